def matmul_kernel(
    a_ptr,
    b_ptr,
    c_ptr,
    M,
    N,
    K,
    stride_am,
    stride_ak,
    stride_bk,
    stride_bn,
    stride_cm,
    stride_cn,
    BLOCK_M: tl.constexpr,
    BLOCK_N: tl.constexpr,
    BLOCK_K: tl.constexpr,
    GROUP_M: tl.constexpr,
):
    pid = tl.program_id(axis=0)
    num_pid_m = tl.cdiv(M, BLOCK_M)
    num_pid_n = tl.cdiv(N, BLOCK_N)
    num_pid_in_group = GROUP_M * num_pid_n
    group_id = pid // num_pid_in_group
    first_pid_m = group_id * GROUP_M
    group_size_m = min(num_pid_m - first_pid_m, GROUP_M)
    pid_m = first_pid_m + ((pid % num_pid_in_group) % group_size_m)
    pid_n = (pid % num_pid_in_group) // group_size_m

    offs_am = (pid_m * BLOCK_M + tl.arange(0, BLOCK_M)) % M
    offs_bn = (pid_n * BLOCK_N + tl.arange(0, BLOCK_N)) % N
    offs_k = tl.arange(0, BLOCK_K)
    a_ptrs = a_ptr + offs_am[:, None] * stride_am + offs_k[None, :] * stride_ak
    b_ptrs = b_ptr + offs_k[:, None] * stride_bk + offs_bn[None, :] * stride_bn

    acc = tl.zeros((BLOCK_M, BLOCK_N), dtype=tl.float32)
    for kk in range(0, tl.cdiv(K, BLOCK_K)):
        a = tl.load(a_ptrs, mask=offs_k[None, :] < K - kk * BLOCK_K, other=0.0)
        b = tl.load(b_ptrs, mask=offs_k[:, None] < K - kk * BLOCK_K, other=0.0)
        acc = tl.dot(a, b, acc)
        a_ptrs += BLOCK_K * stride_ak
        b_ptrs += BLOCK_K * stride_bk

    c = acc.to(c_ptr.dtype.element_ty)
    offs_cm = pid_m * BLOCK_M + tl.arange(0, BLOCK_M)
    offs_cn = pid_n * BLOCK_N + tl.arange(0, BLOCK_N)
    c_ptrs = c_ptr + offs_cm[:, None] * stride_cm + offs_cn[None, :] * stride_cn
    mask = (offs_cm[:, None] < M) & (offs_cn[None, :] < N)
    tl.store(c_ptrs, c, mask=mask)

# config = {"BLOCK_K": 64, "BLOCK_M": 128, "BLOCK_N": 128, "GROUP_M": 8, "arch": "sm_90", "dtype": "fp32", "num_ctas": 1, "num_stages": 6, "num_warps": 4}
# arch = sm_90


// ===== COMPILED SASS (sm_90a) =====

	.target	sm_90a

	.elftype	@"ET_EXEC"


//--------------------- .note.nv.tkinfo           --------------------------
	.section	.note.nv.tkinfo,"",@"SHT_NOTE"
	.sectionflags	@"SHF_NOTE_NV_TKINFO"
	.tkinfo
        /*0018*/ 	.word	0x00000002
        /*0030*/ 	.string	""
        /*0030*/ 	.string	"ptxas"
        /*0030*/ 	.string	"Cuda compilation tools, release 13.0, V13.0.88"
        /*0030*/ 	.string	"Build cuda_13.0.r13.0/compiler.36424714_0"
        /*0030*/ 	.string	"-v  -suppress-debug-info  -lineinfo  -arch sm_90a "



//--------------------- .note.nv.cuinfo           --------------------------
	.section	.note.nv.cuinfo,"",@"SHT_NOTE"
	.sectionflags	@"SHF_NOTE_NV_CUINFO"
        /*0018*/ 	.short	0x0002
        /*001a*/ 	.short	0x005a
        /*001c*/ 	.short	0x0082
	.zero		2


//--------------------- .nv.info                  --------------------------
	.section	.nv.info,"",@"SHT_CUDA_INFO"
	.align	4


	//----- nvinfo : EIATTR_REGCOUNT
	.align		4
        /*0000*/ 	.byte	0x04, 0x2f
        /*0002*/ 	.short	(.L_1 - .L_0)
	.align		4
.L_0:
        /*0004*/ 	.word	index@(matmul_kernel)
        /*0008*/ 	.word	0x000000ff


	//----- nvinfo : EIATTR_FRAME_SIZE
	.align		4
.L_1:
        /*000c*/ 	.byte	0x04, 0x11
        /*000e*/ 	.short	(.L_3 - .L_2)
	.align		4
.L_2:
        /*0010*/ 	.word	index@(matmul_kernel)
        /*0014*/ 	.word	0x00000600


	//----- nvinfo : EIATTR_MIN_STACK_SIZE
	.align		4
.L_3:
        /*0018*/ 	.byte	0x04, 0x12
        /*001a*/ 	.short	(.L_5 - .L_4)
	.align		4
.L_4:
        /*001c*/ 	.word	index@(matmul_kernel)
        /*0020*/ 	.word	0x00000600
.L_5:


//--------------------- .nv.compat                --------------------------
	.section	.nv.compat,"",@"SHT_CUDA_COMPAT_INFO"
	.align	4
        /*0000*/ 	.byte	0x02, 0x09, 0x01, 0x00, 0x02, 0x02, 0x04, 0x00, 0x02, 0x05, 0x05, 0x00, 0x03, 0x07, 0x01, 0x01
        /*0010*/ 	.byte	0x02, 0x03, 0x00, 0x00, 0x02, 0x06, 0x01, 0x00, 0x04, 0x0b, 0x08, 0x00, 0x00, 0x00, 0x00, 0x00
        /*0020*/ 	.byte	0x00, 0x00, 0x00, 0x00


//--------------------- .nv.info.matmul_kernel    --------------------------
	.section	.nv.info.matmul_kernel,"",@"SHT_CUDA_INFO"
	.sectionflags	@""
	.align	4


	//----- nvinfo : EIATTR_CUDA_API_VERSION
	.align		4
        /*0000*/ 	.byte	0x04, 0x37
        /*0002*/ 	.short	(.L_7 - .L_6)
.L_6:
        /*0004*/ 	.word	0x00000082


	//----- nvinfo : EIATTR_KPARAM_INFO
	.align		4
.L_7:
        /*0008*/ 	.byte	0x04, 0x17
        /*000a*/ 	.short	(.L_9 - .L_8)
.L_8:
        /*000c*/ 	.word	0x00000000
        /*0010*/ 	.short	0x000d
        /*0012*/ 	.short	0x0048
        /*0014*/ 	.byte	0x00, 0xf4, 0x21, 0x00


	//----- nvinfo : EIATTR_KPARAM_INFO
	.align		4
.L_9:
        /*0018*/ 	.byte	0x04, 0x17
        /*001a*/ 	.short	(.L_11 - .L_10)
.L_10:
        /*001c*/ 	.word	0x00000000
        /*0020*/ 	.short	0x000c
        /*0022*/ 	.short	0x0040
        /*0024*/ 	.byte	0x00, 0xf4, 0x21, 0x00


	//----- nvinfo : EIATTR_KPARAM_INFO
	.align		4
.L_11:
        /*0028*/ 	.byte	0x04, 0x17
        /*002a*/ 	.short	(.L_13 - .L_12)
.L_12:
        /*002c*/ 	.word	0x00000000
        /*0030*/ 	.short	0x000b
        /*0032*/ 	.short	0x0038
        /*0034*/ 	.byte	0x00, 0xf0, 0x11, 0x00


	//----- nvinfo : EIATTR_KPARAM_INFO
	.align		4
.L_13:
        /*0038*/ 	.byte	0x04, 0x17
        /*003a*/ 	.short	(.L_15 - .L_14)
.L_14:
        /*003c*/ 	.word	0x00000000
        /*0040*/ 	.short	0x000a
        /*0042*/ 	.short	0x0034
        /*0044*/ 	.byte	0x00, 0xf0, 0x11, 0x00


	//----- nvinfo : EIATTR_KPARAM_INFO
	.align		4
.L_15:
        /*0048*/ 	.byte	0x04, 0x17
        /*004a*/ 	.short	(.L_17 - .L_16)
.L_16:
        /*004c*/ 	.word	0x00000000
        /*0050*/ 	.short	0x0009
        /*0052*/ 	.short	0x0030
        /*0054*/ 	.byte	0x00, 0xf0, 0x11, 0x00


	//----- nvinfo : EIATTR_KPARAM_INFO
	.align		4
.L_17:
        /*0058*/ 	.byte	0x04, 0x17
        /*005a*/ 	.short	(.L_19 - .L_18)
.L_18:
        /*005c*/ 	.word	0x00000000
        /*0060*/ 	.short	0x0008
        /*0062*/ 	.short	0x002c
        /*0064*/ 	.byte	0x00, 0xf0, 0x11, 0x00


	//----- nvinfo : EIATTR_KPARAM_INFO
	.align		4
.L_19:
        /*0068*/ 	.byte	0x04, 0x17
        /*006a*/ 	.short	(.L_21 - .L_20)
.L_20:
        /*006c*/ 	.word	0x00000000
        /*0070*/ 	.short	0x0007
        /*0072*/ 	.short	0x0028
        /*0074*/ 	.byte	0x00, 0xf0, 0x11, 0x00


	//----- nvinfo : EIATTR_KPARAM_INFO
	.align		4
.L_21:
        /*0078*/ 	.byte	0x04, 0x17
        /*007a*/ 	.short	(.L_23 - .L_22)
.L_22:
        /*007c*/ 	.word	0x00000000
        /*0080*/ 	.short	0x0006
        /*0082*/ 	.short	0x0024
        /*0084*/ 	.byte	0x00, 0xf0, 0x11, 0x00


	//----- nvinfo : EIATTR_KPARAM_INFO
	.align		4
.L_23:
        /*0088*/ 	.byte	0x04, 0x17
        /*008a*/ 	.short	(.L_25 - .L_24)
.L_24:
        /*008c*/ 	.word	0x00000000
        /*0090*/ 	.short	0x0005
        /*0092*/ 	.short	0x0020
        /*0094*/ 	.byte	0x00, 0xf0, 0x11, 0x00


	//----- nvinfo : EIATTR_KPARAM_INFO
	.align		4
.L_25:
        /*0098*/ 	.byte	0x04, 0x17
        /*009a*/ 	.short	(.L_27 - .L_26)
.L_26:
        /*009c*/ 	.word	0x00000000
        /*00a0*/ 	.short	0x0004
        /*00a2*/ 	.short	0x001c
        /*00a4*/ 	.byte	0x00, 0xf0, 0x11, 0x00


	//----- nvinfo : EIATTR_KPARAM_INFO
	.align		4
.L_27:
        /*00a8*/ 	.byte	0x04, 0x17
        /*00aa*/ 	.short	(.L_29 - .L_28)
.L_28:
        /*00ac*/ 	.word	0x00000000
        /*00b0*/ 	.short	0x0003
        /*00b2*/ 	.short	0x0018
        /*00b4*/ 	.byte	0x00, 0xf0, 0x11, 0x00


	//----- nvinfo : EIATTR_KPARAM_INFO
	.align		4
.L_29:
        /*00b8*/ 	.byte	0x04, 0x17
        /*00ba*/ 	.short	(.L_31 - .L_30)
.L_30:
        /*00bc*/ 	.word	0x00000000
        /*00c0*/ 	.short	0x0002
        /*00c2*/ 	.short	0x0010
        /*00c4*/ 	.byte	0x00, 0xf4, 0x21, 0x00


	//----- nvinfo : EIATTR_KPARAM_INFO
	.align		4
.L_31:
        /*00c8*/ 	.byte	0x04, 0x17
        /*00ca*/ 	.short	(.L_33 - .L_32)
.L_32:
        /*00cc*/ 	.word	0x00000000
        /*00d0*/ 	.short	0x0001
        /*00d2*/ 	.short	0x0008
        /*00d4*/ 	.byte	0x00, 0xf4, 0x21, 0x00


	//----- nvinfo : EIATTR_KPARAM_INFO
	.align		4
.L_33:
        /*00d8*/ 	.byte	0x04, 0x17
        /*00da*/ 	.short	(.L_35 - .L_34)
.L_34:
        /*00dc*/ 	.word	0x00000000
        /*00e0*/ 	.short	0x0000
        /*00e2*/ 	.short	0x0000
        /*00e4*/ 	.byte	0x00, 0xf4, 0x21, 0x00


	//----- nvinfo : EIATTR_SPARSE_MMA_MASK
	.align		4
.L_35:
        /*00e8*/ 	.byte	0x03, 0x50
        /*00ea*/ 	.short	0x0000


	//----- nvinfo : EIATTR_MAXREG_COUNT
	.align		4
        /*00ec*/ 	.byte	0x03, 0x1b
        /*00ee*/ 	.short	0x00ff


	//----- nvinfo : EIATTR_NUM_BARRIERS
	.align		4
        /*00f0*/ 	.byte	0x02, 0x4c
        /*00f2*/ 	.byte	0x01
	.zero		1


	//----- nvinfo : EIATTR_ANNOTATIONS
	.align		4
        /*00f4*/ 	.byte	0x04, 0x55
        /*00f6*/ 	.short	(.L_37 - .L_36)


	//   ....[0]....
.L_36:
        /*00f8*/ 	.word	0x00000001
        /*00fc*/ 	.byte	0x80, 0x00, 0x00, 0x00, 0x01, 0x00, 0x00, 0x00, 0xf0, 0x05, 0x00, 0x00, 0x01, 0x00, 0x00, 0x00
        /* <DEDUP_REMOVED lines=586> */
        /*25ac*/ 	.byte	0x60, 0x7f, 0x01, 0x00, 0x01, 0x00, 0x00, 0x00, 0xa0, 0x7f, 0x01, 0x00


	//----- nvinfo : EIATTR_MERCURY_ISA_VERSION
	.align		4
.L_37:
        /*25b8*/ 	.byte	0x03, 0x5f
        /*25ba*/ 	.short	0x0101


	//----- nvinfo : EIATTR_EXIT_INSTR_OFFSETS
	.align		4
        /*25bc*/ 	.byte	0x04, 0x1c
        /*25be*/ 	.short	(.L_39 - .L_38)


	//   ....[0]....
.L_38:
        /*25c0*/ 	.word	0x0001c870


	//   ....[1]....
        /*25c4*/ 	.word	0x0001c890


	//----- nvinfo : EIATTR_REQNTID
	.align		4
.L_39:
        /*25c8*/ 	.byte	0x04, 0x10
        /*25ca*/ 	.short	(.L_41 - .L_40)
.L_40:
        /*25cc*/ 	.word	0x00000080
        /*25d0*/ 	.word	0x00000001
        /*25d4*/ 	.word	0x00000001


	//----- nvinfo : EIATTR_CBANK_PARAM_SIZE
	.align		4
.L_41:
        /*25d8*/ 	.byte	0x03, 0x19
        /*25da*/ 	.short	0x0050


	//----- nvinfo : EIATTR_PARAM_CBANK
	.align		4
        /*25dc*/ 	.byte	0x04, 0x0a
        /*25de*/ 	.short	(.L_43 - .L_42)
	.align		4
.L_42:
        /*25e0*/ 	.word	index@(.nv.constant0.matmul_kernel)
        /*25e4*/ 	.short	0x0210
        /*25e6*/ 	.short	0x0050


	//----- nvinfo : EIATTR_SW_WAR
	.align		4
.L_43:
        /*25e8*/ 	.byte	0x04, 0x36
        /*25ea*/ 	.short	(.L_45 - .L_44)
.L_44:
        /*25ec*/ 	.word	0x00000008
.L_45:


//--------------------- .nv.callgraph             --------------------------
	.section	.nv.callgraph,"",@"SHT_CUDA_CALLGRAPH"
	.align	4
	.sectionentsize	8
	.align		4
        /*0000*/ 	.word	0x00000000
	.align		4
        /*0004*/ 	.word	0xffffffff
	.align		4
        /*0008*/ 	.word	0x00000000
	.align		4
        /*000c*/ 	.word	0xfffffffe
	.align		4
        /*0010*/ 	.word	0x00000000
	.align		4
        /*0014*/ 	.word	0xfffffffd
	.align		4
        /*0018*/ 	.word	0x00000000
	.align		4
        /*001c*/ 	.word	0xfffffffc


//--------------------- .text.matmul_kernel       --------------------------
	.section	.text.matmul_kernel,"ax",@progbits
	.align	128
        .global         matmul_kernel
        .type           matmul_kernel,@function
        .size           matmul_kernel,(.L_x_3 - matmul_kernel)
        .other          matmul_kernel,@"STO_CUDA_ENTRY STV_DEFAULT"
matmul_kernel:
.text.matmul_kernel:
[----:B------:R-:W1:Y:S08]  /*0000*/  LDC R1, c[0x0][0x28] ;  /* 0x00000a00ff017b82 */ /* 0x000e700000000800 */
[----:B------:R-:W2:Y:S01]  /*0010*/  LDC.64 R2, c[0x0][0x228] ;  /* 0x00008a00ff027b82 */ /* 0x000ea20000000a00 */
[----:B-1----:R-:W-:Y:S01]  /*0020*/  VIADD R1, R1, 0xfffffa00 ;  /* 0xfffffa0001017836 */ /* 0x002fe20000000000 */
[----:B------:R-:W1:Y:S01]  /*0030*/  S2R R5, SR_CTAID.X ;  /* 0x0000000000057919 */ /* 0x000e620000002500 */
[----:B------:R-:W-:Y:S01]  /*0040*/  ULDC.64 UR4, c[0x0][0x210] ;  /* 0x0000840000047ab9 */ /* 0x000fe20000000a00 */
[----:B------:R-:W-:Y:S01]  /*0050*/  ULDC.64 UR6, c[0x0][0x218] ;  /* 0x0000860000067ab9 */ /* 0x000fe20000000a00 */
[----:B------:R-:W3:Y:S01]  /*0060*/  S2R R252, SR_TID.X ;  /* 0x0000000000fc7919 */ /* 0x000ee20000002100 */
[----:B--2---:R-:W-:Y:S01]  /*0070*/  IMAD.MOV.U32 R154, RZ, RZ, R3 ;  /* 0x000000ffff9a7224 */ /* 0x004fe200078e0003 */
[----:B------:R2:W-:Y:S01]  /*0080*/  STL.64 [R1+0x258], R2 ;  /* 0x0002580201007387 */ /* 0x0005e20000100a00 */
[----:B------:R-:W-:-:S02]  /*0090*/  IMAD.MOV.U32 R152, RZ, RZ, R2 ;  /* 0x000000ffff987224 */ /* 0x000fc400078e0002 */
[----:B------:R-:W-:Y:S01]  /*00a0*/  VIADD R0, R154, 0x7f ;  /* 0x0000007f9a007836 */ /* 0x000fe20000000000 */
[----:B-1----:R-:W-:-:S04]  /*00b0*/  IABS R8, R5 ;  /* 0x0000000500087213 */ /* 0x002fc80000000000 */
[----:B--2---:R-:W-:Y:S02]  /*00c0*/  SHF.R.S32.HI R3, RZ, 0x1f, R0 ;  /* 0x0000001fff037819 */ /* 0x004fe40000011400 */
[----:B---3--:R-:W-:Y:S02]  /*00d0*/  LOP3.LUT R251, R252, 0x3f, RZ, 0xc0, !PT ;  /* 0x0000003ffcfb7812 */ /* 0x008fe400078ec0ff */
[----:B------:R-:W-:-:S04]  /*00e0*/  LEA.HI R3, R3, R0, RZ, 0x7 ;  /* 0x0000000003037211 */ /* 0x000fc800078f38ff */
[----:B------:R-:W-:-:S05]  /*00f0*/  SHF.R.S32.HI R3, RZ, 0x7, R3 ;  /* 0x00000007ff037819 */ /* 0x000fca0000011403 */
[----:B------:R-:W-:-:S05]  /*0100*/  IMAD.SHL.U32 R4, R3, 0x8, RZ ;  /* 0x0000000803047824 */ /* 0x000fca00078e00ff */
[-C--:B------:R-:W-:Y:S02]  /*0110*/  IABS R7, R4.reuse ;  /* 0x0000000400077213 */ /* 0x080fe40000000000 */
[----:B------:R-:W-:Y:S02]  /*0120*/  IABS R10, R4 ;  /* 0x00000004000a7213 */ /* 0x000fe40000000000 */
[----:B------:R-:W1:Y:S08]  /*0130*/  I2F.RP R0, R7 ;  /* 0x0000000700007306 */ /* 0x000e700000209400 */
[----:B-1----:R-:W1:Y:S02]  /*0140*/  MUFU.RCP R0, R0 ;  /* 0x0000000000007308 */ /* 0x002e640000001000 */
[----:B-1----:R-:W-:-:S02]  /*0150*/  VIADD R2, R0, 0xffffffe ;  /* 0x0ffffffe00027836 */ /* 0x002fc40000000000 */
[----:B------:R-:W-:-:S04]  /*0160*/  IMAD.MOV R0, RZ, RZ, -R10 ;  /* 0x000000ffff007224 */ /* 0x000fc800078e0a0a */
[----:B------:R1:W2:Y:S02]  /*0170*/  F2I.FTZ.U32.TRUNC.NTZ R3, R2 ;  /* 0x0000000200037305 */ /* 0x0002a4000021f000 */
[----:B-1----:R-:W-:Y:S02]  /*0180*/  IMAD.MOV.U32 R2, RZ, RZ, RZ ;  /* 0x000000ffff027224 */ /* 0x002fe400078e00ff */
[----:B--2---:R-:W-:-:S04]  /*0190*/  IMAD.MOV R6, RZ, RZ, -R3 ;  /* 0x000000ffff067224 */ /* 0x004fc800078e0a03 */
[----:B------:R-:W-:Y:S02]  /*01a0*/  IMAD R9, R6, R7, RZ ;  /* 0x0000000706097224 */ /* 0x000fe400078e02ff */
[----:B------:R-:W-:Y:S02]  /*01b0*/  IMAD.MOV.U32 R6, RZ, RZ, R8 ;  /* 0x000000ffff067224 */ /* 0x000fe400078e0008 */
[----:B------:R-:W-:-:S06]  /*01c0*/  IMAD.HI.U32 R3, R3, R9, R2 ;  /* 0x0000000903037227 */ /* 0x000fcc00078e0002 */
[----:B------:R-:W-:-:S04]  /*01d0*/  IMAD.HI.U32 R3, R3, R6, RZ ;  /* 0x0000000603037227 */ /* 0x000fc800078e00ff */
[----:B------:R-:W-:-:S05]  /*01e0*/  IMAD R0, R3, R0, R6 ;  /* 0x0000000003007224 */ /* 0x000fca00078e0206 */
[----:B------:R-:W-:-:S13]  /*01f0*/  ISETP.GT.U32.AND P1, PT, R7, R0, PT ;  /* 0x000000000700720c */ /* 0x000fda0003f24070 */
[----:B------:R-:W-:Y:S02]  /*0200*/  @!P1 IMAD.IADD R0, R0, 0x1, -R7 ;  /* 0x0000000100009824 */ /* 0x000fe400078e0a07 */
[----:B------:R-:W-:Y:S01]  /*0210*/  @!P1 VIADD R3, R3, 0x1 ;  /* 0x0000000103039836 */ /* 0x000fe20000000000 */
[----:B------:R-:W-:Y:S02]  /*0220*/  ISETP.NE.AND P1, PT, R4, RZ, PT ;  /* 0x000000ff0400720c */ /* 0x000fe40003f25270 */
[----:B------:R-:W-:Y:S02]  /*0230*/  ISETP.GE.U32.AND P0, PT, R0, R7, PT ;  /* 0x000000070000720c */ /* 0x000fe40003f06070 */
[----:B------:R-:W-:-:S04]  /*0240*/  LOP3.LUT R0, R5, R4, RZ, 0x3c, !PT ;  /* 0x0000000405007212 */ /* 0x000fc800078e3cff */
[----:B------:R-:W-:Y:S01]  /*0250*/  ISETP.GE.AND P2, PT, R0, RZ, PT ;  /* 0x000000ff0000720c */ /* 0x000fe20003f46270 */
[----:B------:R-:W-:-:S06]  /*0260*/  VIADD R0, R152, 0x7f ;  /* 0x0000007f98007836 */ /* 0x000fcc0000000000 */
[----:B------:R-:W-:-:S04]  /*0270*/  @P0 VIADD R3, R3, 0x1 ;  /* 0x0000000103030836 */ /* 0x000fc80000000000 */
[----:B------:R-:W-:Y:S01]  /*0280*/  IMAD.MOV.U32 R2, RZ, RZ, R3 ;  /* 0x000000ffff027224 */ /* 0x000fe200078e0003 */
[----:B------:R-:W-:-:S03]  /*0290*/  SHF.R.S32.HI R3, RZ, 0x1f, R0 ;  /* 0x0000001fff037819 */ /* 0x000fc60000011400 */
[----:B------:R-:W-:Y:S01]  /*02a0*/  @!P2 IMAD.MOV R2, RZ, RZ, -R2 ;  /* 0x000000ffff02a224 */ /* 0x000fe200078e0a02 */
[----:B------:R-:W-:Y:S02]  /*02b0*/  @!P1 LOP3.LUT R2, RZ, R4, RZ, 0x33, !PT ;  /* 0x00000004ff029212 */ /* 0x000fe400078e33ff */
[----:B------:R-:W-:-:S03]  /*02c0*/  LEA.HI R3, R3, R0, RZ, 0x7 ;  /* 0x0000000003037211 */ /* 0x000fc600078f38ff */
[----:B------:R-:W-:Y:S02]  /*02d0*/  IMAD.SHL.U32 R13, R2, 0x8, RZ ;  /* 0x00000008020d7824 */ /* 0x000fe400078e00ff */
[----:B------:R-:W-:-:S03]  /*02e0*/  IMAD.MOV R2, RZ, RZ, -R2 ;  /* 0x000000ffff027224 */ /* 0x000fc600078e0a02 */
[----:B------:R-:W-:Y:S01]  /*02f0*/  LEA.HI.SX32 R3, R3, -R13, 0x19 ;  /* 0x8000000d03037211 */ /* 0x000fe200078fcaff */
[----:B------:R-:W-:-:S03]  /*0300*/  IMAD R14, R4, R2, R5 ;  /* 0x00000002040e7224 */ /* 0x000fc600078e0205 */
[----:B------:R-:W-:Y:S02]  /*0310*/  VIMNMX R15, R3, 0x8, PT ;  /* 0x00000008030f7848 */ /* 0x000fe40003fe0100 */
[----:B------:R-:W-:Y:S02]  /*0320*/  IABS R9, R14 ;  /* 0x0000000e00097213 */ /* 0x000fe40000000000 */
[-C--:B------:R-:W-:Y:S02]  /*0330*/  IABS R7, R15.reuse ;  /* 0x0000000f00077213 */ /* 0x080fe40000000000 */
[----:B------:R-:W-:Y:S02]  /*0340*/  IABS R4, R15 ;  /* 0x0000000f00047213 */ /* 0x000fe40000000000 */
[----:B------:R-:W1:Y:S08]  /*0350*/  I2F.RP R0, R7 ;  /* 0x0000000700007306 */ /* 0x000e700000209400 */
[----:B-1----:R-:W1:Y:S02]  /*0360*/  MUFU.RCP R0, R0 ;  /* 0x0000000000007308 */ /* 0x002e640000001000 */
[----:B-1----:R-:W-:-:S02]  /*0370*/  VIADD R3, R0, 0xffffffe ;  /* 0x0ffffffe00037836 */ /* 0x002fc40000000000 */
[----:B------:R-:W-:-:S04]  /*0380*/  IMAD.MOV R0, RZ, RZ, -R4 ;  /* 0x000000ffff007224 */ /* 0x000fc800078e0a04 */
[----:B------:R-:W1:Y:S02]  /*0390*/  F2I.FTZ.U32.TRUNC.NTZ R3, R3 ;  /* 0x0000000300037305 */ /* 0x000e64000021f000 */
[----:B-1----:R-:W-:-:S04]  /*03a0*/  IMAD.MOV R6, RZ, RZ, -R3 ;  /* 0x000000ffff067224 */ /* 0x002fc800078e0a03 */
[----:B------:R-:W-:Y:S01]  /*03b0*/  IMAD.MOV.U32 R2, RZ, RZ, R6 ;  /* 0x000000ffff027224 */ /* 0x000fe200078e0006 */
[----:B------:R-:W-:-:S03]  /*03c0*/  IABS R6, R152 ;  /* 0x0000009800067213 */ /* 0x000fc60000000000 */
[----:B------:R-:W-:Y:S01]  /*03d0*/  IMAD R5, R2, R7, RZ ;  /* 0x0000000702057224 */ /* 0x000fe200078e02ff */
[----:B------:R-:W1:Y:S01]  /*03e0*/  I2F.RP R4, R6 ;  /* 0x0000000600047306 */ /* 0x000e620000209400 */
[----:B------:R-:W-:-:S04]  /*03f0*/  IMAD.MOV.U32 R2, RZ, RZ, RZ ;  /* 0x000000ffff027224 */ /* 0x000fc800078e00ff */
[----:B------:R-:W-:Y:S01]  /*0400*/  IMAD.HI.U32 R2, R3, R5, R2 ;  /* 0x0000000503027227 */ /* 0x000fe200078e0002 */
[----:B------:R-:W-:-:S04]  /*0410*/  IABS R3, R154 ;  /* 0x0000009a00037213 */ /* 0x000fc80000000000 */
[----:B------:R-:W2:Y:S01]  /*0420*/  I2F.RP R5, R3 ;  /* 0x0000000300057306 */ /* 0x000ea20000209400 */
[----:B------:R-:W-:-:S04]  /*0430*/  IMAD.HI.U32 R2, R2, R9, RZ ;  /* 0x0000000902027227 */ /* 0x000fc800078e00ff */
[----:B------:R-:W-:-:S03]  /*0440*/  IMAD R0, R2, R0, R9 ;  /* 0x0000000002007224 */ /* 0x000fc600078e0209 */
[----:B-1----:R-:W1:Y:S02]  /*0450*/  MUFU.RCP R4, R4 ;  /* 0x0000000400047308 */ /* 0x002e640000001000 */
[----:B------:R-:W-:-:S06]  /*0460*/  ISETP.GT.U32.AND P1, PT, R7, R0, PT ;  /* 0x000000000700720c */ /* 0x000fcc0003f24070 */
[----:B--2---:R-:W2:Y:S07]  /*0470*/  MUFU.RCP R5, R5 ;  /* 0x0000000500057308 */ /* 0x004eae0000001000 */
[----:B------:R-:W-:Y:S02]  /*0480*/  @!P1 IMAD.IADD R0, R0, 0x1, -R7 ;  /* 0x0000000100009824 */ /* 0x000fe400078e0a07 */
[----:B------:R-:W-:Y:S01]  /*0490*/  @!P1 VIADD R2, R2, 0x1 ;  /* 0x0000000102029836 */ /* 0x000fe20000000000 */
[----:B------:R-:W-:Y:S01]  /*04a0*/  ISETP.NE.AND P1, PT, R15, RZ, PT ;  /* 0x000000ff0f00720c */ /* 0x000fe20003f25270 */
[----:B-1----:R-:W-:Y:S01]  /*04b0*/  VIADD R8, R4, 0xffffffe ;  /* 0x0ffffffe04087836 */ /* 0x002fe20000000000 */
[----:B------:R-:W-:-:S02]  /*04c0*/  ISETP.GE.U32.AND P0, PT, R0, R7, PT ;  /* 0x000000070000720c */ /* 0x000fc40003f06070 */
[----:B------:R-:W-:Y:S01]  /*04d0*/  LOP3.LUT R0, R14, R15, RZ, 0x3c, !PT ;  /* 0x0000000f0e007212 */ /* 0x000fe200078e3cff */
[----:B------:R-:W-:Y:S01]  /*04e0*/  F2I.FTZ.U32.TRUNC.NTZ R9, R8 ;  /* 0x0000000800097305 */ /* 0x000fe2000021f000 */
[----:B--2---:R-:W-:Y:S02]  /*04f0*/  VIADD R10, R5, 0xffffffe ;  /* 0x0ffffffe050a7836 */ /* 0x004fe40000000000 */
[----:B------:R-:W-:Y:S02]  /*0500*/  ISETP.GE.AND P2, PT, R0, RZ, PT ;  /* 0x000000ff0000720c */ /* 0x000fe40003f46270 */
[----:B------:R-:W-:-:S03]  /*0510*/  SHF.R.U32.HI R5, RZ, 0x6, R252 ;  /* 0x00000006ff057819 */ /* 0x000fc600000116fc */
[----:B------:R1:W2:Y:S01]  /*0520*/  F2I.FTZ.U32.TRUNC.NTZ R11, R10 ;  /* 0x0000000a000b7305 */ /* 0x0002a2000021f000 */
[----:B------:R-:W-:Y:S01]  /*0530*/  SGXT.U32 R5, R5, 0x1 ;  /* 0x000000010505781a */ /* 0x000fe20000000000 */
[----:B------:R-:W-:-:S04]  /*0540*/  @P0 VIADD R2, R2, 0x1 ;  /* 0x0000000102020836 */ /* 0x000fc80000000000 */
[----:B------:R-:W-:Y:S02]  /*0550*/  IMAD.MOV.U32 R16, RZ, RZ, R2 ;  /* 0x000000ffff107224 */ /* 0x000fe400078e0002 */
[----:B-1----:R-:W-:Y:S02]  /*0560*/  IMAD.MOV.U32 R10, RZ, RZ, RZ ;  /* 0x000000ffff0a7224 */ /* 0x002fe400078e00ff */
[----:B------:R-:W-:Y:S01]  /*0570*/  @!P2 IMAD.MOV R16, RZ, RZ, -R16 ;  /* 0x000000ffff10a224 */ /* 0x000fe200078e0a10 */
[----:B------:R-:W-:Y:S01]  /*0580*/  @!P1 LOP3.LUT R16, RZ, R15, RZ, 0x33, !PT ;  /* 0x0000000fff109212 */ /* 0x000fe200078e33ff */
[----:B--2---:R-:W-:-:S04]  /*0590*/  IMAD.MOV R2, RZ, RZ, -R11 ;  /* 0x000000ffff027224 */ /* 0x004fc800078e0a0b */
[----:B------:R-:W-:Y:S02]  /*05a0*/  IMAD.SHL.U32 R0, R16, 0x80, RZ ;  /* 0x0000008010007824 */ /* 0x000fe400078e00ff */
[----:B------:R-:W-:Y:S02]  /*05b0*/  IMAD R7, R2, R3, RZ ;  /* 0x0000000302077224 */ /* 0x000fe400078e02ff */
[----:B------:R-:W-:Y:S01]  /*05c0*/  IMAD.MOV R8, RZ, RZ, -R16 ;  /* 0x000000ffff087224 */ /* 0x000fe200078e0a10 */
[----:B------:R-:W-:Y:S01]  /*05d0*/  LOP3.LUT R5, R0, R5, RZ, 0xfc, !PT ;  /* 0x0000000500057212 */ /* 0x000fe200078efcff */
[----:B------:R-:W-:Y:S01]  /*05e0*/  IMAD.HI.U32 R4, R11, R7, R10 ;  /* 0x000000070b047227 */ /* 0x000fe200078e000a */
[----:B------:R1:W-:Y:S02]  /*05f0*/  STL [R1+0x454], R0 ;  /* 0x0004540001007387 */ /* 0x0003e40000100800 */
[----:B------:R-:W-:Y:S01]  /*0600*/  IABS R40, R5 ;  /* 0x0000000500287213 */ /* 0x000fe20000000000 */
[----:B------:R-:W-:Y:S01]  /*0610*/  IMAD.MOV R11, RZ, RZ, -R9 ;  /* 0x000000ffff0b7224 */ /* 0x000fe200078e0a09 */
[----:B------:R-:W-:-:S02]  /*0620*/  LOP3.LUT R17, R5, 0x7e, RZ, 0xfc, !PT ;  /* 0x0000007e05117812 */ /* 0x000fc400078efcff */
[C---:B------:R-:W-:Y:S01]  /*0630*/  LOP3.LUT R16, R5.reuse, 0x6, RZ, 0xfc, !PT ;  /* 0x0000000605107812 */ /* 0x040fe200078efcff */
[----:B------:R-:W-:Y:S01]  /*0640*/  IMAD.HI.U32 R2, R4, R40, RZ ;  /* 0x0000002804027227 */ /* 0x000fe200078e00ff */
[----:B------:R-:W-:Y:S02]  /*0650*/  IABS R12, R17 ;  /* 0x00000011000c7213 */ /* 0x000fe40000000000 */
[----:B------:R-:W-:Y:S01]  /*0660*/  IABS R65, R16 ;  /* 0x0000001000417213 */ /* 0x000fe20000000000 */
[----:B------:R-:W-:Y:S01]  /*0670*/  IMAD.MOV R10, RZ, RZ, -R2 ;  /* 0x000000ffff0a7224 */ /* 0x000fe200078e0a02 */
[----:B------:R-:W-:Y:S01]  /*0680*/  ISETP.GE.AND P6, PT, R16, RZ, PT ;  /* 0x000000ff1000720c */ /* 0x000fe20003fc6270 */
[C---:B------:R-:W-:Y:S01]  /*0690*/  IMAD.HI.U32 R7, R4.reuse, R12, RZ ;  /* 0x0000000c04077227 */ /* 0x040fe200078e00ff */
[C---:B------:R-:W-:Y:S02]  /*06a0*/  LOP3.LUT R19, R5.reuse, 0x52, RZ, 0xfc, !PT ;  /* 0x0000005205137812 */ /* 0x040fe400078efcff */
[----:B------:R-:W-:Y:S01]  /*06b0*/  LOP3.LUT R21, R5, 0x56, RZ, 0xfc, !PT ;  /* 0x0000005605157812 */ /* 0x000fe200078efcff */
[----:B------:R-:W-:Y:S01]  /*06c0*/  IMAD R40, R3, R10, R40 ;  /* 0x0000000a03287224 */ /* 0x000fe200078e0228 */
[----:B------:R-:W-:Y:S01]  /*06d0*/  LOP3.LUT R29, R5, 0x70, RZ, 0xfc, !PT ;  /* 0x00000070051d7812 */ /* 0x000fe200078efcff */
[----:B------:R-:W-:Y:S01]  /*06e0*/  IMAD.MOV R7, RZ, RZ, -R7 ;  /* 0x000000ffff077224 */ /* 0x000fe200078e0a07 */
[----:B------:R-:W-:Y:S01]  /*06f0*/  IABS R18, R21 ;  /* 0x0000001500127213 */ /* 0x000fe20000000000 */
[----:B------:R-:W-:Y:S01]  /*0700*/  IMAD R2, R15, R8, R14 ;  /* 0x000000080f027224 */ /* 0x000fe200078e020e */
[C---:B------:R-:W-:Y:S01]  /*0710*/  ISETP.GT.U32.AND P0, PT, R3.reuse, R40, PT ;  /* 0x000000280300720c */ /* 0x040fe20003f04070 */
[----:B------:R-:W-:Y:S01]  /*0720*/  IMAD R12, R3, R7, R12 ;  /* 0x00000007030c7224 */ /* 0x000fe200078e020c */
[----:B------:R-:W-:Y:S01]  /*0730*/  LOP3.LUT R15, R5, 0x4, RZ, 0xfc, !PT ;  /* 0x00000004050f7812 */ /* 0x000fe200078efcff */
[----:B------:R-:W-:Y:S01]  /*0740*/  IMAD R7, R11, R6, RZ ;  /* 0x000000060b077224 */ /* 0x000fe200078e02ff */
[----:B------:R-:W-:Y:S01]  /*0750*/  LOP3.LUT R11, R5, 0x2, RZ, 0xfc, !PT ;  /* 0x00000002050b7812 */ /* 0x000fe200078efcff */
[----:B------:R-:W-:Y:S01]  /*0760*/  IMAD.MOV.U32 R8, RZ, RZ, RZ ;  /* 0x000000ffff087224 */ /* 0x000fe200078e00ff */
[----:B------:R-:W-:Y:S01]  /*0770*/  IABS R64, R15 ;  /* 0x0000000f00407213 */ /* 0x000fe20000000000 */
[----:B------:R-:W-:Y:S01]  /*0780*/  IMAD.HI.U32 R10, R4, R65, RZ ;  /* 0x00000041040a7227 */ /* 0x000fe200078e00ff */
[----:B------:R-:W-:-:S02]  /*0790*/  IABS R63, R11 ;  /* 0x0000000b003f7213 */ /* 0x000fc40000000000 */
[----:B------:R-:W-:Y:S01]  /*07a0*/  ISETP.GT.U32.AND P1, PT, R3, R12, PT ;  /* 0x0000000c0300720c */ /* 0x000fe20003f24070 */
[----:B------:R-:W-:Y:S01]  /*07b0*/  IMAD.HI.U32 R8, R9, R7, R8 ;  /* 0x0000000709087227 */ /* 0x000fe200078e0008 */
[----:B------:R-:W-:Y:S02]  /*07c0*/  ISETP.GE.AND P2, PT, R11, RZ, PT ;  /* 0x000000ff0b00720c */ /* 0x000fe40003f46270 */
[----:B------:R-:W-:Y:S01]  /*07d0*/  LOP3.LUT R11, R5, 0xa, RZ, 0xfc, !PT ;  /* 0x0000000a050b7812 */ /* 0x000fe200078efcff */
[----:B------:R-:W-:Y:S01]  /*07e0*/  @!P0 IMAD.IADD R40, R40, 0x1, -R3 ;  /* 0x0000000128288824 */ /* 0x000fe200078e0a03 */
[----:B------:R-:W-:Y:S01]  /*07f0*/  ISETP.GE.AND P3, PT, R15, RZ, PT ;  /* 0x000000ff0f00720c */ /* 0x000fe20003f66270 */
[----:B------:R-:W-:Y:S01]  /*0800*/  IMAD.IADD R9, R13, 0x1, R2 ;  /* 0x000000010d097824 */ /* 0x000fe200078e0202 */
[----:B------:R-:W-:Y:S01]  /*0810*/  IABS R69, R11 ;  /* 0x0000000b00457213 */ /* 0x000fe20000000000 */
[----:B------:R-:W-:Y:S01]  /*0820*/  IMAD.HI.U32 R2, R4, R64, RZ ;  /* 0x0000004004027227 */ /* 0x000fe200078e00ff */
[----:B------:R-:W-:-:S02]  /*0830*/  ISETP.GT.U32.AND P5, PT, R3, R40, PT ;  /* 0x000000280300720c */ /* 0x000fc40003fa4070 */
[C---:B------:R-:W-:Y:S01]  /*0840*/  LOP3.LUT R13, R5.reuse, 0xc, RZ, 0xfc, !PT ;  /* 0x0000000c050d7812 */ /* 0x040fe200078efcff */
[----:B------:R-:W-:Y:S01]  /*0850*/  IMAD.MOV R2, RZ, RZ, -R2 ;  /* 0x000000ffff027224 */ /* 0x000fe200078e0a02 */
[----:B------:R-:W-:Y:S01]  /*0860*/  LOP3.LUT R15, R5, 0x10, RZ, 0xfc, !PT ;  /* 0x00000010050f7812 */ /* 0x000fe200078efcff */
[----:B------:R-:W-:Y:S01]  /*0870*/  IMAD.MOV R10, RZ, RZ, -R10 ;  /* 0x000000ffff0a7224 */ /* 0x000fe200078e0a0a */
[----:B------:R-:W-:Y:S01]  /*0880*/  IABS R70, R13 ;  /* 0x0000000d00467213 */ /* 0x000fe20000000000 */
[C---:B------:R-:W-:Y:S01]  /*0890*/  IMAD R64, R3.reuse, R2, R64 ;  /* 0x0000000203407224 */ /* 0x040fe200078e0240 */
[----:B------:R-:W-:Y:S01]  /*08a0*/  IABS R72, R15 ;  /* 0x0000000f00487213 */ /* 0x000fe20000000000 */
[----:B------:R-:W-:Y:S01]  /*08b0*/  IMAD.HI.U32 R7, R4, R63, RZ ;  /* 0x0000003f04077227 */ /* 0x000fe200078e00ff */
[----:B------:R-:W-:Y:S02]  /*08c0*/  IABS R80, R29 ;  /* 0x0000001d00507213 */ /* 0x000fe40000000000 */
[C---:B------:R-:W-:Y:S01]  /*08d0*/  ISETP.GT.U32.AND P4, PT, R3.reuse, R64, PT ;  /* 0x000000400300720c */ /* 0x040fe20003f84070 */
[----:B------:R-:W-:Y:S01]  /*08e0*/  IMAD R65, R3, R10, R65 ;  /* 0x0000000a03417224 */ /* 0x000fe200078e0241 */
[C---:B------:R-:W-:Y:S01]  /*08f0*/  LOP3.LUT R10, R5.reuse, 0x8, RZ, 0xfc, !PT ;  /* 0x00000008050a7812 */ /* 0x040fe200078efcff */
[----:B------:R-:W-:Y:S01]  /*0900*/  IMAD.MOV R14, RZ, RZ, -R7 ;  /* 0x000000ffff0e7224 */ /* 0x000fe200078e0a07 */
[----:B------:R-:W-:Y:S01]  /*0910*/  LOP3.LUT R31, R5, 0x72, RZ, 0xfc, !PT ;  /* 0x00000072051f7812 */ /* 0x000fe200078efcff */
[----:B------:R-:W-:Y:S01]  /*0920*/  @!P5 IMAD.IADD R40, R40, 0x1, -R3 ;  /* 0x000000012828d824 */ /* 0x000fe200078e0a03 */
[C---:B------:R-:W-:Y:S01]  /*0930*/  ISETP.GT.U32.AND P5, PT, R3.reuse, R65, PT ;  /* 0x000000410300720c */ /* 0x040fe20003fa4070 */
[----:B------:R-:W-:Y:S01]  /*0940*/  IMAD R63, R3, R14, R63 ;  /* 0x0000000e033f7224 */ /* 0x000fe200078e023f */
[----:B------:R-:W-:Y:S01]  /*0950*/  IABS R68, R10 ;  /* 0x0000000a00447213 */ /* 0x000fe20000000000 */
[----:B------:R-:W-:Y:S01]  /*0960*/  @!P1 IMAD.IADD R12, R12, 0x1, -R3 ;  /* 0x000000010c0c9824 */ /* 0x000fe200078e0a03 */
[----:B------:R-:W-:-:S02]  /*0970*/  LOP3.LUT R14, R5, 0xe, RZ, 0xfc, !PT ;  /* 0x0000000e050e7812 */ /* 0x000fc400078efcff */
[C---:B------:R-:W-:Y:S01]  /*0980*/  ISETP.GT.U32.AND P0, PT, R3.reuse, R63, PT ;  /* 0x0000003f0300720c */ /* 0x040fe20003f04070 */
[--C-:B------:R-:W-:Y:S01]  /*0990*/  @!P4 IMAD.IADD R64, R64, 0x1, -R3.reuse ;  /* 0x000000014040c824 */ /* 0x100fe200078e0a03 */
[----:B------:R-:W-:Y:S01]  /*09a0*/  ISETP.GT.U32.AND P1, PT, R3, R12, PT ;  /* 0x0000000c0300720c */ /* 0x000fe20003f24070 */
[C---:B------:R-:W-:Y:S01]  /*09b0*/  IMAD.HI.U32 R2, R4.reuse, R68, RZ ;  /* 0x0000004404027227 */ /* 0x040fe200078e00ff */
[----:B------:R-:W-:Y:S02]  /*09c0*/  IABS R71, R14 ;  /* 0x0000000e00477213 */ /* 0x000fe40000000000 */
[----:B------:R-:W-:Y:S01]  /*09d0*/  LOP3.LUT R67, R5, 0x74, RZ, 0xfc, !PT ;  /* 0x0000007405437812 */ /* 0x000fe200078efcff */
[----:B------:R-:W-:Y:S01]  /*09e0*/  @!P5 IMAD.IADD R65, R65, 0x1, -R3 ;  /* 0x000000014141d824 */ /* 0x000fe200078e0a03 */
[----:B------:R-:W-:Y:S01]  /*09f0*/  ISETP.GT.U32.AND P5, PT, R3, R64, PT ;  /* 0x000000400300720c */ /* 0x000fe20003fa4070 */
[----:B------:R-:W-:Y:S01]  /*0a00*/  IMAD.MOV R7, RZ, RZ, -R2 ;  /* 0x000000ffff077224 */ /* 0x000fe200078e0a02 */
[----:B------:R-:W-:Y:S01]  /*0a10*/  IABS R82, R31 ;  /* 0x0000001f00527213 */ /* 0x000fe20000000000 */
[----:B------:R-:W-:Y:S01]  /*0a20*/  IMAD.HI.U32 R2, R4, R69, RZ ;  /* 0x0000004504027227 */ /* 0x000fe200078e00ff */
[----:B------:R-:W-:-:S02]  /*0a30*/  LOP3.LUT R75, R5, 0x76, RZ, 0xfc, !PT ;  /* 0x00000076054b7812 */ /* 0x000fc400078efcff */
[----:B------:R-:W-:Y:S01]  /*0a40*/  IABS R84, R67 ;  /* 0x0000004300547213 */ /* 0x000fe20000000000 */
[--C-:B------:R-:W-:Y:S01]  /*0a50*/  @!P0 IMAD.IADD R63, R63, 0x1, -R3.reuse ;  /* 0x000000013f3f8824 */ /* 0x100fe200078e0a03 */
[----:B------:R-:W-:Y:S01]  /*0a60*/  ISETP.GE.AND P0, PT, R17, RZ, PT ;  /* 0x000000ff1100720c */ /* 0x000fe20003f06270 */
[----:B------:R-:W-:Y:S01]  /*0a70*/  IMAD.MOV R2, RZ, RZ, -R2 ;  /* 0x000000ffff027224 */ /* 0x000fe200078e0a02 */
[C---:B------:R-:W-:Y:S01]  /*0a80*/  LOP3.LUT R17, R5.reuse, 0x50, RZ, 0xfc, !PT ;  /* 0x0000005005117812 */ /* 0x040fe200078efcff */
[----:B------:R-:W-:Y:S01]  /*0a90*/  @!P1 IMAD.IADD R12, R12, 0x1, -R3 ;  /* 0x000000010c0c9824 */ /* 0x000fe200078e0a03 */
[----:B------:R-:W-:Y:S01]  /*0aa0*/  ISETP.GE.AND P1, PT, R5, RZ, PT ;  /* 0x000000ff0500720c */ /* 0x000fe20003f26270 */
[C---:B------:R-:W-:Y:S01]  /*0ab0*/  IMAD R69, R3.reuse, R2, R69 ;  /* 0x0000000203457224 */ /* 0x040fe200078e0245 */
[C---:B------:R-:W-:Y:S01]  /*0ac0*/  ISETP.GT.U32.AND P4, PT, R3.reuse, R63, PT ;  /* 0x0000003f0300720c */ /* 0x040fe20003f84070 */
[----:B------:R-:W-:Y:S01]  /*0ad0*/  @!P5 IMAD.IADD R64, R64, 0x1, -R3 ;  /* 0x000000014040d824 */ /* 0x000fe200078e0a03 */
[----:B------:R-:W-:Y:S01]  /*0ae0*/  IABS R86, R75 ;  /* 0x0000004b00567213 */ /* 0x000fe20000000000 */
[C---:B------:R-:W-:Y:S01]  /*0af0*/  IMAD R68, R3.reuse, R7, R68 ;  /* 0x0000000703447224 */ /* 0x040fe200078e0244 */
[----:B------:R-:W-:Y:S01]  /*0b00*/  ISETP.GT.U32.AND P5, PT, R3, R69, PT ;  /* 0x000000450300720c */ /* 0x000fe20003fa4070 */
[----:B------:R-:W-:Y:S01]  /*0b10*/  IMAD.HI.U32 R2, R4, R70, RZ ;  /* 0x0000004604027227 */ /* 0x000fe200078e00ff */
[----:B------:R-:W-:-:S02]  /*0b20*/  LOP3.LUT R77, R5, 0x78, RZ, 0xfc, !PT ;  /* 0x00000078054d7812 */ /* 0x000fc400078efcff */
[----:B------:R-:W-:Y:S01]  /*0b30*/  LOP3.LUT R79, R5, 0x7a, RZ, 0xfc, !PT ;  /* 0x0000007a054f7812 */ /* 0x000fe200078efcff */
[----:B------:R-:W-:Y:S01]  /*0b40*/  IMAD.MOV R7, RZ, RZ, -R2 ;  /* 0x000000ffff077224 */ /* 0x000fe200078e0a02 */
[----:B------:R-:W-:Y:S01]  /*0b50*/  IABS R88, R77 ;  /* 0x0000004d00587213 */ /* 0x000fe20000000000 */
[----:B------:R-:W-:Y:S01]  /*0b60*/  @!P1 IMAD.MOV R40, RZ, RZ, -R40 ;  /* 0x000000ffff289224 */ /* 0x000fe200078e0a28 */
[----:B------:R-:W-:Y:S01]  /*0b70*/  ISETP.GT.U32.AND P1, PT, R3, R65, PT ;  /* 0x000000410300720c */ /* 0x000fe20003f24070 */
[----:B------:R-:W-:Y:S01]  /*0b80*/  @!P4 IMAD.IADD R63, R63, 0x1, -R3 ;  /* 0x000000013f3fc824 */ /* 0x000fe200078e0a03 */
[----:B------:R-:W-:Y:S01]  /*0b90*/  ISETP.GT.U32.AND P4, PT, R3, R68, PT ;  /* 0x000000440300720c */ /* 0x000fe20003f84070 */
[----:B------:R-:W-:-:S04]  /*0ba0*/  IMAD.HI.U32 R2, R4, R71, RZ ;  /* 0x0000004704027227 */ /* 0x000fc800078e00ff */
[--C-:B------:R-:W-:Y:S02]  /*0bb0*/  @!P5 IMAD.IADD R69, R69, 0x1, -R3.reuse ;  /* 0x000000014545d824 */ /* 0x100fe400078e0a03 */
[C---:B------:R-:W-:Y:S02]  /*0bc0*/  IMAD R70, R3.reuse, R7, R70 ;  /* 0x0000000703467224 */ /* 0x040fe400078e0246 */
[----:B------:R-:W-:Y:S01]  /*0bd0*/  IMAD.MOV.U32 R7, RZ, RZ, R12 ;  /* 0x000000ffff077224 */ /* 0x000fe200078e000c */
[----:B------:R-:W-:Y:S01]  /*0be0*/  ISETP.GT.U32.AND P5, PT, R3, R69, PT ;  /* 0x000000450300720c */ /* 0x000fe20003fa4070 */
[--C-:B------:R-:W-:Y:S01]  /*0bf0*/  @!P1 IMAD.IADD R65, R65, 0x1, -R3.reuse ;  /* 0x0000000141419824 */ /* 0x100fe200078e0a03 */
[----:B------:R-:W-:Y:S01]  /*0c00*/  ISETP.GE.AND P1, PT, R10, RZ, PT ;  /* 0x000000ff0a00720c */ /* 0x000fe20003f26270 */
[----:B------:R-:W-:Y:S01]  /*0c10*/  @!P4 IMAD.IADD R68, R68, 0x1, -R3 ;  /* 0x000000014444c824 */ /* 0x000fe200078e0a03 */
[----:B------:R-:W-:Y:S01]  /*0c20*/  ISETP.GE.AND P4, PT, R11, RZ, PT ;  /* 0x000000ff0b00720c */ /* 0x000fe20003f86270 */
[----:B------:R-:W-:Y:S01]  /*0c30*/  IMAD.MOV R10, RZ, RZ, -R2 ;  /* 0x000000ffff0a7224 */ /* 0x000fe200078e0a02 */
[----:B------:R-:W-:Y:S01]  /*0c40*/  LOP3.LUT R11, R5, 0x16, RZ, 0xfc, !PT ;  /* 0x00000016050b7812 */ /* 0x000fe200078efcff */
[----:B------:R-:W-:Y:S01]  /*0c50*/  @!P2 IMAD.MOV R63, RZ, RZ, -R63 ;  /* 0x000000ffff3fa224 */ /* 0x000fe200078e0a3f */
[C---:B------:R-:W-:Y:S01]  /*0c60*/  ISETP.GT.U32.AND P2, PT, R3.reuse, R70, PT ;  /* 0x000000460300720c */ /* 0x040fe20003f44070 */
[----:B------:R-:W-:Y:S01]  /*0c70*/  @!P0 IMAD.MOV R7, RZ, RZ, -R7 ;  /* 0x000000ffff078224 */ /* 0x000fe200078e0a07 */
[C---:B------:R-:W-:Y:S01]  /*0c80*/  ISETP.GT.U32.AND P0, PT, R3.reuse, R68, PT ;  /* 0x000000440300720c */ /* 0x040fe20003f04070 */
[----:B------:R-:W-:Y:S01]  /*0c90*/  IMAD R71, R3, R10, R71 ;  /* 0x0000000a03477224 */ /* 0x000fe200078e0247 */
[----:B------:R-:W-:Y:S01]  /*0ca0*/  LOP3.LUT R10, R5, 0x12, RZ, 0xfc, !PT ;  /* 0x00000012050a7812 */ /* 0x000fe200078efcff */
[----:B------:R-:W-:Y:S01]  /*0cb0*/  @!P5 IMAD.IADD R69, R69, 0x1, -R3 ;  /* 0x000000014545d824 */ /* 0x000fe200078e0a03 */
[----:B------:R-:W-:Y:S01]  /*0cc0*/  IABS R61, R11 ;  /* 0x0000000b003d7213 */ /* 0x000fe20000000000 */
[----:B------:R-:W-:Y:S01]  /*0cd0*/  IMAD.HI.U32 R2, R4, R72, RZ ;  /* 0x0000004804027227 */ /* 0x000fe200078e00ff */
[----:B------:R-:W-:-:S02]  /*0ce0*/  ISETP.GT.U32.AND P5, PT, R3, R71, PT ;  /* 0x000000470300720c */ /* 0x000fc40003fa4070 */
[----:B------:R-:W-:Y:S01]  /*0cf0*/  IABS R73, R10 ;  /* 0x0000000a00497213 */ /* 0x000fe20000000000 */
[----:B------:R-:W-:Y:S01]  /*0d00*/  IMAD.MOV R2, RZ, RZ, -R2 ;  /* 0x000000ffff027224 */ /* 0x000fe200078e0a02 */
[----:B------:R-:W-:Y:S01]  /*0d10*/  LOP3.LUT R12, R5, 0x18, RZ, 0xfc, !PT ;  /* 0x00000018050c7812 */ /* 0x000fe200078efcff */
[--C-:B------:R-:W-:Y:S02]  /*0d20*/  @!P2 IMAD.IADD R70, R70, 0x1, -R3.reuse ;  /* 0x000000014646a824 */ /* 0x100fe400078e0a03 */
[--C-:B------:R-:W-:Y:S01]  /*0d30*/  @!P0 IMAD.IADD R68, R68, 0x1, -R3.reuse ;  /* 0x0000000144448824 */ /* 0x100fe200078e0a03 */
[----:B------:R-:W-:Y:S01]  /*0d40*/  IABS R62, R12 ;  /* 0x0000000c003e7213 */ /* 0x000fe20000000000 */
[C---:B------:R-:W-:Y:S01]  /*0d50*/  IMAD R72, R3.reuse, R2, R72 ;  /* 0x0000000203487224 */ /* 0x040fe200078e0248 */
[----:B------:R-:W-:Y:S01]  /*0d60*/  ISETP.GT.U32.AND P2, PT, R3, R70, PT ;  /* 0x000000460300720c */ /* 0x000fe20003f44070 */
[----:B------:R-:W-:Y:S01]  /*0d70*/  @!P1 IMAD.MOV R68, RZ, RZ, -R68 ;  /* 0x000000ffff449224 */ /* 0x000fe200078e0a44 */
[----:B------:R-:W-:Y:S01]  /*0d80*/  ISETP.GE.AND P1, PT, R10, RZ, PT ;  /* 0x000000ff0a00720c */ /* 0x000fe20003f26270 */
[----:B------:R-:W-:Y:S01]  /*0d90*/  @!P5 IMAD.IADD R71, R71, 0x1, -R3 ;  /* 0x000000014747d824 */ /* 0x000fe200078e0a03 */
[----:B------:R-:W-:Y:S01]  /*0da0*/  LOP3.LUT R10, R5, 0x14, RZ, 0xfc, !PT ;  /* 0x00000014050a7812 */ /* 0x000fe200078efcff */
[----:B------:R-:W-:Y:S01]  /*0db0*/  IMAD.HI.U32 R2, R4, R73, RZ ;  /* 0x0000004904027227 */ /* 0x000fe200078e00ff */
[----:B------:R-:W-:-:S02]  /*0dc0*/  ISETP.GE.AND P0, PT, R15, RZ, PT ;  /* 0x000000ff0f00720c */ /* 0x000fc40003f06270 */
[----:B------:R-:W-:Y:S01]  /*0dd0*/  IABS R74, R10 ;  /* 0x0000000a004a7213 */ /* 0x000fe20000000000 */
[----:B------:R-:W-:Y:S01]  /*0de0*/  IMAD.MOV R2, RZ, RZ, -R2 ;  /* 0x000000ffff027224 */ /* 0x000fe200078e0a02 */
[C---:B------:R-:W-:Y:S01]  /*0df0*/  ISETP.GT.U32.AND P5, PT, R3.reuse, R71, PT ;  /* 0x000000470300720c */ /* 0x040fe20003fa4070 */
[----:B------:R-:W-:Y:S01]  /*0e00*/  @!P6 IMAD.MOV R65, RZ, RZ, -R65 ;  /* 0x000000ffff41e224 */ /* 0x000fe200078e0a41 */
[----:B------:R-:W-:Y:S01]  /*0e10*/  ISETP.GE.AND P6, PT, R14, RZ, PT ;  /* 0x000000ff0e00720c */ /* 0x000fe20003fc6270 */
[----:B------:R-:W-:Y:S01]  /*0e20*/  IMAD R73, R3, R2, R73 ;  /* 0x0000000203497224 */ /* 0x000fe200078e0249 */
[C---:B------:R-:W-:Y:S01]  /*0e30*/  LOP3.LUT R14, R5.reuse, 0x20, RZ, 0xfc, !PT ;  /* 0x00000020050e7812 */ /* 0x040fe200078efcff */
[----:B------:R-:W-:Y:S01]  /*0e40*/  IMAD.HI.U32 R2, R4, R74, RZ ;  /* 0x0000004a04027227 */ /* 0x000fe200078e00ff */
[----:B------:R-:W-:Y:S02]  /*0e50*/  LOP3.LUT R15, R5, 0x2e, RZ, 0xfc, !PT ;  /* 0x0000002e050f7812 */ /* 0x000fe400078efcff */
[----:B------:R-:W-:Y:S01]  /*0e60*/  IABS R43, R14 ;  /* 0x0000000e002b7213 */ /* 0x000fe20000000000 */
[--C-:B------:R-:W-:Y:S01]  /*0e70*/  @!P2 IMAD.IADD R70, R70, 0x1, -R3.reuse ;  /* 0x000000014646a824 */ /* 0x100fe200078e0a03 */
[----:B------:R-:W-:Y:S01]  /*0e80*/  ISETP.GE.AND P2, PT, R10, RZ, PT ;  /* 0x000000ff0a00720c */ /* 0x000fe20003f46270 */
[----:B------:R-:W-:Y:S01]  /*0e90*/  IMAD.MOV R10, RZ, RZ, -R2 ;  /* 0x000000ffff0a7224 */ /* 0x000fe200078e0a02 */
[----:B------:R-:W-:Y:S01]  /*0ea0*/  IABS R50, R15 ;  /* 0x0000000f00327213 */ /* 0x000fe20000000000 */
[----:B------:R-:W-:Y:S01]  /*0eb0*/  @!P5 IMAD.IADD R71, R71, 0x1, -R3 ;  /* 0x000000014747d824 */ /* 0x000fe200078e0a03 */
[----:B------:R-:W-:Y:S01]  /*0ec0*/  ISETP.GE.AND P5, PT, R11, RZ, PT ;  /* 0x000000ff0b00720c */ /* 0x000fe20003fa6270 */
[----:B------:R-:W-:Y:S01]  /*0ed0*/  IMAD R74, R3, R10, R74 ;  /* 0x0000000a034a7224 */ /* 0x000fe200078e024a */
[----:B------:R-:W-:Y:S01]  /*0ee0*/  LOP3.LUT R11, R5, 0x1a, RZ, 0xfc, !PT ;  /* 0x0000001a050b7812 */ /* 0x000fe200078efcff */
[----:B------:R-:W-:Y:S01]  /*0ef0*/  @!P4 IMAD.MOV R69, RZ, RZ, -R69 ;  /* 0x000000ffff45c224 */ /* 0x000fe200078e0a45 */
[C---:B------:R-:W-:Y:S01]  /*0f00*/  ISETP.GT.U32.AND P4, PT, R3.reuse, R72, PT ;  /* 0x000000480300720c */ /* 0x040fe20003f84070 */
[----:B------:R-:W-:Y:S01]  /*0f10*/  @!P6 IMAD.MOV R71, RZ, RZ, -R71 ;  /* 0x000000ffff47e224 */ /* 0x000fe200078e0a47 */
[----:B------:R-:W-:Y:S01]  /*0f20*/  ISETP.GT.U32.AND P6, PT, R3, R74, PT ;  /* 0x0000004a0300720c */ /* 0x000fe20003fc4070 */
[----:B------:R-:W-:Y:S01]  /*0f30*/  IMAD.HI.U32 R2, R4, R61, RZ ;  /* 0x0000003d04027227 */ /* 0x000fe200078e00ff */
[----:B------:R-:W-:-:S03]  /*0f40*/  IABS R60, R11 ;  /* 0x0000000b003c7213 */ /* 0x000fc60000000000 */
[----:B------:R-:W-:Y:S02]  /*0f50*/  IMAD.MOV R2, RZ, RZ, -R2 ;  /* 0x000000ffff027224 */ /* 0x000fe400078e0a02 */
[----:B------:R-:W-:Y:S01]  /*0f60*/  @!P3 IMAD.MOV R64, RZ, RZ, -R64 ;  /* 0x000000ffff40b224 */ /* 0x000fe200078e0a40 */
[----:B------:R-:W-:Y:S01]  /*0f70*/  ISETP.GE.AND P3, PT, R13, RZ, PT ;  /* 0x000000ff0d00720c */ /* 0x000fe20003f66270 */
[----:B------:R-:W-:Y:S01]  /*0f80*/  IMAD R61, R3, R2, R61 ;  /* 0x00000002033d7224 */ /* 0x000fe200078e023d */
[----:B------:R-:W-:Y:S01]  /*0f90*/  LOP3.LUT R13, R5, 0x1e, RZ, 0xfc, !PT ;  /* 0x0000001e050d7812 */ /* 0x000fe200078efcff */
[--C-:B------:R-:W-:Y:S02]  /*0fa0*/  @!P4 IMAD.IADD R72, R72, 0x1, -R3.reuse ;  /* 0x000000014848c824 */ /* 0x100fe400078e0a03 */
[----:B------:R-:W-:Y:S01]  /*0fb0*/  @!P6 IMAD.IADD R74, R74, 0x1, -R3 ;  /* 0x000000014a4ae824 */ /* 0x000fe200078e0a03 */
[----:B------:R-:W-:Y:S01]  /*0fc0*/  IABS R42, R13 ;  /* 0x0000000d002a7213 */ /* 0x000fe20000000000 */
[----:B------:R-:W-:Y:S01]  /*0fd0*/  IMAD.HI.U32 R2, R4, R62, RZ ;  /* 0x0000003e04027227 */ /* 0x000fe200078e00ff */
[----:B------:R-:W-:-:S02]  /*0fe0*/  ISETP.GT.U32.AND P4, PT, R3, R72, PT ;  /* 0x000000480300720c */ /* 0x000fc40003f84070 */
[----:B------:R-:W-:Y:S01]  /*0ff0*/  ISETP.GT.U32.AND P6, PT, R3, R74, PT ;  /* 0x0000004a0300720c */ /* 0x000fe20003fc4070 */
[----:B------:R-:W-:Y:S02]  /*1000*/  IMAD.MOV R10, RZ, RZ, -R2 ;  /* 0x000000ffff0a7224 */ /* 0x000fe400078e0a02 */
[----:B------:R-:W-:-:S04]  /*1010*/  IMAD.HI.U32 R2, R4, R60, RZ ;  /* 0x0000003c04027227 */ /* 0x000fc800078e00ff */
[----:B------:R-:W-:Y:S02]  /*1020*/  IMAD.MOV R2, RZ, RZ, -R2 ;  /* 0x000000ffff027224 */ /* 0x000fe400078e0a02 */
[----:B------:R-:W-:Y:S01]  /*1030*/  @!P3 IMAD.MOV R70, RZ, RZ, -R70 ;  /* 0x000000ffff46b224 */ /* 0x000fe200078e0a46 */
[C---:B------:R-:W-:Y:S01]  /*1040*/  ISETP.GT.U32.AND P3, PT, R3.reuse, R73, PT ;  /* 0x000000490300720c */ /* 0x040fe20003f64070 */
[C---:B------:R-:W-:Y:S02]  /*1050*/  IMAD R60, R3.reuse, R2, R60 ;  /* 0x00000002033c7224 */ /* 0x040fe400078e023c */
[--C-:B------:R-:W-:Y:S01]  /*1060*/  @!P4 IMAD.IADD R72, R72, 0x1, -R3.reuse ;  /* 0x000000014848c824 */ /* 0x100fe200078e0a03 */
[----:B------:R-:W-:Y:S01]  /*1070*/  ISETP.GE.AND P4, PT, R12, RZ, PT ;  /* 0x000000ff0c00720c */ /* 0x000fe20003f86270 */
[----:B------:R-:W-:Y:S01]  /*1080*/  @!P6 IMAD.IADD R74, R74, 0x1, -R3 ;  /* 0x000000014a4ae824 */ /* 0x000fe200078e0a03 */
[----:B------:R-:W-:Y:S01]  /*1090*/  ISETP.GT.U32.AND P6, PT, R3, R60, PT ;  /* 0x0000003c0300720c */ /* 0x000fe20003fc4070 */
[----:B------:R-:W-:Y:S01]  /*10a0*/  @!P0 IMAD.MOV R72, RZ, RZ, -R72 ;  /* 0x000000ffff488224 */ /* 0x000fe200078e0a48 */
[----:B------:R-:W-:Y:S01]  /*10b0*/  LOP3.LUT R12, R5, 0x1c, RZ, 0xfc, !PT ;  /* 0x0000001c050c7812 */ /* 0x000fe200078efcff */
[C---:B------:R-:W-:Y:S01]  /*10c0*/  IMAD R62, R3.reuse, R10, R62 ;  /* 0x0000000a033e7224 */ /* 0x040fe200078e023e */
[----:B------:R-:W-:Y:S01]  /*10d0*/  ISETP.GT.U32.AND P0, PT, R3, R61, PT ;  /* 0x0000003d0300720c */ /* 0x000fe20003f04070 */
[----:B------:R-:W-:Y:S01]  /*10e0*/  IMAD.HI.U32 R10, R4, R43, RZ ;  /* 0x0000002b040a7227 */ /* 0x000fe200078e00ff */
[----:B------:R-:W-:-:S03]  /*10f0*/  IABS R41, R12 ;  /* 0x0000000c00297213 */ /* 0x000fc60000000000 */
[----:B------:R-:W-:Y:S02]  /*1100*/  @!P3 IMAD.IADD R73, R73, 0x1, -R3 ;  /* 0x000000014949b824 */ /* 0x000fe400078e0a03 */
[----:B------:R-:W-:-:S03]  /*1110*/  IMAD.HI.U32 R2, R4, R41, RZ ;  /* 0x0000002904027227 */ /* 0x000fc600078e00ff */
[----:B------:R-:W-:Y:S01]  /*1120*/  ISETP.GT.U32.AND P3, PT, R3, R73, PT ;  /* 0x000000490300720c */ /* 0x000fe20003f64070 */
[--C-:B------:R-:W-:Y:S02]  /*1130*/  @!P6 IMAD.IADD R60, R60, 0x1, -R3.reuse ;  /* 0x000000013c3ce824 */ /* 0x100fe400078e0a03 */
[----:B------:R-:W-:Y:S02]  /*1140*/  IMAD.MOV R2, RZ, RZ, -R2 ;  /* 0x000000ffff027224 */ /* 0x000fe400078e0a02 */
[----:B------:R-:W-:Y:S01]  /*1150*/  @!P0 IMAD.IADD R61, R61, 0x1, -R3 ;  /* 0x000000013d3d8824 */ /* 0x000fe200078e0a03 */
[C---:B------:R-:W-:Y:S01]  /*1160*/  ISETP.GT.U32.AND P6, PT, R3.reuse, R60, PT ;  /* 0x0000003c0300720c */ /* 0x040fe20003fc4070 */
[C---:B------:R-:W-:Y:S02]  /*1170*/  IMAD R41, R3.reuse, R2, R41 ;  /* 0x0000000203297224 */ /* 0x040fe400078e0229 */
[----:B------:R-:W-:Y:S01]  /*1180*/  IMAD.HI.U32 R2, R4, R42, RZ ;  /* 0x0000002a04027227 */ /* 0x000fe200078e00ff */
[----:B------:R-:W-:-:S03]  /*1190*/  ISETP.GT.U32.AND P0, PT, R3, R61, PT ;  /* 0x0000003d0300720c */ /* 0x000fc60003f04070 */
[----:B------:R-:W-:Y:S02]  /*11a0*/  IMAD.MOV R2, RZ, RZ, -R2 ;  /* 0x000000ffff027224 */ /* 0x000fe400078e0a02 */
[--C-:B------:R-:W-:Y:S01]  /*11b0*/  @!P3 IMAD.IADD R73, R73, 0x1, -R3.reuse ;  /* 0x000000014949b824 */ /* 0x100fe200078e0a03 */
[C---:B------:R-:W-:Y:S01]  /*11c0*/  ISETP.GT.U32.AND P3, PT, R3.reuse, R62, PT ;  /* 0x0000003e0300720c */ /* 0x040fe20003f64070 */
[C---:B------:R-:W-:Y:S02]  /*11d0*/  IMAD R42, R3.reuse, R2, R42 ;  /* 0x00000002032a7224 */ /* 0x040fe400078e022a */
[--C-:B------:R-:W-:Y:S02]  /*11e0*/  @!P6 IMAD.IADD R60, R60, 0x1, -R3.reuse ;  /* 0x000000013c3ce824 */ /* 0x100fe400078e0a03 */
[----:B------:R-:W-:Y:S01]  /*11f0*/  IMAD.MOV R10, RZ, RZ, -R10 ;  /* 0x000000ffff0a7224 */ /* 0x000fe200078e0a0a */
[----:B------:R-:W-:Y:S01]  /*1200*/  ISETP.GT.U32.AND P6, PT, R3, R42, PT ;  /* 0x0000002a0300720c */ /* 0x000fe20003fc4070 */
[----:B------:R-:W-:Y:S01]  /*1210*/  @!P0 IMAD.IADD R61, R61, 0x1, -R3 ;  /* 0x000000013d3d8824 */ /* 0x000fe200078e0a03 */
[C---:B------:R-:W-:Y:S01]  /*1220*/  ISETP.GT.U32.AND P0, PT, R3.reuse, R41, PT ;  /* 0x000000290300720c */ /* 0x040fe20003f04070 */
[----:B------:R-:W-:-:S02]  /*1230*/  IMAD R43, R3, R10, R43 ;  /* 0x0000000a032b7224 */ /* 0x000fc400078e022b */
[----:B------:R-:W-:Y:S02]  /*1240*/  @!P5 IMAD.MOV R61, RZ, RZ, -R61 ;  /* 0x000000ffff3dd224 */ /* 0x000fe400078e0a3d */
[----:B------:R-:W-:Y:S01]  /*1250*/  @!P3 IMAD.IADD R62, R62, 0x1, -R3 ;  /* 0x000000013e3eb824 */ /* 0x000fe200078e0a03 */
[----:B------:R-:W-:Y:S01]  /*1260*/  ISETP.GE.AND P3, PT, R11, RZ, PT ;  /* 0x000000ff0b00720c */ /* 0x000fe20003f66270 */
[----:B------:R-:W-:Y:S01]  /*1270*/  @!P2 IMAD.MOV R74, RZ, RZ, -R74 ;  /* 0x000000ffff4aa224 */ /* 0x000fe200078e0a4a */
[----:B------:R-:W-:Y:S01]  /*1280*/  LOP3.LUT R11, R5, 0x22, RZ, 0xfc, !PT ;  /* 0x00000022050b7812 */ /* 0x000fe200078efcff */
[----:B------:R-:W-:Y:S01]  /*1290*/  @!P1 IMAD.MOV R73, RZ, RZ, -R73 ;  /* 0x000000ffff499224 */ /* 0x000fe200078e0a49 */
[----:B------:R-:W-:Y:S01]  /*12a0*/  ISETP.GT.U32.AND P5, PT, R3, R43, PT ;  /* 0x0000002b0300720c */ /* 0x000fe20003fa4070 */
[--C-:B------:R-:W-:Y:S01]  /*12b0*/  @!P6 IMAD.IADD R42, R42, 0x1, -R3.reuse ;  /* 0x000000012a2ae824 */ /* 0x100fe200078e0a03 */
[----:B------:R-:W-:Y:S01]  /*12c0*/  IABS R44, R11 ;  /* 0x0000000b002c7213 */ /* 0x000fe20000000000 */
[----:B------:R-:W-:Y:S01]  /*12d0*/  @!P0 IMAD.IADD R41, R41, 0x1, -R3 ;  /* 0x0000000129298824 */ /* 0x000fe200078e0a03 */
[----:B------:R-:W-:-:S02]  /*12e0*/  ISETP.GE.AND P2, PT, R12, RZ, PT ;  /* 0x000000ff0c00720c */ /* 0x000fc40003f46270 */
[----:B------:R-:W-:Y:S01]  /*12f0*/  ISETP.GT.U32.AND P6, PT, R3, R42, PT ;  /* 0x0000002a0300720c */ /* 0x000fe20003fc4070 */
[C---:B------:R-:W-:Y:S01]  /*1300*/  IMAD.HI.U32 R2, R4.reuse, R44, RZ ;  /* 0x0000002c04027227 */ /* 0x040fe200078e00ff */
[----:B------:R-:W-:Y:S02]  /*1310*/  LOP3.LUT R12, R5, 0x24, RZ, 0xfc, !PT ;  /* 0x00000024050c7812 */ /* 0x000fe400078efcff */
[----:B------:R-:W-:Y:S01]  /*1320*/  ISETP.GT.U32.AND P0, PT, R3, R41, PT ;  /* 0x000000290300720c */ /* 0x000fe20003f04070 */
[----:B------:R-:W-:Y:S01]  /*1330*/  @!P3 IMAD.MOV R60, RZ, RZ, -R60 ;  /* 0x000000ffff3cb224 */ /* 0x000fe200078e0a3c */
[----:B------:R-:W-:Y:S01]  /*1340*/  ISETP.GE.AND P3, PT, R11, RZ, PT ;  /* 0x000000ff0b00720c */ /* 0x000fe20003f66270 */
[----:B------:R-:W-:Y:S01]  /*1350*/  IMAD.MOV R2, RZ, RZ, -R2 ;  /* 0x000000ffff027224 */ /* 0x000fe200078e0a02 */
[----:B------:R-:W-:Y:S01]  /*1360*/  IABS R45, R12 ;  /* 0x0000000c002d7213 */ /* 0x000fe20000000000 */
[----:B------:R-:W-:Y:S01]  /*1370*/  @!P5 IMAD.IADD R43, R43, 0x1, -R3 ;  /* 0x000000012b2bd824 */ /* 0x000fe200078e0a03 */
[----:B------:R-:W-:Y:S01]  /*1380*/  LOP3.LUT R11, R5, 0x26, RZ, 0xfc, !PT ;  /* 0x00000026050b7812 */ /* 0x000fe200078efcff */
[C---:B------:R-:W-:Y:S01]  /*1390*/  IMAD R44, R3.reuse, R2, R44 ;  /* 0x00000002032c7224 */ /* 0x040fe200078e022c */
[----:B------:R-:W-:Y:S01]  /*13a0*/  ISETP.GT.U32.AND P1, PT, R3, R62, PT ;  /* 0x0000003e0300720c */ /* 0x000fe20003f24070 */
[----:B------:R-:W-:Y:S01]  /*13b0*/  IMAD.HI.U32 R10, R4, R45, RZ ;  /* 0x0000002d040a7227 */ /* 0x000fe200078e00ff */
[----:B------:R-:W-:-:S02]  /*13c0*/  IABS R46, R11 ;  /* 0x0000000b002e7213 */ /* 0x000fc40000000000 */
[C---:B------:R-:W-:Y:S01]  /*13d0*/  ISETP.GT.U32.AND P5, PT, R3.reuse, R43, PT ;  /* 0x0000002b0300720c */ /* 0x040fe20003fa4070 */
[----:B------:R-:W-:Y:S01]  /*13e0*/  @!P6 IMAD.IADD R42, R42, 0x1, -R3 ;  /* 0x000000012a2ae824 */ /* 0x000fe200078e0a03 */
[----:B------:R-:W-:Y:S01]  /*13f0*/  ISETP.GT.U32.AND P6, PT, R3, R44, PT ;  /* 0x0000002c0300720c */ /* 0x000fe20003fc4070 */
[----:B------:R-:W-:Y:S02]  /*1400*/  IMAD.MOV R10, RZ, RZ, -R10 ;  /* 0x000000ffff0a7224 */ /* 0x000fe400078e0a0a */
[----:B------:R-:W-:-:S04]  /*1410*/  IMAD.HI.U32 R2, R4, R46, RZ ;  /* 0x0000002e04027227 */ /* 0x000fc800078e00ff */
[----:B------:R-:W-:Y:S02]  /*1420*/  IMAD R45, R3, R10, R45 ;  /* 0x0000000a032d7224 */ /* 0x000fe400078e022d */
[----:B------:R-:W-:Y:S02]  /*1430*/  IMAD.MOV R2, RZ, RZ, -R2 ;  /* 0x000000ffff027224 */ /* 0x000fe400078e0a02 */
[--C-:B------:R-:W-:Y:S01]  /*1440*/  @!P0 IMAD.IADD R41, R41, 0x1, -R3.reuse ;  /* 0x0000000129298824 */ /* 0x100fe200078e0a03 */
[----:B------:R-:W-:Y:S01]  /*1450*/  ISETP.GE.AND P0, PT, R12, RZ, PT ;  /* 0x000000ff0c00720c */ /* 0x000fe20003f06270 */
[--C-:B------:R-:W-:Y:S01]  /*1460*/  @!P5 IMAD.IADD R43, R43, 0x1, -R3.reuse ;  /* 0x000000012b2bd824 */ /* 0x100fe200078e0a03 */
[C---:B------:R-:W-:Y:S01]  /*1470*/  ISETP.GT.U32.AND P5, PT, R3.reuse, R45, PT ;  /* 0x0000002d0300720c */ /* 0x040fe20003fa4070 */
[----:B------:R-:W-:Y:S01]  /*1480*/  IMAD R46, R3, R2, R46 ;  /* 0x00000002032e7224 */ /* 0x000fe200078e022e */
[----:B------:R-:W-:Y:S01]  /*1490*/  LOP3.LUT R12, R5, 0x28, RZ, 0xfc, !PT ;  /* 0x00000028050c7812 */ /* 0x000fe200078efcff */
[----:B------:R-:W-:-:S02]  /*14a0*/  @!P6 IMAD.IADD R44, R44, 0x1, -R3 ;  /* 0x000000012c2ce824 */ /* 0x000fc400078e0a03 */
[----:B------:R-:W-:Y:S01]  /*14b0*/  @!P1 IMAD.IADD R62, R62, 0x1, -R3 ;  /* 0x000000013e3e9824 */ /* 0x000fe200078e0a03 */
[----:B------:R-:W-:Y:S01]  /*14c0*/  ISETP.GT.U32.AND P6, PT, R3, R46, PT ;  /* 0x0000002e0300720c */ /* 0x000fe20003fc4070 */
[----:B------:R-:W-:Y:S01]  /*14d0*/  @!P2 IMAD.MOV R41, RZ, RZ, -R41 ;  /* 0x000000ffff29a224 */ /* 0x000fe200078e0a29 */
[----:B------:R-:W-:Y:S01]  /*14e0*/  IABS R47, R12 ;  /* 0x0000000c002f7213 */ /* 0x000fe20000000000 */
[----:B------:R-:W-:Y:S01]  /*14f0*/  @!P4 IMAD.MOV R62, RZ, RZ, -R62 ;  /* 0x000000ffff3ec224 */ /* 0x000fe200078e0a3e */
[----:B------:R-:W-:Y:S02]  /*1500*/  ISETP.GE.AND P4, PT, R14, RZ, PT ;  /* 0x000000ff0e00720c */ /* 0x000fe40003f86270 */
[----:B------:R-:W-:Y:S01]  /*1510*/  LOP3.LUT R14, R5, 0x2c, RZ, 0xfc, !PT ;  /* 0x0000002c050e7812 */ /* 0x000fe200078efcff */
[----:B------:R-:W-:Y:S01]  /*1520*/  IMAD.HI.U32 R2, R4, R47, RZ ;  /* 0x0000002f04027227 */ /* 0x000fe200078e00ff */
[----:B------:R-:W-:Y:S02]  /*1530*/  ISETP.GE.AND P1, PT, R13, RZ, PT ;  /* 0x000000ff0d00720c */ /* 0x000fe40003f26270 */
[----:B------:R-:W-:Y:S01]  /*1540*/  IABS R49, R14 ;  /* 0x0000000e00317213 */ /* 0x000fe20000000000 */
[--C-:B------:R-:W-:Y:S01]  /*1550*/  @!P5 IMAD.IADD R45, R45, 0x1, -R3.reuse ;  /* 0x000000012d2dd824 */ /* 0x100fe200078e0a03 */
[----:B------:R-:W-:Y:S01]  /*1560*/  LOP3.LUT R13, R5, 0x2a, RZ, 0xfc, !PT ;  /* 0x0000002a050d7812 */ /* 0x000fe200078efcff */
[----:B------:R-:W-:Y:S01]  /*1570*/  IMAD.MOV R2, RZ, RZ, -R2 ;  /* 0x000000ffff027224 */ /* 0x000fe200078e0a02 */
[C---:B------:R-:W-:Y:S01]  /*1580*/  ISETP.GT.U32.AND P2, PT, R3.reuse, R44, PT ;  /* 0x0000002c0300720c */ /* 0x040fe20003f44070 */
[----:B------:R-:W-:Y:S01]  /*1590*/  @!P6 IMAD.IADD R46, R46, 0x1, -R3 ;  /* 0x000000012e2ee824 */ /* 0x000fe200078e0a03 */
[C---:B------:R-:W-:Y:S01]  /*15a0*/  ISETP.GT.U32.AND P6, PT, R3.reuse, R45, PT ;  /* 0x0000002d0300720c */ /* 0x040fe20003fc4070 */
[----:B------:R-:W-:Y:S01]  /*15b0*/  IMAD R47, R3, R2, R47 ;  /* 0x00000002032f7224 */ /* 0x000fe200078e022f */
[----:B------:R-:W-:Y:S01]  /*15c0*/  IABS R48, R13 ;  /* 0x0000000d00307213 */ /* 0x000fe20000000000 */
[----:B------:R-:W-:Y:S01]  /*15d0*/  IMAD.HI.U32 R2, R4, R49, RZ ;  /* 0x0000003104027227 */ /* 0x000fe200078e00ff */
[----:B------:R-:W-:-:S02]  /*15e0*/  ISETP.GE.AND P5, PT, R11, RZ, PT ;  /* 0x000000ff0b00720c */ /* 0x000fc40003fa6270 */
[----:B------:R-:W-:Y:S01]  /*15f0*/  LOP3.LUT R11, R5, 0x30, RZ, 0xfc, !PT ;  /* 0x00000030050b7812 */ /* 0x000fe200078efcff */
[----:B------:R-:W-:Y:S02]  /*1600*/  IMAD.MOV R2, RZ, RZ, -R2 ;  /* 0x000000ffff027224 */ /* 0x000fe400078e0a02 */
[----:B------:R-:W-:Y:S01]  /*1610*/  IMAD.HI.U32 R10, R4, R48, RZ ;  /* 0x00000030040a7227 */ /* 0x000fe200078e00ff */
[----:B------:R-:W-:-:S03]  /*1620*/  IABS R51, R11 ;  /* 0x0000000b00337213 */ /* 0x000fc60000000000 */
[----:B------:R-:W-:Y:S02]  /*1630*/  IMAD R49, R3, R2, R49 ;  /* 0x0000000203317224 */ /* 0x000fe400078e0231 */
[----:B------:R-:W-:Y:S02]  /*1640*/  IMAD.MOV R10, RZ, RZ, -R10 ;  /* 0x000000ffff0a7224 */ /* 0x000fe400078e0a0a */
[----:B------:R-:W-:Y:S01]  /*1650*/  @!P6 IMAD.IADD R45, R45, 0x1, -R3 ;  /* 0x000000012d2de824 */ /* 0x000fe200078e0a03 */
[C---:B------:R-:W-:Y:S01]  /*1660*/  ISETP.GT.U32.AND P6, PT, R3.reuse, R49, PT ;  /* 0x000000310300720c */ /* 0x040fe20003fc4070 */
[C---:B------:R-:W-:Y:S02]  /*1670*/  IMAD R48, R3.reuse, R10, R48 ;  /* 0x0000000a03307224 */ /* 0x040fe400078e0230 */
[----:B------:R-:W-:Y:S02]  /*1680*/  @!P4 IMAD.MOV R43, RZ, RZ, -R43 ;  /* 0x000000ffff2bc224 */ /* 0x000fe400078e0a2b */
[----:B------:R-:W-:Y:S01]  /*1690*/  IMAD.HI.U32 R2, R4, R50, RZ ;  /* 0x0000003204027227 */ /* 0x000fe200078e00ff */
[----:B------:R-:W-:-:S03]  /*16a0*/  ISETP.GT.U32.AND P4, PT, R3, R48, PT ;  /* 0x000000300300720c */ /* 0x000fc60003f84070 */
[--C-:B------:R-:W-:Y:S01]  /*16b0*/  @!P2 IMAD.IADD R44, R44, 0x1, -R3.reuse ;  /* 0x000000012c2ca824 */ /* 0x100fe200078e0a03 */
[C---:B------:R-:W-:Y:S01]  /*16c0*/  ISETP.GT.U32.AND P2, PT, R3.reuse, R47, PT ;  /* 0x0000002f0300720c */ /* 0x040fe20003f44070 */
[----:B------:R-:W-:Y:S01]  /*16d0*/  @!P1 IMAD.MOV R42, RZ, RZ, -R42 ;  /* 0x000000ffff2a9224 */ /* 0x000fe200078e0a2a */
[----:B------:R-:W-:Y:S01]  /*16e0*/  ISETP.GT.U32.AND P1, PT, R3, R46, PT ;  /* 0x0000002e0300720c */ /* 0x000fe20003f24070 */
[----:B------:R-:W-:Y:S02]  /*16f0*/  @!P6 IMAD.IADD R49, R49, 0x1, -R3 ;  /* 0x000000013131e824 */ /* 0x000fe400078e0a03 */
[----:B------:R-:W-:Y:S02]  /*1700*/  IMAD.MOV R2, RZ, RZ, -R2 ;  /* 0x000000ffff027224 */ /* 0x000fe400078e0a02 */
[----:B------:R-:W-:Y:S01]  /*1710*/  @!P3 IMAD.MOV R44, RZ, RZ, -R44 ;  /* 0x000000ffff2cb224 */ /* 0x000fe200078e0a2c */
[C---:B------:R-:W-:Y:S01]  /*1720*/  ISETP.GT.U32.AND P6, PT, R3.reuse, R49, PT ;  /* 0x000000310300720c */ /* 0x040fe20003fc4070 */
[----:B------:R-:W-:Y:S01]  /*1730*/  IMAD R50, R3, R2, R50 ;  /* 0x0000000203327224 */ /* 0x000fe200078e0232 */
[----:B------:R-:W-:Y:S01]  /*1740*/  ISETP.GE.AND P3, PT, R12, RZ, PT ;  /* 0x000000ff0c00720c */ /* 0x000fe20003f66270 */
[----:B------:R-:W-:Y:S01]  /*1750*/  IMAD.HI.U32 R2, R4, R51, RZ ;  /* 0x0000003304027227 */ /* 0x000fe200078e00ff */
[----:B------:R-:W-:-:S03]  /*1760*/  LOP3.LUT R12, R5, 0x32, RZ, 0xfc, !PT ;  /* 0x00000032050c7812 */ /* 0x000fc600078efcff */
[----:B------:R-:W-:Y:S01]  /*1770*/  @!P4 IMAD.IADD R48, R48, 0x1, -R3 ;  /* 0x000000013030c824 */ /* 0x000fe200078e0a03 */
[----:B------:R-:W-:Y:S01]  /*1780*/  IABS R52, R12 ;  /* 0x0000000c00347213 */ /* 0x000fe20000000000 */
[----:B------:R-:W-:Y:S02]  /*1790*/  IMAD.MOV R10, RZ, RZ, -R2 ;  /* 0x000000ffff0a7224 */ /* 0x000fe400078e0a02 */
[----:B------:R-:W-:Y:S01]  /*17a0*/  @!P0 IMAD.MOV R45, RZ, RZ, -R45 ;  /* 0x000000ffff2d8224 */ /* 0x000fe200078e0a2d */
[----:B------:R-:W-:Y:S01]  /*17b0*/  ISETP.GT.U32.AND P0, PT, R3, R48, PT ;  /* 0x000000300300720c */ /* 0x000fe20003f04070 */
[----:B------:R-:W-:Y:S01]  /*17c0*/  @!P2 IMAD.IADD R47, R47, 0x1, -R3 ;  /* 0x000000012f2fa824 */ /* 0x000fe200078e0a03 */
[----:B------:R-:W-:Y:S01]  /*17d0*/  ISETP.GE.AND P2, PT, R14, RZ, PT ;  /* 0x000000ff0e00720c */ /* 0x000fe20003f46270 */
[----:B------:R-:W-:Y:S01]  /*17e0*/  IMAD R51, R3, R10, R51 ;  /* 0x0000000a03337224 */ /* 0x000fe200078e0233 */
[----:B------:R-:W-:Y:S01]  /*17f0*/  LOP3.LUT R14, R5, 0x3a, RZ, 0xfc, !PT ;  /* 0x0000003a050e7812 */ /* 0x000fe200078efcff */
[----:B------:R-:W-:Y:S01]  /*1800*/  @!P1 IMAD.IADD R46, R46, 0x1, -R3 ;  /* 0x000000012e2e9824 */ /* 0x000fe200078e0a03 */
[----:B------:R-:W-:Y:S01]  /*1810*/  ISETP.GE.AND P1, PT, R13, RZ, PT ;  /* 0x000000ff0d00720c */ /* 0x000fe20003f26270 */
[----:B------:R-:W-:Y:S01]  /*1820*/  IMAD.HI.U32 R2, R4, R52, RZ ;  /* 0x0000003404027227 */ /* 0x000fe200078e00ff */
[----:B------:R-:W-:-:S02]  /*1830*/  ISETP.GT.U32.AND P4, PT, R3, R47, PT ;  /* 0x0000002f0300720c */ /* 0x000fc40003f84070 */
[----:B------:R-:W-:Y:S01]  /*1840*/  LOP3.LUT R13, R5, 0x34, RZ, 0xfc, !PT ;  /* 0x00000034050d7812 */ /* 0x000fe200078efcff */
[--C-:B------:R-:W-:Y:S01]  /*1850*/  @!P6 IMAD.IADD R49, R49, 0x1, -R3.reuse ;  /* 0x000000013131e824 */ /* 0x100fe200078e0a03 */
[C---:B------:R-:W-:Y:S01]  /*1860*/  ISETP.GT.U32.AND P6, PT, R3.reuse, R51, PT ;  /* 0x000000330300720c */ /* 0x040fe20003fc4070 */
[----:B------:R-:W-:Y:S01]  /*1870*/  IMAD.MOV R2, RZ, RZ, -R2 ;  /* 0x000000ffff027224 */ /* 0x000fe200078e0a02 */
[----:B------:R-:W-:Y:S01]  /*1880*/  IABS R53, R13 ;  /* 0x0000000d00357213 */ /* 0x000fe20000000000 */
[----:B------:R-:W-:Y:S01]  /*1890*/  @!P5 IMAD.MOV R46, RZ, RZ, -R46 ;  /* 0x000000ffff2ed224 */ /* 0x000fe200078e0a2e */
[----:B------:R-:W-:Y:S01]  /*18a0*/  ISETP.GT.U32.AND P5, PT, R3, R50, PT ;  /* 0x000000320300720c */ /* 0x000fe20003fa4070 */
[--C-:B------:R-:W-:Y:S01]  /*18b0*/  @!P0 IMAD.IADD R48, R48, 0x1, -R3.reuse ;  /* 0x0000000130308824 */ /* 0x100fe200078e0a03 */
[----:B------:R-:W-:Y:S01]  /*18c0*/  ISETP.GE.AND P0, PT, R11, RZ, PT ;  /* 0x000000ff0b00720c */ /* 0x000fe20003f06270 */
[----:B------:R-:W-:Y:S01]  /*18d0*/  IMAD R52, R3, R2, R52 ;  /* 0x0000000203347224 */ /* 0x000fe200078e0234 */
[----:B------:R-:W-:Y:S01]  /*18e0*/  LOP3.LUT R11, R5, 0x36, RZ, 0xfc, !PT ;  /* 0x00000036050b7812 */ /* 0x000fe200078efcff */
[----:B------:R-:W-:Y:S01]  /*18f0*/  @!P1 IMAD.MOV R48, RZ, RZ, -R48 ;  /* 0x000000ffff309224 */ /* 0x000fe200078e0a30 */
[----:B------:R-:W-:Y:S01]  /*1900*/  IABS R56, R14 ;  /* 0x0000000e00387213 */ /* 0x000fe20000000000 */
[--C-:B------:R-:W-:Y:S01]  /*1910*/  @!P4 IMAD.IADD R47, R47, 0x1, -R3.reuse ;  /* 0x000000012f2fc824 */ /* 0x100fe200078e0a03 */
[----:B------:R-:W-:Y:S01]  /*1920*/  ISETP.GT.U32.AND P1, PT, R3, R52, PT ;  /* 0x000000340300720c */ /* 0x000fe20003f24070 */
[----:B------:R-:W-:Y:S01]  /*1930*/  @!P6 IMAD.IADD R51, R51, 0x1, -R3 ;  /* 0x000000013333e824 */ /* 0x000fe200078e0a03 */
[----:B------:R-:W-:Y:S01]  /*1940*/  IABS R54, R11 ;  /* 0x0000000b00367213 */ /* 0x000fe20000000000 */
[----:B------:R-:W-:Y:S01]  /*1950*/  @!P3 IMAD.MOV R47, RZ, RZ, -R47 ;  /* 0x000000ffff2fb224 */ /* 0x000fe200078e0a2f */
[----:B------:R-:W-:Y:S01]  /*1960*/  ISETP.GE.AND P4, PT, R15, RZ, PT ;  /* 0x000000ff0f00720c */ /* 0x000fe20003f86270 */
[----:B------:R-:W-:Y:S01]  /*1970*/  @!P5 IMAD.IADD R50, R50, 0x1, -R3 ;  /* 0x000000013232d824 */ /* 0x000fe200078e0a03 */
[----:B------:R-:W-:Y:S01]  /*1980*/  ISETP.GT.U32.AND P3, PT, R3, R51, PT ;  /* 0x000000330300720c */ /* 0x000fe20003f64070 */
[----:B------:R-:W-:Y:S01]  /*1990*/  IMAD.HI.U32 R2, R4, R53, RZ ;  /* 0x0000003504027227 */ /* 0x000fe200078e00ff */
[----:B------:R-:W-:-:S02]  /*19a0*/  ISETP.GE.AND P5, PT, R12, RZ, PT ;  /* 0x000000ff0c00720c */ /* 0x000fc40003fa6270 */
[----:B------:R-:W-:Y:S01]  /*19b0*/  LOP3.LUT R12, R5, 0x38, RZ, 0xfc, !PT ;  /* 0x00000038050c7812 */ /* 0x000fe200078efcff */
[----:B------:R-:W-:Y:S01]  /*19c0*/  IMAD.MOV R2, RZ, RZ, -R2 ;  /* 0x000000ffff027224 */ /* 0x000fe200078e0a02 */
[C---:B------:R-:W-:Y:S01]  /*19d0*/  ISETP.GT.U32.AND P6, PT, R3.reuse, R50, PT ;  /* 0x000000320300720c */ /* 0x040fe20003fc4070 */
[----:B------:R-:W-:Y:S01]  /*19e0*/  @!P1 IMAD.IADD R52, R52, 0x1, -R3 ;  /* 0x0000000134349824 */ /* 0x000fe200078e0a03 */
[----:B------:R-:W-:Y:S01]  /*19f0*/  IABS R55, R12 ;  /* 0x0000000c00377213 */ /* 0x000fe20000000000 */
[----:B------:R-:W-:Y:S01]  /*1a00*/  IMAD R53, R3, R2, R53 ;  /* 0x0000000203357224 */ /* 0x000fe200078e0235 */
[----:B------:R-:W-:Y:S01]  /*1a10*/  LOP3.LUT R15, R5, 0x4e, RZ, 0xfc, !PT ;  /* 0x0000004e050f7812 */ /* 0x000fe200078efcff */
[----:B------:R-:W-:Y:S01]  /*1a20*/  IMAD.HI.U32 R2, R4, R54, RZ ;  /* 0x0000003604027227 */ /* 0x000fe200078e00ff */
[----:B------:R-:W-:-:S03]  /*1a30*/  ISETP.GT.U32.AND P1, PT, R3, R52, PT ;  /* 0x000000340300720c */ /* 0x000fc60003f24070 */
[----:B------:R-:W-:-:S04]  /*1a40*/  IMAD.HI.U32 R10, R4, R55, RZ ;  /* 0x00000037040a7227 */ /* 0x000fc800078e00ff */
[----:B------:R-:W-:Y:S01]  /*1a50*/  @!P3 IMAD.IADD R51, R51, 0x1, -R3 ;  /* 0x000000013333b824 */ /* 0x000fe200078e0a03 */
[----:B------:R-:W-:Y:S01]  /*1a60*/  ISETP.GE.AND P3, PT, R11, RZ, PT ;  /* 0x000000ff0b00720c */ /* 0x000fe20003f66270 */
[----:B------:R-:W-:Y:S02]  /*1a70*/  IMAD.MOV R11, RZ, RZ, -R2 ;  /* 0x000000ffff0b7224 */ /* 0x000fe400078e0a02 */
[----:B------:R-:W-:-:S04]  /*1a80*/  IMAD.HI.U32 R2, R4, R56, RZ ;  /* 0x0000003804027227 */ /* 0x000fc800078e00ff */
[----:B------:R-:W-:Y:S02]  /*1a90*/  IMAD.MOV R10, RZ, RZ, -R10 ;  /* 0x000000ffff0a7224 */ /* 0x000fe400078e0a0a */
[----:B------:R-:W-:Y:S01]  /*1aa0*/  @!P6 IMAD.IADD R50, R50, 0x1, -R3 ;  /* 0x000000013232e824 */ /* 0x000fe200078e0a03 */
[C---:B------:R-:W-:Y:S01]  /*1ab0*/  ISETP.GT.U32.AND P6, PT, R3.reuse, R53, PT ;  /* 0x000000350300720c */ /* 0x040fe20003fc4070 */
[----:B------:R-:W-:Y:S02]  /*1ac0*/  IMAD.MOV R2, RZ, RZ, -R2 ;  /* 0x000000ffff027224 */ /* 0x000fe400078e0a02 */
[----:B------:R-:W-:Y:S01]  /*1ad0*/  IMAD R55, R3, R10, R55 ;  /* 0x0000000a03377224 */ /* 0x000fe200078e0237 */
[----:B------:R-:W-:Y:S01]  /*1ae0*/  LOP3.LUT R10, R5, 0x3e, RZ, 0xfc, !PT ;  /* 0x0000003e050a7812 */ /* 0x000fe200078efcff */
[----:B------:R-:W-:Y:S01]  /*1af0*/  @!P2 IMAD.MOV R49, RZ, RZ, -R49 ;  /* 0x000000ffff31a224 */ /* 0x000fe200078e0a31 */
[----:B------:R-:W-:Y:S01]  /*1b00*/  ISETP.GE.AND P2, PT, R13, RZ, PT ;  /* 0x000000ff0d00720c */ /* 0x000fe20003f46270 */
[----:B------:R-:W-:Y:S01]  /*1b10*/  IMAD R56, R3, R2, R56 ;  /* 0x0000000203387224 */ /* 0x000fe200078e0238 */
[----:B------:R-:W-:Y:S01]  /*1b20*/  LOP3.LUT R13, R5, 0x3c, RZ, 0xfc, !PT ;  /* 0x0000003c050d7812 */ /* 0x000fe200078efcff */
[--C-:B------:R-:W-:Y:S01]  /*1b30*/  @!P1 IMAD.IADD R52, R52, 0x1, -R3.reuse ;  /* 0x0000000134349824 */ /* 0x100fe200078e0a03 */
[C---:B------:R-:W-:Y:S01]  /*1b40*/  ISETP.GT.U32.AND P1, PT, R3.reuse, R55, PT ;  /* 0x000000370300720c */ /* 0x040fe20003f24070 */
[C---:B------:R-:W-:Y:S01]  /*1b50*/  IMAD R54, R3.reuse, R11, R54 ;  /* 0x0000000b03367224 */ /* 0x040fe200078e0236 */
[----:B------:R-:W-:Y:S01]  /*1b60*/  IABS R57, R13 ;  /* 0x0000000d00397213 */ /* 0x000fe20000000000 */
[----:B------:R-:W-:Y:S01]  /*1b70*/  @!P5 IMAD.MOV R52, RZ, RZ, -R52 ;  /* 0x000000ffff34d224 */ /* 0x000fe200078e0a34 */
[----:B------:R-:W-:Y:S01]  /*1b80*/  ISETP.GT.U32.AND P5, PT, R3, R56, PT ;  /* 0x000000380300720c */ /* 0x000fe20003fa4070 */
[----:B------:R-:W-:Y:S01]  /*1b90*/  @!P6 IMAD.IADD R53, R53, 0x1, -R3 ;  /* 0x000000013535e824 */ /* 0x000fe200078e0a03 */
[----:B------:R-:W-:Y:S01]  /*1ba0*/  IABS R58, R10 ;  /* 0x0000000a003a7213 */ /* 0x000fe20000000000 */
[----:B------:R-:W-:Y:S01]  /*1bb0*/  @!P4 IMAD.MOV R50, RZ, RZ, -R50 ;  /* 0x000000ffff32c224 */ /* 0x000fe200078e0a32 */
[C---:B------:R-:W-:Y:S01]  /*1bc0*/  ISETP.GT.U32.AND P4, PT, R3.reuse, R54, PT ;  /* 0x000000360300720c */ /* 0x040fe20003f84070 */
[----:B------:R-:W-:Y:S01]  /*1bd0*/  IMAD.HI.U32 R2, R4, R57, RZ ;  /* 0x0000003904027227 */ /* 0x000fe200078e00ff */
[----:B------:R-:W-:-:S02]  /*1be0*/  ISETP.GT.U32.AND P6, PT, R3, R53, PT ;  /* 0x000000350300720c */ /* 0x000fc40003fc4070 */
[----:B------:R-:W-:Y:S01]  /*1bf0*/  LOP3.LUT R11, R5, 0x40, RZ, 0xfc, !PT ;  /* 0x00000040050b7812 */ /* 0x000fe200078efcff */
[--C-:B------:R-:W-:Y:S02]  /*1c00*/  @!P1 IMAD.IADD R55, R55, 0x1, -R3.reuse ;  /* 0x0000000137379824 */ /* 0x100fe400078e0a03 */
[----:B------:R-:W-:Y:S01]  /*1c10*/  IMAD.MOV R2, RZ, RZ, -R2 ;  /* 0x000000ffff027224 */ /* 0x000fe200078e0a02 */
[----:B------:R-:W-:Y:S01]  /*1c20*/  IABS R59, R11 ;  /* 0x0000000b003b7213 */ /* 0x000fe20000000000 */
[----:B------:R-:W-:Y:S01]  /*1c30*/  @!P5 IMAD.IADD R56, R56, 0x1, -R3 ;  /* 0x000000013838d824 */ /* 0x000fe200078e0a03 */
[C---:B------:R-:W-:Y:S01]  /*1c40*/  ISETP.GT.U32.AND P5, PT, R3.reuse, R55, PT ;  /* 0x000000370300720c */ /* 0x040fe20003fa4070 */
[----:B------:R-:W-:Y:S02]  /*1c50*/  IMAD R57, R3, R2, R57 ;  /* 0x0000000203397224 */ /* 0x000fe400078e0239 */
[----:B------:R-:W-:-:S04]  /*1c60*/  IMAD.HI.U32 R2, R4, R58, RZ ;  /* 0x0000003a04027227 */ /* 0x000fc800078e00ff */
[--C-:B------:R-:W-:Y:S01]  /*1c70*/  @!P4 IMAD.IADD R54, R54, 0x1, -R3.reuse ;  /* 0x000000013636c824 */ /* 0x100fe200078e0a03 */
[----:B------:R-:W-:Y:S01]  /*1c80*/  ISETP.GE.AND P4, PT, R13, RZ, PT ;  /* 0x000000ff0d00720c */ /* 0x000fe20003f86270 */
[----:B------:R-:W-:Y:S01]  /*1c90*/  IMAD.MOV R2, RZ, RZ, -R2 ;  /* 0x000000ffff027224 */ /* 0x000fe200078e0a02 */
[----:B------:R-:W-:Y:S01]  /*1ca0*/  LOP3.LUT R13, R5, 0x44, RZ, 0xfc, !PT ;  /* 0x00000044050d7812 */ /* 0x000fe200078efcff */
[----:B------:R-:W-:Y:S01]  /*1cb0*/  @!P6 IMAD.IADD R53, R53, 0x1, -R3 ;  /* 0x000000013535e824 */ /* 0x000fe200078e0a03 */
[C---:B------:R-:W-:Y:S01]  /*1cc0*/  ISETP.GT.U32.AND P1, PT, R3.reuse, R54, PT ;  /* 0x000000360300720c */ /* 0x040fe20003f24070 */
[C---:B------:R-:W-:Y:S01]  /*1cd0*/  IMAD R58, R3.reuse, R2, R58 ;  /* 0x00000002033a7224 */ /* 0x040fe200078e023a */
[----:B------:R-:W-:Y:S01]  /*1ce0*/  IABS R38, R13 ;  /* 0x0000000d00267213 */ /* 0x000fe20000000000 */
[----:B------:R-:W-:Y:S01]  /*1cf0*/  @!P2 IMAD.MOV R53, RZ, RZ, -R53 ;  /* 0x000000ffff35a224 */ /* 0x000fe200078e0a35 */
[----:B------:R-:W-:Y:S01]  /*1d00*/  ISETP.GT.U32.AND P2, PT, R3, R56, PT ;  /* 0x000000380300720c */ /* 0x000fe20003f44070 */
[----:B------:R-:W-:Y:S01]  /*1d10*/  @!P5 IMAD.IADD R55, R55, 0x1, -R3 ;  /* 0x000000013737d824 */ /* 0x000fe200078e0a03 */
[----:B------:R-:W-:Y:S01]  /*1d20*/  ISETP.GT.U32.AND P5, PT, R3, R58, PT ;  /* 0x0000003a0300720c */ /* 0x000fe20003fa4070 */
[----:B------:R-:W-:Y:S01]  /*1d30*/  @!P0 IMAD.MOV R51, RZ, RZ, -R51 ;  /* 0x000000ffff338224 */ /* 0x000fe200078e0a33 */
[----:B------:R-:W-:Y:S01]  /*1d40*/  ISETP.GE.AND P0, PT, R12, RZ, PT ;  /* 0x000000ff0c00720c */ /* 0x000fe20003f06270 */
[----:B------:R-:W-:Y:S01]  /*1d50*/  IMAD.HI.U32 R2, R4, R59, RZ ;  /* 0x0000003b04027227 */ /* 0x000fe200078e00ff */
[----:B------:R-:W-:-:S02]  /*1d60*/  LOP3.LUT R12, R5, 0x42, RZ, 0xfc, !PT ;  /* 0x00000042050c7812 */ /* 0x000fc400078efcff */
[----:B------:R-:W-:Y:S01]  /*1d70*/  ISETP.GE.AND P6, PT, R14, RZ, PT ;  /* 0x000000ff0e00720c */ /* 0x000fe20003fc6270 */
[--C-:B------:R-:W-:Y:S01]  /*1d80*/  @!P1 IMAD.IADD R54, R54, 0x1, -R3.reuse ;  /* 0x0000000136369824 */ /* 0x100fe200078e0a03 */
[----:B------:R-:W-:Y:S02]  /*1d90*/  ISETP.GT.U32.AND P1, PT, R3, R57, PT ;  /* 0x000000390300720c */ /* 0x000fe40003f24070 */
[----:B------:R-:W-:Y:S01]  /*1da0*/  IABS R39, R12 ;  /* 0x0000000c00277213 */ /* 0x000fe20000000000 */
[--C-:B------:R-:W-:Y:S01]  /*1db0*/  @!P2 IMAD.IADD R56, R56, 0x1, -R3.reuse ;  /* 0x000000013838a824 */ /* 0x100fe200078e0a03 */
[----:B------:R-:W-:Y:S01]  /*1dc0*/  ISETP.GE.AND P2, PT, R10, RZ, PT ;  /* 0x000000ff0a00720c */ /* 0x000fe20003f46270 */
[----:B------:R-:W-:Y:S01]  /*1dd0*/  @!P5 IMAD.IADD R58, R58, 0x1, -R3 ;  /* 0x000000013a3ad824 */ /* 0x000fe200078e0a03 */
[----:B------:R-:W-:Y:S01]  /*1de0*/  LOP3.LUT R14, R5, 0x48, RZ, 0xfc, !PT ;  /* 0x00000048050e7812 */ /* 0x000fe200078efcff */
[----:B------:R-:W-:Y:S02]  /*1df0*/  IMAD.MOV R10, RZ, RZ, -R2 ;  /* 0x000000ffff0a7224 */ /* 0x000fe400078e0a02 */
[----:B------:R-:W-:Y:S01]  /*1e00*/  @!P0 IMAD.MOV R55, RZ, RZ, -R55 ;  /* 0x000000ffff378224 */ /* 0x000fe200078e0a37 */
[C---:B------:R-:W-:Y:S01]  /*1e10*/  ISETP.GT.U32.AND P0, PT, R3.reuse, R58, PT ;  /* 0x0000003a0300720c */ /* 0x040fe20003f04070 */
[----:B------:R-:W-:Y:S01]  /*1e20*/  IMAD R59, R3, R10, R59 ;  /* 0x0000000a033b7224 */ /* 0x000fe200078e023b */
[----:B------:R-:W-:Y:S01]  /*1e30*/  IABS R36, R14 ;  /* 0x0000000e00247213 */ /* 0x000fe20000000000 */
[----:B------:R-:W-:-:S04]  /*1e40*/  IMAD.HI.U32 R10, R4, R38, RZ ;  /* 0x00000026040a7227 */ /* 0x000fc800078e00ff */
[----:B------:R-:W-:Y:S01]  /*1e50*/  @!P1 IMAD.IADD R57, R57, 0x1, -R3 ;  /* 0x0000000139399824 */ /* 0x000fe200078e0a03 */
[----:B------:R-:W-:Y:S01]  /*1e60*/  ISETP.GE.AND P1, PT, R11, RZ, PT ;  /* 0x000000ff0b00720c */ /* 0x000fe20003f26270 */
[----:B------:R-:W-:Y:S01]  /*1e70*/  IMAD.MOV R10, RZ, RZ, -R10 ;  /* 0x000000ffff0a7224 */ /* 0x000fe200078e0a0a */
[----:B------:R-:W-:Y:S01]  /*1e80*/  LOP3.LUT R11, R5, 0x46, RZ, 0xfc, !PT ;  /* 0x00000046050b7812 */ /* 0x000fe200078efcff */
[----:B------:R-:W-:Y:S01]  /*1e90*/  IMAD.HI.U32 R2, R4, R39, RZ ;  /* 0x0000002704027227 */ /* 0x000fe200078e00ff */
[C---:B------:R-:W-:Y:S02]  /*1ea0*/  ISETP.GT.U32.AND P5, PT, R3.reuse, R57, PT ;  /* 0x000000390300720c */ /* 0x040fe40003fa4070 */
[----:B------:R-:W-:Y:S01]  /*1eb0*/  IABS R37, R11 ;  /* 0x0000000b00257213 */ /* 0x000fe20000000000 */
[----:B------:R-:W-:Y:S01]  /*1ec0*/  @!P3 IMAD.MOV R54, RZ, RZ, -R54 ;  /* 0x000000ffff36b224 */ /* 0x000fe200078e0a36 */
[C---:B------:R-:W-:Y:S01]  /*1ed0*/  ISETP.GT.U32.AND P3, PT, R3.reuse, R59, PT ;  /* 0x0000003b0300720c */ /* 0x040fe20003f64070 */
[----:B------:R-:W-:-:S02]  /*1ee0*/  IMAD R38, R3, R10, R38 ;  /* 0x0000000a03267224 */ /* 0x000fc400078e0226 */
[----:B------:R-:W-:Y:S02]  /*1ef0*/  IMAD.MOV R2, RZ, RZ, -R2 ;  /* 0x000000ffff027224 */ /* 0x000fe400078e0a02 */
[----:B------:R-:W-:Y:S01]  /*1f00*/  @!P0 IMAD.IADD R58, R58, 0x1, -R3 ;  /* 0x000000013a3a8824 */ /* 0x000fe200078e0a03 */
[C---:B------:R-:W-:Y:S01]  /*1f10*/  ISETP.GT.U32.AND P0, PT, R3.reuse, R38, PT ;  /* 0x000000260300720c */ /* 0x040fe20003f04070 */
[----:B------:R-:W-:Y:S02]  /*1f20*/  IMAD R39, R3, R2, R39 ;  /* 0x0000000203277224 */ /* 0x000fe400078e0227 */
[----:B------:R-:W-:Y:S02]  /*1f30*/  @!P6 IMAD.MOV R56, RZ, RZ, -R56 ;  /* 0x000000ffff38e224 */ /* 0x000fe400078e0a38 */
[--C-:B------:R-:W-:Y:S01]  /*1f40*/  @!P5 IMAD.IADD R57, R57, 0x1, -R3.reuse ;  /* 0x000000013939d824 */ /* 0x100fe200078e0a03 */
[----:B------:R-:W-:Y:S01]  /*1f50*/  ISETP.GT.U32.AND P6, PT, R3, R39, PT ;  /* 0x000000270300720c */ /* 0x000fe20003fc4070 */
[----:B------:R-:W-:Y:S01]  /*1f60*/  @!P3 IMAD.IADD R59, R59, 0x1, -R3 ;  /* 0x000000013b3bb824 */ /* 0x000fe200078e0a03 */
[----:B------:R-:W-:Y:S01]  /*1f70*/  ISETP.GE.AND P3, PT, R13, RZ, PT ;  /* 0x000000ff0d00720c */ /* 0x000fe20003f66270 */
[----:B------:R-:W-:Y:S01]  /*1f80*/  @!P4 IMAD.MOV R57, RZ, RZ, -R57 ;  /* 0x000000ffff39c224 */ /* 0x000fe200078e0a39 */
[----:B------:R-:W-:Y:S01]  /*1f90*/  LOP3.LUT R13, R5, 0x4a, RZ, 0xfc, !PT ;  /* 0x0000004a050d7812 */ /* 0x000fe200078efcff */
[----:B------:R-:W-:Y:S01]  /*1fa0*/  IMAD.HI.U32 R2, R4, R37, RZ ;  /* 0x0000002504027227 */ /* 0x000fe200078e00ff */
[----:B------:R-:W-:-:S02]  /*1fb0*/  ISETP.GT.U32.AND P4, PT, R3, R59, PT ;  /* 0x0000003b0300720c */ /* 0x000fc40003f84070 */
[----:B------:R-:W-:Y:S01]  /*1fc0*/  IABS R35, R13 ;  /* 0x0000000d00237213 */ /* 0x000fe20000000000 */
[--C-:B------:R-:W-:Y:S01]  /*1fd0*/  @!P0 IMAD.IADD R38, R38, 0x1, -R3.reuse ;  /* 0x0000000126268824 */ /* 0x100fe200078e0a03 */
[----:B------:R-:W-:Y:S01]  /*1fe0*/  ISETP.GE.AND P0, PT, R11, RZ, PT ;  /* 0x000000ff0b00720c */ /* 0x000fe20003f06270 */
[----:B------:R-:W-:Y:S01]  /*1ff0*/  @!P2 IMAD.MOV R58, RZ, RZ, -R58 ;  /* 0x000000ffff3aa224 */ /* 0x000fe200078e0a3a */
[----:B------:R-:W-:Y:S01]  /*2000*/  ISETP.GE.AND P5, PT, R12, RZ, PT ;  /* 0x000000ff0c00720c */ /* 0x000fe20003fa6270 */
[----:B------:R-:W-:Y:S01]  /*2010*/  @!P6 IMAD.IADD R39, R39, 0x1, -R3 ;  /* 0x000000012727e824 */ /* 0x000fe200078e0a03 */
[C---:B------:R-:W-:Y:S01]  /*2020*/  ISETP.GT.U32.AND P2, PT, R3.reuse, R38, PT ;  /* 0x000000260300720c */ /* 0x040fe20003f44070 */
[----:B------:R-:W-:Y:S01]  /*2030*/  IMAD.MOV R10, RZ, RZ, -R2 ;  /* 0x000000ffff0a7224 */ /* 0x000fe200078e0a02 */
[----:B------:R-:W-:Y:S01]  /*2040*/  IABS R12, R15 ;  /* 0x0000000f000c7213 */ /* 0x000fe20000000000 */
[----:B------:R-:W-:Y:S01]  /*2050*/  IMAD.HI.U32 R2, R4, R36, RZ ;  /* 0x0000002404027227 */ /* 0x000fe200078e00ff */
[----:B------:R-:W-:-:S03]  /*2060*/  ISETP.GT.U32.AND P6, PT, R3, R39, PT ;  /* 0x000000270300720c */ /* 0x000fc60003fc4070 */
[----:B------:R-:W-:Y:S02]  /*2070*/  IMAD R37, R3, R10, R37 ;  /* 0x0000000a03257224 */ /* 0x000fe400078e0225 */
[----:B------:R-:W-:Y:S02]  /*2080*/  IMAD.MOV R2, RZ, RZ, -R2 ;  /* 0x000000ffff027224 */ /* 0x000fe400078e0a02 */
[--C-:B------:R-:W-:Y:S01]  /*2090*/  @!P4 IMAD.IADD R59, R59, 0x1, -R3.reuse ;  /* 0x000000013b3bc824 */ /* 0x100fe200078e0a03 */
[C---:B------:R-:W-:Y:S01]  /*20a0*/  ISETP.GT.U32.AND P4, PT, R3.reuse, R37, PT ;  /* 0x000000250300720c */ /* 0x040fe20003f84070 */
[----:B------:R-:W-:Y:S02]  /*20b0*/  IMAD R36, R3, R2, R36 ;  /* 0x0000000203247224 */ /* 0x000fe400078e0224 */
[--C-:B------:R-:W-:Y:S02]  /*20c0*/  @!P2 IMAD.IADD R38, R38, 0x1, -R3.reuse ;  /* 0x000000012626a824 */ /* 0x100fe400078e0a03 */
[----:B------:R-:W-:Y:S01]  /*20d0*/  @!P6 IMAD.IADD R39, R39, 0x1, -R3 ;  /* 0x000000012727e824 */ /* 0x000fe200078e0a03 */
[----:B------:R-:W-:Y:S01]  /*20e0*/  ISETP.GT.U32.AND P2, PT, R3, R36, PT ;  /* 0x000000240300720c */ /* 0x000fe20003f44070 */
[----:B------:R-:W-:Y:S01]  /*20f0*/  IMAD.HI.U32 R2, R4, R35, RZ ;  /* 0x0000002304027227 */ /* 0x000fe200078e00ff */
[----:B------:R-:W-:-:S02]  /*2100*/  ISETP.GE.AND P6, PT, R14, RZ, PT ;  /* 0x000000ff0e00720c */ /* 0x000fc40003fc6270 */
[----:B------:R-:W-:Y:S01]  /*2110*/  LOP3.LUT R14, R5, 0x4c, RZ, 0xfc, !PT ;  /* 0x0000004c050e7812 */ /* 0x000fe200078efcff */
[----:B------:R-:W-:Y:S02]  /*2120*/  IMAD.MOV R2, RZ, RZ, -R2 ;  /* 0x000000ffff027224 */ /* 0x000fe400078e0a02 */
[----:B------:R-:W-:Y:S01]  /*2130*/  @!P4 IMAD.IADD R37, R37, 0x1, -R3 ;  /* 0x000000012525c824 */ /* 0x000fe200078e0a03 */
[----:B------:R-:W-:Y:S01]  /*2140*/  IABS R11, R14 ;  /* 0x0000000e000b7213 */ /* 0x000fe20000000000 */
[----:B------:R-:W-:Y:S01]  /*2150*/  IMAD R35, R3, R2, R35 ;  /* 0x0000000203237224 */ /* 0x000fe200078e0223 */
[----:B------:R-:W-:Y:S01]  /*2160*/  ISETP.GE.AND P4, PT, R13, RZ, PT ;  /* 0x000000ff0d00720c */ /* 0x000fe20003f86270 */
[----:B------:R-:W-:Y:S01]  /*2170*/  @!P1 IMAD.MOV R59, RZ, RZ, -R59 ;  /* 0x000000ffff3b9224 */ /* 0x000fe200078e0a3b */
[----:B------:R-:W-:Y:S01]  /*2180*/  IABS R13, R17 ;  /* 0x00000011000d7213 */ /* 0x000fe20000000000 */
[----:B------:R-:W-:Y:S01]  /*2190*/  @!P2 IMAD.IADD R36, R36, 0x1, -R3 ;  /* 0x000000012424a824 */ /* 0x000fe200078e0a03 */
[----:B------:R-:W-:Y:S01]  /*21a0*/  ISETP.GT.U32.AND P2, PT, R3, R37, PT ;  /* 0x000000250300720c */ /* 0x000fe20003f44070 */
[----:B------:R-:W-:-:S03]  /*21b0*/  IMAD.HI.U32 R2, R4, R11, RZ ;  /* 0x0000000b04027227 */ /* 0x000fc600078e00ff */
[----:B------:R-:W-:Y:S01]  /*21c0*/  ISETP.GT.U32.AND P1, PT, R3, R36, PT ;  /* 0x000000240300720c */ /* 0x000fe20003f24070 */
[----:B------:R-:W-:-:S04]  /*21d0*/  IMAD.HI.U32 R10, R4, R12, RZ ;  /* 0x0000000c040a7227 */ /* 0x000fc800078e00ff */
[----:B------:R-:W-:Y:S02]  /*21e0*/  IMAD.MOV R2, RZ, RZ, -R2 ;  /* 0x000000ffff027224 */ /* 0x000fe400078e0a02 */
[----:B------:R-:W-:Y:S02]  /*21f0*/  IMAD.MOV R10, RZ, RZ, -R10 ;  /* 0x000000ffff0a7224 */ /* 0x000fe400078e0a0a */
[C---:B------:R-:W-:Y:S02]  /*2200*/  IMAD R2, R3.reuse, R2, R11 ;  /* 0x0000000203027224 */ /* 0x040fe400078e020b */
[----:B------:R-:W-:Y:S01]  /*2210*/  @!P5 IMAD.MOV R39, RZ, RZ, -R39 ;  /* 0x000000ffff27d224 */ /* 0x000fe200078e0a27 */
[C---:B------:R-:W-:Y:S01]  /*2220*/  ISETP.GT.U32.AND P5, PT, R3.reuse, R35, PT ;  /* 0x000000230300720c */ /* 0x040fe20003fa4070 */
[----:B------:R-:W-:Y:S02]  /*2230*/  IMAD R10, R3, R10, R12 ;  /* 0x0000000a030a7224 */ /* 0x000fe400078e020c */
[--C-:B------:R-:W-:Y:S01]  /*2240*/  @!P2 IMAD.IADD R37, R37, 0x1, -R3.reuse ;  /* 0x000000012525a824 */ /* 0x100fe200078e0a03 */
[C---:B------:R-:W-:Y:S01]  /*2250*/  ISETP.GT.U32.AND P2, PT, R3.reuse, R2, PT ;  /* 0x000000020300720c */ /* 0x040fe20003f44070 */
[----:B------:R-:W-:Y:S01]  /*2260*/  @!P1 IMAD.IADD R36, R36, 0x1, -R3 ;  /* 0x0000000124249824 */ /* 0x000fe200078e0a03 */
[----:B------:R-:W-:Y:S01]  /*2270*/  ISETP.GT.U32.AND P1, PT, R3, R10, PT ;  /* 0x0000000a0300720c */ /* 0x000fe20003f24070 */
[----:B------:R-:W-:Y:S01]  /*2280*/  @!P3 IMAD.MOV R38, RZ, RZ, -R38 ;  /* 0x000000ffff26b224 */ /* 0x000fe200078e0a26 */
[----:B------:R-:W-:Y:S01]  /*2290*/  ISETP.GE.AND P3, PT, R14, RZ, PT ;  /* 0x000000ff0e00720c */ /* 0x000fe20003f66270 */
[----:B------:R-:W-:Y:S01]  /*22a0*/  IMAD.HI.U32 R11, R4, R13, RZ ;  /* 0x0000000d040b7227 */ /* 0x000fe200078e00ff */
[----:B------:R-:W-:-:S03]  /*22b0*/  IABS R14, R19 ;  /* 0x00000013000e7213 */ /* 0x000fc60000000000 */
[----:B------:R-:W-:Y:S01]  /*22c0*/  @!P5 IMAD.IADD R35, R35, 0x1, -R3 ;  /* 0x000000012323d824 */ /* 0x000fe200078e0a03 */
[----:B------:R-:W-:Y:S01]  /*22d0*/  ISETP.GE.AND P5, PT, R15, RZ, PT ;  /* 0x000000ff0f00720c */ /* 0x000fe20003fa6270 */
[----:B------:R-:W-:Y:S01]  /*22e0*/  IMAD.MOV R12, RZ, RZ, -R11 ;  /* 0x000000ffff0c7224 */ /* 0x000fe200078e0a0b */
[----:B------:R-:W-:Y:S01]  /*22f0*/  LOP3.LUT R15, R5, 0x54, RZ, 0xfc, !PT ;  /* 0x00000054050f7812 */ /* 0x000fe200078efcff */
[--C-:B------:R-:W-:Y:S01]  /*2300*/  @!P2 IMAD.IADD R2, R2, 0x1, -R3.reuse ;  /* 0x000000010202a824 */ /* 0x100fe200078e0a03 */
[C---:B------:R-:W-:Y:S01]  /*2310*/  ISETP.GT.U32.AND P2, PT, R3.reuse, R35, PT ;  /* 0x000000230300720c */ /* 0x040fe20003f44070 */
[----:B------:R-:W-:Y:S01]  /*2320*/  @!P1 IMAD.IADD R10, R10, 0x1, -R3 ;  /* 0x000000010a0a9824 */ /* 0x000fe200078e0a03 */
[----:B------:R-:W-:Y:S01]  /*2330*/  IABS R16, R15 ;  /* 0x0000000f00107213 */ /* 0x000fe20000000000 */
[----:B------:R-:W-:Y:S01]  /*2340*/  IMAD.HI.U32 R11, R4, R14, RZ ;  /* 0x0000000e040b7227 */ /* 0x000fe200078e00ff */
[----:B------:R-:W-:-:S03]  /*2350*/  ISETP.GT.U32.AND P1, PT, R3, R2, PT ;  /* 0x000000020300720c */ /* 0x000fc60003f24070 */
[C---:B------:R-:W-:Y:S02]  /*2360*/  IMAD R12, R3.reuse, R12, R13 ;  /* 0x0000000c030c7224 */ /* 0x040fe400078e020d */
[----:B------:R-:W-:Y:S02]  /*2370*/  IMAD.MOV R11, RZ, RZ, -R11 ;  /* 0x000000ffff0b7224 */ /* 0x000fe400078e0a0b */
[----:B------:R-:W-:Y:S01]  /*2380*/  @!P6 IMAD.MOV R36, RZ, RZ, -R36 ;  /* 0x000000ffff24e224 */ /* 0x000fe200078e0a24 */
[C---:B------:R-:W-:Y:S01]  /*2390*/  ISETP.GT.U32.AND P6, PT, R3.reuse, R12, PT ;  /* 0x0000000c0300720c */ /* 0x040fe20003fc4070 */
[----:B------:R-:W-:Y:S02]  /*23a0*/  IMAD R14, R3, R11, R14 ;  /* 0x0000000b030e7224 */ /* 0x000fe400078e020e */
[----:B------:R-:W-:-:S04]  /*23b0*/  IMAD.HI.U32 R13, R4, R18, RZ ;  /* 0x00000012040d7227 */ /* 0x000fc800078e00ff */
[----:B------:R-:W-:-:S04]  /*23c0*/  IMAD.HI.U32 R11, R4, R16, RZ ;  /* 0x00000010040b7227 */ /* 0x000fc800078e00ff */
[----:B------:R-:W-:Y:S01]  /*23d0*/  @!P2 IMAD.IADD R35, R35, 0x1, -R3 ;  /* 0x000000012323a824 */ /* 0x000fe200078e0a03 */
[----:B------:R-:W-:Y:S01]  /*23e0*/  ISETP.GE.AND P2, PT, R17, RZ, PT ;  /* 0x000000ff1100720c */ /* 0x000fe20003f46270 */
[----:B------:R-:W-:Y:S01]  /*23f0*/  IMAD.MOV R13, RZ, RZ, -R13 ;  /* 0x000000ffff0d7224 */ /* 0x000fe200078e0a0d */
[----:B------:R-:W-:Y:S01]  /*2400*/  LOP3.LUT R17, R5, 0x58, RZ, 0xfc, !PT ;  /* 0x0000005805117812 */ /* 0x000fe200078efcff */
[----:B------:R-:W-:Y:S01]  /*2410*/  @!P1 IMAD.IADD R2, R2, 0x1, -R3 ;  /* 0x0000000102029824 */ /* 0x000fe200078e0a03 */
[C---:B------:R-:W-:Y:S01]  /*2420*/  ISETP.GT.U32.AND P1, PT, R3.reuse, R14, PT ;  /* 0x0000000e0300720c */ /* 0x040fe20003f24070 */
[----:B------:R-:W-:Y:S01]  /*2430*/  IMAD.MOV R11, RZ, RZ, -R11 ;  /* 0x000000ffff0b7224 */ /* 0x000fe200078e0a0b */
[----:B------:R-:W-:Y:S01]  /*2440*/  IABS R20, R17 ;  /* 0x0000001100147213 */ /* 0x000fe20000000000 */
[C---:B------:R-:W-:Y:S02]  /*2450*/  IMAD R18, R3.reuse, R13, R18 ;  /* 0x0000000d03127224 */ /* 0x040fe400078e0212 */
[----:B------:R-:W-:-:S02]  /*2460*/  IMAD R16, R3, R11, R16 ;  /* 0x0000000b03107224 */ /* 0x000fc400078e0210 */
[----:B------:R-:W-:Y:S02]  /*2470*/  IMAD.MOV.U32 R13, RZ, RZ, R2 ;  /* 0x000000ffff0d7224 */ /* 0x000fe400078e0002 */
[----:B------:R-:W-:Y:S01]  /*2480*/  @!P6 IMAD.IADD R12, R12, 0x1, -R3 ;  /* 0x000000010c0ce824 */ /* 0x000fe200078e0a03 */
[----:B------:R-:W-:Y:S01]  /*2490*/  ISETP.GE.AND P6, PT, R15, RZ, PT ;  /* 0x000000ff0f00720c */ /* 0x000fe20003fc6270 */
[----:B------:R-:W-:Y:S01]  /*24a0*/  @!P3 IMAD.MOV R13, RZ, RZ, -R13 ;  /* 0x000000ffff0db224 */ /* 0x000fe200078e0a0d */
[----:B------:R-:W-:Y:S01]  /*24b0*/  ISETP.GT.U32.AND P3, PT, R3, R16, PT ;  /* 0x000000100300720c */ /* 0x000fe20003f64070 */
[----:B------:R-:W-:Y:S01]  /*24c0*/  IMAD.HI.U32 R2, R4, R20, RZ ;  /* 0x0000001404027227 */ /* 0x000fe200078e00ff */
[----:B------:R-:W-:-:S03]  /*24d0*/  LOP3.LUT R15, R5, 0x5a, RZ, 0xfc, !PT ;  /* 0x0000005a050f7812 */ /* 0x000fc600078efcff */
[----:B------:R-:W-:Y:S01]  /*24e0*/  @!P4 IMAD.MOV R35, RZ, RZ, -R35 ;  /* 0x000000ffff23c224 */ /* 0x000fe200078e0a23 */
[C---:B------:R-:W-:Y:S01]  /*24f0*/  ISETP.GT.U32.AND P4, PT, R3.reuse, R12, PT ;  /* 0x0000000c0300720c */ /* 0x040fe20003f84070 */
[----:B------:R-:W-:Y:S01]  /*2500*/  IMAD.MOV R2, RZ, RZ, -R2 ;  /* 0x000000ffff027224 */ /* 0x000fe200078e0a02 */
[----:B------:R-:W-:Y:S01]  /*2510*/  IABS R22, R15 ;  /* 0x0000000f00167213 */ /* 0x000fe20000000000 */
[----:B------:R-:W-:Y:S01]  /*2520*/  @!P0 IMAD.MOV R37, RZ, RZ, -R37 ;  /* 0x000000ffff258224 */ /* 0x000fe200078e0a25 */
[C---:B------:R-:W-:Y:S01]  /*2530*/  ISETP.GT.U32.AND P0, PT, R3.reuse, R10, PT ;  /* 0x0000000a0300720c */ /* 0x040fe20003f04070 */
[C---:B------:R-:W-:Y:S02]  /*2540*/  IMAD R20, R3.reuse, R2, R20 ;  /* 0x0000000203147224 */ /* 0x040fe400078e0214 */
[--C-:B------:R-:W-:Y:S02]  /*2550*/  @!P3 IMAD.IADD R16, R16, 0x1, -R3.reuse ;  /* 0x000000011010b824 */ /* 0x100fe400078e0a03 */
[----:B------:R-:W-:Y:S01]  /*2560*/  @!P1 IMAD.IADD R14, R14, 0x1, -R3 ;  /* 0x000000010e0e9824 */ /* 0x000fe200078e0a03 */
[----:B------:R-:W-:Y:S01]  /*2570*/  ISETP.GT.U32.AND P3, PT, R3, R20, PT ;  /* 0x000000140300720c */ /* 0x000fe20003f64070 */
[----:B------:R-:W-:-:S03]  /*2580*/  IMAD.HI.U32 R2, R4, R22, RZ ;  /* 0x0000001604027227 */ /* 0x000fc600078e00ff */
[----:B------:R-:W-:Y:S01]  /*2590*/  ISETP.GT.U32.AND P1, PT, R3, R14, PT ;  /* 0x0000000e0300720c */ /* 0x000fe20003f24070 */
[--C-:B------:R-:W-:Y:S01]  /*25a0*/  @!P4 IMAD.IADD R12, R12, 0x1, -R3.reuse ;  /* 0x000000010c0cc824 */ /* 0x100fe200078e0a03 */
[----:B------:R-:W-:Y:S01]  /*25b0*/  ISETP.GE.AND P4, PT, R21, RZ, PT ;  /* 0x000000ff1500720c */ /* 0x000fe20003f86270 */
[----:B------:R-:W-:Y:S02]  /*25c0*/  IMAD.MOV R2, RZ, RZ, -R2 ;  /* 0x000000ffff027224 */ /* 0x000fe400078e0a02 */
[----:B------:R-:W-:Y:S01]  /*25d0*/  @!P2 IMAD.MOV R12, RZ, RZ, -R12 ;  /* 0x000000ffff0ca224 */ /* 0x000fe200078e0a0c */
[----:B------:R-:W-:Y:S01]  /*25e0*/  ISETP.GT.U32.AND P2, PT, R3, R16, PT ;  /* 0x000000100300720c */ /* 0x000fe20003f44070 */
[--C-:B------:R-:W-:Y:S01]  /*25f0*/  @!P0 IMAD.IADD R10, R10, 0x1, -R3.reuse ;  /* 0x000000010a0a8824 */ /* 0x100fe200078e0a03 */
[----:B------:R-:W-:Y:S01]  /*2600*/  ISETP.GE.AND P0, PT, R19, RZ, PT ;  /* 0x000000ff1300720c */ /* 0x000fe20003f06270 */
[----:B------:R-:W-:Y:S01]  /*2610*/  IMAD.SHL.U32 R11, R252, 0x10, RZ ;  /* 0x00000010fc0b7824 */ /* 0x000fe200078e00ff */
[----:B------:R-:W-:Y:S01]  /*2620*/  LOP3.LUT R19, R5, 0x62, RZ, 0xfc, !PT ;  /* 0x0000006205137812 */ /* 0x000fe200078efcff */
[----:B------:R-:W-:Y:S01]  /*2630*/  IMAD R22, R3, R2, R22 ;  /* 0x0000000203167224 */ /* 0x000fe200078e0216 */
[----:B------:R-:W-:Y:S01]  /*2640*/  LOP3.LUT R2, R5, 0x5c, RZ, 0xfc, !PT ;  /* 0x0000005c05027812 */ /* 0x000fe200078efcff */
[--C-:B------:R-:W-:Y:S01]  /*2650*/  @!P3 IMAD.IADD R20, R20, 0x1, -R3.reuse ;  /* 0x000000011414b824 */ /* 0x100fe200078e0a03 */
[----:B------:R-:W-:Y:S01]  /*2660*/  LOP3.LUT R11, R11, 0x70, RZ, 0xc0, !PT ;  /* 0x000000700b0b7812 */ /* 0x000fe200078ec0ff */
[----:B------:R-:W-:Y:S01]  /*2670*/  IMAD.MOV.U32 R33, RZ, RZ, R10 ;  /* 0x000000ffff217224 */ /* 0x000fe200078e000a */
[----:B------:R-:W-:Y:S01]  /*2680*/  LOP3.LUT R10, R252, 0x7f, RZ, 0xc0, !PT ;  /* 0x0000007ffc0a7812 */ /* 0x000fe200078ec0ff */
[--C-:B------:R-:W-:Y:S01]  /*2690*/  @!P1 IMAD.IADD R14, R14, 0x1, -R3.reuse ;  /* 0x000000010e0e9824 */ /* 0x100fe200078e0a03 */
[C---:B------:R-:W-:Y:S01]  /*26a0*/  ISETP.GT.U32.AND P3, PT, R3.reuse, R20, PT ;  /* 0x000000140300720c */ /* 0x040fe20003f64070 */
[----:B------:R-:W-:Y:S01]  /*26b0*/  @!P2 IMAD.IADD R16, R16, 0x1, -R3 ;  /* 0x000000011010a824 */ /* 0x000fe200078e0a03 */
[----:B------:R-:W-:Y:S01]  /*26c0*/  IABS R21, R2 ;  /* 0x0000000200157213 */ /* 0x000fe20000000000 */
[----:B------:R-:W-:Y:S01]  /*26d0*/  @!P5 IMAD.MOV R33, RZ, RZ, -R33 ;  /* 0x000000ffff21d224 */ /* 0x000fe200078e0a21 */
[----:B------:R-:W-:Y:S01]  /*26e0*/  ISETP.GE.AND P2, PT, R2, RZ, PT ;  /* 0x000000ff0200720c */ /* 0x000fe20003f46270 */
[----:B------:R-:W-:Y:S01]  /*26f0*/  IMAD R2, R10, 0x80, R11 ;  /* 0x000000800a027824 */ /* 0x000fe200078e020b */
[----:B------:R-:W-:Y:S01]  /*2700*/  ISETP.GT.U32.AND P5, PT, R3, R18, PT ;  /* 0x000000120300720c */ /* 0x000fe20003fa4070 */
[----:B------:R-:W-:Y:S01]  /*2710*/  IMAD.HI.U32 R11, R4, R21, RZ ;  /* 0x00000015040b7227 */ /* 0x000fe200078e00ff */
[----:B------:R-:W-:-:S02]  /*2720*/  ISETP.GE.AND P1, PT, R17, RZ, PT ;  /* 0x000000ff1100720c */ /* 0x000fc40003f26270 */
[----:B------:R-:W-:Y:S01]  /*2730*/  LOP3.LUT R17, R5, 0x60, RZ, 0xfc, !PT ;  /* 0x0000006005117812 */ /* 0x000fe200078efcff */
[----:B------:R-:W-:Y:S01]  /*2740*/  IMAD.MOV R24, RZ, RZ, -R11 ;  /* 0x000000ffff187224 */ /* 0x000fe200078e0a0b */
[----:B------:R-:W-:Y:S01]  /*2750*/  IABS R27, R19 ;  /* 0x00000013001b7213 */ /* 0x000fe20000000000 */
[----:B------:R-:W-:Y:S01]  /*2760*/  IMAD R153, R9, 0x80, R10 ;  /* 0x0000008009997824 */ /* 0x000fe200078e020a */
[----:B------:R-:W-:Y:S01]  /*2770*/  IABS R25, R17 ;  /* 0x0000001100197213 */ /* 0x000fe20000000000 */
[----:B------:R-:W-:Y:S01]  /*2780*/  @!P3 IMAD.IADD R20, R20, 0x1, -R3 ;  /* 0x000000011414b824 */ /* 0x000fe200078e0a03 */
[----:B------:R-:W-:Y:S01]  /*2790*/  ISETP.GE.AND P3, PT, R19, RZ, PT ;  /* 0x000000ff1300720c */ /* 0x000fe20003f66270 */
[----:B------:R-:W-:Y:S01]  /*27a0*/  IMAD R10, R3, R24, R21 ;  /* 0x00000018030a7224 */ /* 0x000fe200078e0215 */
[C---:B------:R-:W-:Y:S01]  /*27b0*/  LOP3.LUT R9, R5.reuse, 0x64, RZ, 0xfc, !PT ;  /* 0x0000006405097812 */ /* 0x040fe200078efcff */
[----:B------:R-:W-:Y:S01]  /*27c0*/  @!P5 IMAD.IADD R18, R18, 0x1, -R3 ;  /* 0x000000011212d824 */ /* 0x000fe200078e0a03 */
[----:B------:R-:W-:Y:S01]  /*27d0*/  LOP3.LUT R11, R5, 0x66, RZ, 0xfc, !PT ;  /* 0x00000066050b7812 */ /* 0x000fe200078efcff */
[----:B------:R-:W-:Y:S01]  /*27e0*/  @!P1 IMAD.MOV R20, RZ, RZ, -R20 ;  /* 0x000000ffff149224 */ /* 0x000fe200078e0a14 */
[C---:B------:R-:W-:Y:S01]  /*27f0*/  ISETP.GT.U32.AND P1, PT, R3.reuse, R10, PT ;  /* 0x0000000a0300720c */ /* 0x040fe20003f24070 */
[----:B------:R-:W-:Y:S01]  /*2800*/  @!P0 IMAD.MOV R14, RZ, RZ, -R14 ;  /* 0x000000ffff0e8224 */ /* 0x000fe200078e0a0e */
[----:B------:R-:W-:Y:S01]  /*2810*/  ISETP.GT.U32.AND P5, PT, R3, R18, PT ;  /* 0x000000120300720c */ /* 0x000fe20003fa4070 */
[----:B------:R-:W-:Y:S01]  /*2820*/  @!P6 IMAD.MOV R16, RZ, RZ, -R16 ;  /* 0x000000ffff10e224 */ /* 0x000fe200078e0a10 */
[----:B------:R-:W-:Y:S01]  /*2830*/  ISETP.GE.AND P0, PT, R15, RZ, PT ;  /* 0x000000ff0f00720c */ /* 0x000fe20003f06270 */
[----:B------:R-:W-:Y:S01]  /*2840*/  IMAD.HI.U32 R19, R4, R27, RZ ;  /* 0x0000001b04137227 */ /* 0x000fe200078e00ff */
[----:B------:R-:W-:Y:S01]  /*2850*/  LOP3.LUT R15, R5, 0x5e, RZ, 0xfc, !PT ;  /* 0x0000005e050f7812 */ /* 0x000fe200078efcff */
[----:B------:R2:W-:Y:S01]  /*2860*/  STL [R1+0x588], R2 ;  /* 0x0005880201007387 */ /* 0x0005e20000100800 */
[----:B------:R-:W-:Y:S01]  /*2870*/  ISETP.GT.U32.AND P6, PT, R3, R22, PT ;  /* 0x000000160300720c */ /* 0x000fe20003fc4070 */
[----:B------:R-:W-:Y:S01]  /*2880*/  IMAD.MOV R30, RZ, RZ, -R19 ;  /* 0x000000ffff1e7224 */ /* 0x000fe200078e0a13 */
[----:B------:R-:W-:Y:S01]  /*2890*/  IABS R23, R15 ;  /* 0x0000000f00177213 */ /* 0x000fe20000000000 */
[----:B------:R3:W-:Y:S01]  /*28a0*/  STL [R1+0x3bc], R153 ;  /* 0x0003bc9901007387 */ /* 0x0007e20000100800 */
[----:B------:R-:W-:Y:S01]  /*28b0*/  IABS R32, R11 ;  /* 0x0000000b00207213 */ /* 0x000fe20000000000 */
[--C-:B------:R-:W-:Y:S01]  /*28c0*/  @!P1 IMAD.IADD R10, R10, 0x1, -R3.reuse ;  /* 0x000000010a0a9824 */ /* 0x100fe200078e0a03 */
[----:B------:R-:W-:Y:S01]  /*28d0*/  LOP3.LUT R21, R5, 0x68, RZ, 0xfc, !PT ;  /* 0x0000006805157812 */ /* 0x000fe200078efcff */
[----:B------:R-:W-:Y:S01]  /*28e0*/  @!P5 IMAD.IADD R18, R18, 0x1, -R3 ;  /* 0x000000011212d824 */ /* 0x000fe200078e0a03 */
[----:B------:R-:W-:Y:S01]  /*28f0*/  ISETP.GE.AND P5, PT, R15, RZ, PT ;  /* 0x000000ff0f00720c */ /* 0x000fe20003fa6270 */
[----:B------:R-:W-:Y:S01]  /*2900*/  IMAD.HI.U32 R15, R4, R23, RZ ;  /* 0x00000017040f7227 */ /* 0x000fe200078e00ff */
[----:B------:R-:W-:-:S02]  /*2910*/  ISETP.GT.U32.AND P1, PT, R3, R10, PT ;  /* 0x0000000a0300720c */ /* 0x000fc40003f24070 */
[----:B------:R-:W-:Y:S01]  /*2920*/  IABS R34, R21 ;  /* 0x0000001500227213 */ /* 0x000fe20000000000 */
[----:B------:R-:W-:Y:S01]  /*2930*/  @!P4 IMAD.MOV R18, RZ, RZ, -R18 ;  /* 0x000000ffff12c224 */ /* 0x000fe200078e0a12 */
[----:B------:R-:W-:Y:S01]  /*2940*/  ISETP.GE.AND P4, PT, R17, RZ, PT ;  /* 0x000000ff1100720c */ /* 0x000fe20003f86270 */
[----:B------:R-:W-:-:S04]  /*2950*/  IMAD.HI.U32 R17, R4, R25, RZ ;  /* 0x0000001904117227 */ /* 0x000fc800078e00ff */
[----:B------:R-:W-:Y:S02]  /*2960*/  IMAD.MOV R26, RZ, RZ, -R15 ;  /* 0x000000ffff1a7224 */ /* 0x000fe400078e0a0f */
[----:B------:R-:W-:Y:S02]  /*2970*/  IMAD.MOV R28, RZ, RZ, -R17 ;  /* 0x000000ffff1c7224 */ /* 0x000fe400078e0a11 */
[----:B------:R-:W-:Y:S01]  /*2980*/  IMAD R24, R3, R26, R23 ;  /* 0x0000001a03187224 */ /* 0x000fe200078e0217 */
[----:B------:R-:W-:Y:S01]  /*2990*/  LOP3.LUT R23, R5, 0x6a, RZ, 0xfc, !PT ;  /* 0x0000006a05177812 */ /* 0x000fe200078efcff */
[C---:B------:R-:W-:Y:S02]  /*29a0*/  IMAD R26, R3.reuse, R28, R25 ;  /* 0x0000001c031a7224 */ /* 0x040fe400078e0219 */
[--C-:B------:R-:W-:Y:S01]  /*29b0*/  @!P1 IMAD.IADD R10, R10, 0x1, -R3.reuse ;  /* 0x000000010a0a9824 */ /* 0x100fe200078e0a03 */
[C---:B------:R-:W-:Y:S01]  /*29c0*/  ISETP.GT.U32.AND P1, PT, R3.reuse, R24, PT ;  /* 0x000000180300720c */ /* 0x040fe20003f24070 */
[----:B------:R-:W-:Y:S01]  /*29d0*/  @!P6 IMAD.IADD R22, R22, 0x1, -R3 ;  /* 0x000000011616e824 */ /* 0x000fe200078e0a03 */
[----:B------:R-:W-:Y:S01]  /*29e0*/  IABS R66, R23 ;  /* 0x0000001700427213 */ /* 0x000fe20000000000 */
[----:B------:R-:W-:Y:S01]  /*29f0*/  @!P2 IMAD.MOV R10, RZ, RZ, -R10 ;  /* 0x000000ffff0aa224 */ /* 0x000fe200078e0a0a */
[C---:B------:R-:W-:Y:S01]  /*2a00*/  ISETP.GT.U32.AND P2, PT, R3.reuse, R26, PT ;  /* 0x0000001a0300720c */ /* 0x040fe20003f44070 */
[C---:B------:R-:W-:Y:S01]  /*2a10*/  IMAD R28, R3.reuse, R30, R27 ;  /* 0x0000001e031c7224 */ /* 0x040fe200078e021b */
[----:B------:R-:W-:Y:S01]  /*2a20*/  ISETP.GT.U32.AND P6, PT, R3, R22, PT ;  /* 0x000000160300720c */ /* 0x000fe20003fc4070 */
[----:B------:R-:W-:Y:S01]  /*2a30*/  IMAD.HI.U32 R17, R4, R66, RZ ;  /* 0x0000004204117227 */ /* 0x000fe200078e00ff */
[----:B------:R-:W-:-:S02]  /*2a40*/  IABS R30, R9 ;  /* 0x00000009001e7213 */ /* 0x000fc40000000000 */
[----:B------:R-:W-:Y:S01]  /*2a50*/  LOP3.LUT R27, R5, 0x6c, RZ, 0xfc, !PT ;  /* 0x0000006c051b7812 */ /* 0x000fe200078efcff */
[----:B------:R-:W-:Y:S02]  /*2a60*/  IMAD.MOV R17, RZ, RZ, -R17 ;  /* 0x000000ffff117224 */ /* 0x000fe400078e0a11 */
[--C-:B------:R-:W-:Y:S01]  /*2a70*/  @!P1 IMAD.IADD R24, R24, 0x1, -R3.reuse ;  /* 0x0000000118189824 */ /* 0x100fe200078e0a03 */
[----:B------:R-:W-:Y:S01]  /*2a80*/  IABS R76, R27 ;  /* 0x0000001b004c7213 */ /* 0x000fe20000000000 */
[----:B------:R-:W-:Y:S01]  /*2a90*/  IMAD R66, R3, R17, R66 ;  /* 0x0000001103427224 */ /* 0x000fe200078e0242 */
[----:B------:R-:W-:Y:S01]  /*2aa0*/  LOP3.LUT R17, R5, 0x6e, RZ, 0xfc, !PT ;  /* 0x0000006e05117812 */ /* 0x000fe200078efcff */
[--C-:B------:R-:W-:Y:S01]  /*2ab0*/  @!P2 IMAD.IADD R26, R26, 0x1, -R3.reuse ;  /* 0x000000011a1aa824 */ /* 0x100fe200078e0a03 */
[----:B------:R-:W-:Y:S01]  /*2ac0*/  ISETP.GT.U32.AND P1, PT, R3, R24, PT ;  /* 0x000000180300720c */ /* 0x000fe20003f24070 */
[----:B------:R-:W-:Y:S01]  /*2ad0*/  @!P6 IMAD.IADD R22, R22, 0x1, -R3 ;  /* 0x000000011616e824 */ /* 0x000fe200078e0a03 */
[----:B------:R-:W-:Y:S01]  /*2ae0*/  ISETP.GE.AND P6, PT, R9, RZ, PT ;  /* 0x000000ff0900720c */ /* 0x000fe20003fc6270 */
[----:B------:R-:W-:Y:S01]  /*2af0*/  IMAD.HI.U32 R9, R4, R30, RZ ;  /* 0x0000001e04097227 */ /* 0x000fe200078e00ff */
[----:B------:R-:W-:-:S02]  /*2b00*/  ISETP.GT.U32.AND P2, PT, R3, R26, PT ;  /* 0x0000001a0300720c */ /* 0x000fc40003f44070 */
[----:B------:R-:W-:Y:S01]  /*2b10*/  IABS R78, R17 ;  /* 0x00000011004e7213 */ /* 0x000fe20000000000 */
[----:B------:R-:W-:Y:S02]  /*2b20*/  IMAD.MOV R9, RZ, RZ, -R9 ;  /* 0x000000ffff097224 */ /* 0x000fe400078e0a09 */
[----:B------:R-:W-:Y:S01]  /*2b30*/  @!P0 IMAD.MOV R22, RZ, RZ, -R22 ;  /* 0x000000ffff168224 */ /* 0x000fe200078e0a16 */
[----:B------:R-:W-:Y:S01]  /*2b40*/  ISETP.GE.AND P0, PT, R11, RZ, PT ;  /* 0x000000ff0b00720c */ /* 0x000fe20003f06270 */
[C---:B------:R-:W-:Y:S02]  /*2b50*/  IMAD R30, R3.reuse, R9, R30 ;  /* 0x00000009031e7224 */ /* 0x040fe400078e021e */
[----:B------:R-:W-:Y:S01]  /*2b60*/  @!P1 IMAD.IADD R24, R24, 0x1, -R3 ;  /* 0x0000000118189824 */ /* 0x000fe200078e0a03 */
[----:B------:R-:W-:Y:S01]  /*2b70*/  ISETP.GT.U32.AND P1, PT, R3, R28, PT ;  /* 0x0000001c0300720c */ /* 0x000fe20003f24070 */
[----:B------:R-:W-:-:S04]  /*2b80*/  IMAD.HI.U32 R11, R4, R32, RZ ;  /* 0x00000020040b7227 */ /* 0x000fc800078e00ff */
[----:B------:R-:W-:Y:S01]  /*2b90*/  @!P2 IMAD.IADD R26, R26, 0x1, -R3 ;  /* 0x000000011a1aa824 */ /* 0x000fe200078e0a03 */
[----:B------:R-:W-:Y:S01]  /*2ba0*/  ISETP.GT.U32.AND P2, PT, R3, R30, PT ;  /* 0x0000001e0300720c */ /* 0x000fe20003f44070 */
[----:B------:R-:W-:Y:S02]  /*2bb0*/  IMAD.MOV R11, RZ, RZ, -R11 ;  /* 0x000000ffff0b7224 */ /* 0x000fe400078e0a0b */
[----:B------:R-:W-:-:S04]  /*2bc0*/  IMAD.HI.U32 R15, R4, R34, RZ ;  /* 0x00000022040f7227 */ /* 0x000fc800078e00ff */
[----:B------:R-:W-:Y:S02]  /*2bd0*/  @!P1 IMAD.IADD R28, R28, 0x1, -R3 ;  /* 0x000000011c1c9824 */ /* 0x000fe400078e0a03 */
[----:B------:R-:W-:-:S03]  /*2be0*/  IMAD.HI.U32 R19, R4, R76, RZ ;  /* 0x0000004c04137227 */ /* 0x000fc600078e00ff */
[C---:B------:R-:W-:Y:S01]  /*2bf0*/  ISETP.GT.U32.AND P1, PT, R3.reuse, R28, PT ;  /* 0x0000001c0300720c */ /* 0x040fe20003f24070 */
[----:B------:R-:W-:Y:S02]  /*2c00*/  @!P2 IMAD.IADD R30, R30, 0x1, -R3 ;  /* 0x000000011e1ea824 */ /* 0x000fe400078e0a03 */
[C---:B------:R-:W-:Y:S02]  /*2c10*/  IMAD R32, R3.reuse, R11, R32 ;  /* 0x0000000b03207224 */ /* 0x040fe400078e0220 */
[----:B------:R-:W-:Y:S01]  /*2c20*/  IMAD.HI.U32 R11, R4, R80, RZ ;  /* 0x00000050040b7227 */ /* 0x000fe200078e00ff */
[----:B------:R-:W-:-:S03]  /*2c30*/  ISETP.GT.U32.AND P2, PT, R3, R30, PT ;  /* 0x0000001e0300720c */ /* 0x000fc60003f44070 */
[----:B------:R-:W-:Y:S02]  /*2c40*/  IMAD.MOV R15, RZ, RZ, -R15 ;  /* 0x000000ffff0f7224 */ /* 0x000fe400078e0a0f */
[----:B------:R-:W-:Y:S02]  /*2c50*/  IMAD.MOV R19, RZ, RZ, -R19 ;  /* 0x000000ffff137224 */ /* 0x000fe400078e0a13 */
[----:B------:R-:W-:-:S04]  /*2c60*/  IMAD.HI.U32 R9, R4, R78, RZ ;  /* 0x0000004e04097227 */ /* 0x000fc800078e00ff */
[----:B------:R-:W-:Y:S02]  /*2c70*/  IMAD.MOV R11, RZ, RZ, -R11 ;  /* 0x000000ffff0b7224 */ /* 0x000fe400078e0a0b */
[----:B------:R-:W-:Y:S01]  /*2c80*/  @!P5 IMAD.MOV R24, RZ, RZ, -R24 ;  /* 0x000000ffff18d224 */ /* 0x000fe200078e0a18 */
[C---:B------:R-:W-:Y:S01]  /*2c90*/  ISETP.GT.U32.AND P5, PT, R3.reuse, R32, PT ;  /* 0x000000200300720c */ /* 0x040fe20003fa4070 */
[C---:B------:R-:W-:Y:S02]  /*2ca0*/  IMAD R34, R3.reuse, R15, R34 ;  /* 0x0000000f03227224 */ /* 0x040fe400078e0222 */
[----:B------:R-:W-:Y:S01]  /*2cb0*/  IMAD R76, R3, R19, R76 ;  /* 0x00000013034c7224 */ /* 0x000fe200078e024c */
[----:B------:R-:W-:Y:S01]  /*2cc0*/  LOP3.LUT R19, R5, 0x7c, RZ, 0xfc, !PT ;  /* 0x0000007c05137812 */ /* 0x000fe200078efcff */
[----:B------:R-:W-:Y:S02]  /*2cd0*/  IMAD.MOV R15, RZ, RZ, -R9 ;  /* 0x000000ffff0f7224 */ /* 0x000fe400078e0a09 */
[----:B------:R-:W-:Y:S01]  /*2ce0*/  @!P1 IMAD.IADD R28, R28, 0x1, -R3 ;  /* 0x000000011c1c9824 */ /* 0x000fe200078e0a03 */
[----:B------:R-:W-:Y:S01]  /*2cf0*/  ISETP.GT.U32.AND P1, PT, R3, R66, PT ;  /* 0x000000420300720c */ /* 0x000fe20003f24070 */
[----:B------:R-:W-:-:S04]  /*2d00*/  IMAD.HI.U32 R9, R4, R82, RZ ;  /* 0x0000005204097227 */ /* 0x000fc800078e00ff */
[----:B------:R-:W-:Y:S02]  /*2d10*/  IMAD R80, R3, R11, R80 ;  /* 0x0000000b03507224 */ /* 0x000fe400078e0250 */
[----:B------:R-:W-:-:S04]  /*2d20*/  IMAD.HI.U32 R11, R4, R84, RZ ;  /* 0x00000054040b7227 */ /* 0x000fc800078e00ff */
[----:B------:R-:W-:Y:S01]  /*2d30*/  @!P4 IMAD.MOV R26, RZ, RZ, -R26 ;  /* 0x000000ffff1ac224 */ /* 0x000fe200078e0a1a */
[C---:B------:R-:W-:Y:S01]  /*2d40*/  ISETP.GT.U32.AND P4, PT, R3.reuse, R34, PT ;  /* 0x000000220300720c */ /* 0x040fe20003f84070 */
[C---:B------:R-:W-:Y:S02]  /*2d50*/  IMAD R78, R3.reuse, R15, R78 ;  /* 0x0000000f034e7224 */ /* 0x040fe400078e024e */
[----:B------:R-:W-:Y:S01]  /*2d60*/  @!P2 IMAD.IADD R30, R30, 0x1, -R3 ;  /* 0x000000011e1ea824 */ /* 0x000fe200078e0a03 */
[----:B------:R-:W-:Y:S01]  /*2d70*/  ISETP.GT.U32.AND P2, PT, R3, R76, PT ;  /* 0x0000004c0300720c */ /* 0x000fe20003f44070 */
[----:B------:R-:W-:Y:S02]  /*2d80*/  IMAD.MOV R15, RZ, RZ, -R9 ;  /* 0x000000ffff0f7224 */ /* 0x000fe400078e0a09 */
[----:B------:R-:W-:-:S04]  /*2d90*/  IMAD.HI.U32 R9, R4, R86, RZ ;  /* 0x0000005604097227 */ /* 0x000fc800078e00ff */
[----:B------:R-:W-:Y:S02]  /*2da0*/  IMAD.MOV R11, RZ, RZ, -R11 ;  /* 0x000000ffff0b7224 */ /* 0x000fe400078e0a0b */
[----:B------:R-:W-:Y:S02]  /*2db0*/  IMAD.MOV R9, RZ, RZ, -R9 ;  /* 0x000000ffff097224 */ /* 0x000fe400078e0a09 */
[C---:B------:R-:W-:Y:S01]  /*2dc0*/  IMAD R84, R3.reuse, R11, R84 ;  /* 0x0000000b03547224 */ /* 0x040fe200078e0254 */
[----:B------:R-:W-:Y:S01]  /*2dd0*/  IABS R11, R79 ;  /* 0x0000004f000b7213 */ /* 0x000fe20000000000 */
[----:B------:R-:W-:Y:S01]  /*2de0*/  IMAD R82, R3, R15, R82 ;  /* 0x0000000f03527224 */ /* 0x000fe200078e0252 */
[----:B------:R-:W-:Y:S01]  /*2df0*/  IABS R15, R19 ;  /* 0x00000013000f7213 */ /* 0x000fe20000000000 */
[----:B------:R-:W-:-:S04]  /*2e00*/  IMAD.HI.U32 R5, R4, R88, RZ ;  /* 0x0000005804057227 */ /* 0x000fc800078e00ff */
[--C-:B------:R-:W-:Y:S01]  /*2e10*/  @!P5 IMAD.IADD R32, R32, 0x1, -R3.reuse ;  /* 0x000000012020d824 */ /* 0x100fe200078e0a03 */
[C---:B------:R-:W-:Y:S01]  /*2e20*/  ISETP.GT.U32.AND P5, PT, R3.reuse, R78, PT ;  /* 0x0000004e0300720c */ /* 0x040fe20003fa4070 */
[C---:B------:R-:W-:Y:S02]  /*2e30*/  IMAD R86, R3.reuse, R9, R86 ;  /* 0x0000000903567224 */ /* 0x040fe400078e0256 */
[----:B------:R-:W-:Y:S01]  /*2e40*/  @!P1 IMAD.IADD R66, R66, 0x1, -R3 ;  /* 0x0000000142429824 */ /* 0x000fe200078e0a03 */
[----:B------:R-:W-:Y:S01]  /*2e50*/  ISETP.GT.U32.AND P1, PT, R3, R32, PT ;  /* 0x000000200300720c */ /* 0x000fe20003f24070 */
[----:B------:R-:W-:Y:S02]  /*2e60*/  IMAD.MOV R9, RZ, RZ, -R5 ;  /* 0x000000ffff097224 */ /* 0x000fe400078e0a05 */
[----:B------:R-:W-:-:S04]  /*2e70*/  IMAD.HI.U32 R5, R4, R11, RZ ;  /* 0x0000000b04057227 */ /* 0x000fc800078e00ff */
[----:B------:R-:W-:-:S04]  /*2e80*/  IMAD.HI.U32 R4, R4, R15, RZ ;  /* 0x0000000f04047227 */ /* 0x000fc800078e00ff */
[--C-:B------:R-:W-:Y:S01]  /*2e90*/  @!P4 IMAD.IADD R34, R34, 0x1, -R3.reuse ;  /* 0x000000012222c824 */ /* 0x100fe200078e0a03 */
[C---:B------:R-:W-:Y:S01]  /*2ea0*/  ISETP.GT.U32.AND P4, PT, R3.reuse, R80, PT ;  /* 0x000000500300720c */ /* 0x040fe20003f84070 */
[----:B------:R-:W-:Y:S02]  /*2eb0*/  IMAD.MOV.U32 R25, RZ, RZ, R28 ;  /* 0x000000ffff197224 */ /* 0x000fe400078e001c */
[----:B------:R-:W-:Y:S01]  /*2ec0*/  @!P2 IMAD.IADD R76, R76, 0x1, -R3 ;  /* 0x000000014c4ca824 */ /* 0x000fe200078e0a03 */
[C---:B------:R-:W-:Y:S01]  /*2ed0*/  ISETP.GT.U32.AND P2, PT, R3.reuse, R66, PT ;  /* 0x000000420300720c */ /* 0x040fe20003f44070 */
[----:B------:R-:W-:Y:S02]  /*2ee0*/  IMAD.MOV R90, RZ, RZ, -R5 ;  /* 0x000000ffff5a7224 */ /* 0x000fe400078e0a05 */
[----:B------:R-:W-:Y:S02]  /*2ef0*/  IMAD.MOV R4, RZ, RZ, -R4 ;  /* 0x000000ffff047224 */ /* 0x000fe400078e0a04 */
[----:B------:R-:W-:Y:S01]  /*2f00*/  @!P3 IMAD.MOV R25, RZ, RZ, -R25 ;  /* 0x000000ffff19b224 */ /* 0x000fe200078e0a19 */
[C---:B------:R-:W-:Y:S01]  /*2f10*/  ISETP.GT.U32.AND P3, PT, R3.reuse, R34, PT ;  /* 0x000000220300720c */ /* 0x040fe20003f64070 */
[C---:B------:R-:W-:Y:S01]  /*2f20*/  IMAD R28, R3.reuse, R90, R11 ;  /* 0x0000005a031c7224 */ /* 0x040fe200078e020b */
[----:B------:R-:W-:Y:S01]  /*2f30*/  IABS R11, R153 ;  /* 0x00000099000b7213 */ /* 0x000fe20000000000 */
[----:B------:R-:W-:-:S02]  /*2f40*/  IMAD R90, R3, R4, R15 ;  /* 0x00000004035a7224 */ /* 0x000fc400078e020f */
[----:B------:R-:W-:Y:S01]  /*2f50*/  IMAD.MOV.U32 R15, RZ, RZ, R30 ;  /* 0x000000ffff0f7224 */ /* 0x000fe200078e001e */
[----:B------:R-:W1:Y:S01]  /*2f60*/  LDC.64 R4, c[0x0][0x230] ;  /* 0x00008c00ff047b82 */ /* 0x000e620000000a00 */
[----:B------:R-:W-:Y:S01]  /*2f70*/  @!P5 IMAD.IADD R78, R78, 0x1, -R3 ;  /* 0x000000014e4ed824 */ /* 0x000fe200078e0a03 */
[C---:B------:R-:W-:Y:S01]  /*2f80*/  ISETP.GT.U32.AND P5, PT, R3.reuse, R76, PT ;  /* 0x0000004c0300720c */ /* 0x040fe20003fa4070 */
[----:B------:R-:W-:Y:S02]  /*2f90*/  @!P6 IMAD.MOV R15, RZ, RZ, -R15 ;  /* 0x000000ffff0fe224 */ /* 0x000fe400078e0a0f */
[--C-:B------:R-:W-:Y:S01]  /*2fa0*/  @!P2 IMAD.IADD R66, R66, 0x1, -R3.reuse ;  /* 0x000000014242a824 */ /* 0x100fe200078e0a03 */
[C---:B------:R-:W-:Y:S01]  /*2fb0*/  ISETP.GT.U32.AND P6, PT, R3.reuse, R78, PT ;  /* 0x0000004e0300720c */ /* 0x040fe20003fc4070 */
[--C-:B------:R-:W-:Y:S01]  /*2fc0*/  @!P1 IMAD.IADD R32, R32, 0x1, -R3.reuse ;  /* 0x0000000120209824 */ /* 0x100fe200078e0a03 */
[C---:B------:R-:W-:Y:S01]  /*2fd0*/  ISETP.GT.U32.AND P2, PT, R3.reuse, R86, PT ;  /* 0x000000560300720c */ /* 0x040fe20003f44070 */
[--C-:B------:R-:W-:Y:S01]  /*2fe0*/  @!P3 IMAD.IADD R34, R34, 0x1, -R3.reuse ;  /* 0x000000012222b824 */ /* 0x100fe200078e0a03 */
[C---:B------:R-:W-:Y:S01]  /*2ff0*/  ISETP.GT.U32.AND P1, PT, R3.reuse, R82, PT ;  /* 0x000000520300720c */ /* 0x040fe20003f24070 */
[----:B------:R-:W-:Y:S01]  /*3000*/  @!P4 IMAD.IADD R80, R80, 0x1, -R3 ;  /* 0x000000015050c824 */ /* 0x000fe200078e0a03 */
[C---:B------:R-:W-:Y:S01]  /*3010*/  ISETP.GT.U32.AND P3, PT, R3.reuse, R84, PT ;  /* 0x000000540300720c */ /* 0x040fe20003f64070 */
[----:B------:R-:W-:-:S02]  /*3020*/  IMAD R88, R3, R9, R88 ;  /* 0x0000000903587224 */ /* 0x000fc400078e0258 */
[----:B------:R-:W-:Y:S01]  /*3030*/  @!P5 IMAD.IADD R76, R76, 0x1, -R3 ;  /* 0x000000014c4cd824 */ /* 0x000fe200078e0a03 */
[C---:B------:R-:W-:Y:S01]  /*3040*/  ISETP.GT.U32.AND P4, PT, R3.reuse, R80, PT ;  /* 0x000000500300720c */ /* 0x040fe20003f84070 */
[----:B------:R-:W-:Y:S01]  /*3050*/  IMAD.HI.U32 R8, R8, R11, RZ ;  /* 0x0000000b08087227 */ /* 0x000fe200078e00ff */
[----:B------:R-:W-:-:S03]  /*3060*/  ISETP.GT.U32.AND P5, PT, R3, R88, PT ;  /* 0x000000580300720c */ /* 0x000fc60003fa4070 */
[--C-:B------:R-:W-:Y:S01]  /*3070*/  @!P6 IMAD.IADD R78, R78, 0x1, -R3.reuse ;  /* 0x000000014e4ee824 */ /* 0x100fe200078e0a03 */
[----:B------:R-:W-:Y:S01]  /*3080*/  ISETP.GT.U32.AND P6, PT, R3, R28, PT ;  /* 0x0000001c0300720c */ /* 0x000fe20003fc4070 */
[--C-:B------:R-:W-:Y:S01]  /*3090*/  @!P2 IMAD.IADD R86, R86, 0x1, -R3.reuse ;  /* 0x000000015656a824 */ /* 0x100fe200078e0a03 */
[----:B------:R-:W-:Y:S01]  /*30a0*/  ISETP.GE.AND P2, PT, R27, RZ, PT ;  /* 0x000000ff1b00720c */ /* 0x000fe20003f46270 */
[--C-:B------:R-:W-:Y:S01]  /*30b0*/  @!P1 IMAD.IADD R82, R82, 0x1, -R3.reuse ;  /* 0x0000000152529824 */ /* 0x100fe200078e0a03 */
[----:B------:R-:W-:Y:S01]  /*30c0*/  ISETP.GE.AND P1, PT, R21, RZ, PT ;  /* 0x000000ff1500720c */ /* 0x000fe20003f26270 */
[----:B------:R-:W-:Y:S02]  /*30d0*/  IMAD.MOV R8, RZ, RZ, -R8 ;  /* 0x000000ffff087224 */ /* 0x000fe400078e0a08 */
[----:B------:R-:W-:Y:S01]  /*30e0*/  @!P3 IMAD.IADD R84, R84, 0x1, -R3 ;  /* 0x000000015454b824 */ /* 0x000fe200078e0a03 */
[----:B------:R-:W-:Y:S01]  /*30f0*/  ISETP.GE.AND P3, PT, R23, RZ, PT ;  /* 0x000000ff1700720c */ /* 0x000fe20003f66270 */
[----:B------:R-:W-:-:S02]  /*3100*/  IMAD R11, R6, R8, R11 ;  /* 0x00000008060b7224 */ /* 0x000fc400078e020b */
[----:B------:R-:W-:Y:S01]  /*3110*/  IMAD.MOV.U32 R23, RZ, RZ, R32 ;  /* 0x000000ffff177224 */ /* 0x000fe200078e0020 */
[----:B------:R-:W4:Y:S01]  /*3120*/  LDC.64 R8, c[0x0][0x238] ;  /* 0x00008e00ff087b82 */ /* 0x000f220000000a00 */
[--C-:B------:R-:W-:Y:S01]  /*3130*/  @!P4 IMAD.IADD R80, R80, 0x1, -R3.reuse ;  /* 0x000000015050c824 */ /* 0x100fe200078e0a03 */
[----:B------:R-:W-:Y:S01]  /*3140*/  ISETP.GT.U32.AND P4, PT, R3, R90, PT ;  /* 0x0000005a0300720c */ /* 0x000fe20003f84070 */
[----:B------:R-:W-:Y:S01]  /*3150*/  @!P5 IMAD.IADD R88, R88, 0x1, -R3 ;  /* 0x000000015858d824 */ /* 0x000fe200078e0a03 */
[----:B------:R-:W-:Y:S01]  /*3160*/  ISETP.GE.AND P5, PT, R17, RZ, PT ;  /* 0x000000ff1100720c */ /* 0x000fe20003fa6270 */
[----:B------:R-:W-:Y:S01]  /*3170*/  @!P0 IMAD.MOV R23, RZ, RZ, -R23 ;  /* 0x000000ffff178224 */ /* 0x000fe200078e0a17 */
[----:B------:R-:W-:Y:S01]  /*3180*/  ISETP.GT.U32.AND P0, PT, R6, R11, PT ;  /* 0x0000000b0600720c */ /* 0x000fe20003f04070 */
[----:B------:R-:W-:Y:S02]  /*3190*/  IMAD.MOV.U32 R17, RZ, RZ, R34 ;  /* 0x000000ffff117224 */ /* 0x000fe400078e0022 */
[----:B------:R-:W-:Y:S01]  /*31a0*/  @!P6 IMAD.IADD R28, R28, 0x1, -R3 ;  /* 0x000000011c1ce824 */ /* 0x000fe200078e0a03 */
[----:B------:R-:W-:Y:S01]  /*31b0*/  ISETP.GE.AND P6, PT, R29, RZ, PT ;  /* 0x000000ff1d00720c */ /* 0x000fe20003fc6270 */
[----:B------:R-:W-:Y:S01]  /*31c0*/  @!P2 IMAD.MOV R76, RZ, RZ, -R76 ;  /* 0x000000ffff4ca224 */ /* 0x000fe200078e0a4c */
[C---:B------:R-:W-:Y:S01]  /*31d0*/  ISETP.GT.U32.AND P2, PT, R3.reuse, R86, PT ;  /* 0x000000560300720c */ /* 0x040fe20003f44070 */
[----:B------:R-:W-:Y:S01]  /*31e0*/  @!P1 IMAD.MOV R17, RZ, RZ, -R17 ;  /* 0x000000ffff119224 */ /* 0x000fe200078e0a11 */
[C---:B------:R-:W-:Y:S01]  /*31f0*/  ISETP.GT.U32.AND P1, PT, R3.reuse, R82, PT ;  /* 0x000000520300720c */ /* 0x040fe20003f24070 */
[----:B------:R-:W-:Y:S01]  /*3200*/  @!P4 IMAD.IADD R90, R90, 0x1, -R3 ;  /* 0x000000015a5ac824 */ /* 0x000fe200078e0a03 */
[C---:B------:R-:W-:Y:S01]  /*3210*/  ISETP.GT.U32.AND P4, PT, R3.reuse, R88, PT ;  /* 0x000000580300720c */ /* 0x040fe20003f84070 */
[----:B------:R-:W-:Y:S01]  /*3220*/  @!P3 IMAD.MOV R66, RZ, RZ, -R66 ;  /* 0x000000ffff42b224 */ /* 0x000fe200078e0a42 */
[----:B------:R-:W-:Y:S01]  /*3230*/  ISETP.GT.U32.AND P3, PT, R3, R84, PT ;  /* 0x000000540300720c */ /* 0x000fe20003f64070 */
[----:B------:R-:W-:-:S02]  /*3240*/  @!P0 IMAD.IADD R11, R11, 0x1, -R6 ;  /* 0x000000010b0b8824 */ /* 0x000fc400078e0a06 */
[----:B------:R-:W-:Y:S01]  /*3250*/  @!P5 IMAD.MOV R78, RZ, RZ, -R78 ;  /* 0x000000ffff4ed224 */ /* 0x000fe200078e0a4e */
[C---:B------:R-:W-:Y:S01]  /*3260*/  ISETP.GT.U32.AND P5, PT, R3.reuse, R28, PT ;  /* 0x0000001c0300720c */ /* 0x040fe20003fa4070 */
[----:B------:R-:W-:Y:S01]  /*3270*/  @!P6 IMAD.MOV R80, RZ, RZ, -R80 ;  /* 0x000000ffff50e224 */ /* 0x000fe200078e0a50 */
[----:B------:R-:W-:Y:S01]  /*3280*/  ISETP.GT.U32.AND P6, PT, R3, R90, PT ;  /* 0x0000005a0300720c */ /* 0x000fe20003fc4070 */
[--C-:B------:R-:W-:Y:S01]  /*3290*/  @!P2 IMAD.IADD R86, R86, 0x1, -R3.reuse ;  /* 0x000000015656a824 */ /* 0x100fe200078e0a03 */
[----:B------:R-:W-:Y:S01]  /*32a0*/  ISETP.GT.U32.AND P0, PT, R6, R11, PT ;  /* 0x0000000b0600720c */ /* 0x000fe20003f04070 */
[--C-:B------:R-:W-:Y:S01]  /*32b0*/  @!P1 IMAD.IADD R82, R82, 0x1, -R3.reuse ;  /* 0x0000000152529824 */ /* 0x100fe200078e0a03 */
[----:B------:R-:W-:Y:S01]  /*32c0*/  ISETP.GE.AND P2, PT, R75, RZ, PT ;  /* 0x000000ff4b00720c */ /* 0x000fe20003f46270 */
[--C-:B------:R-:W-:Y:S01]  /*32d0*/  @!P4 IMAD.IADD R88, R88, 0x1, -R3.reuse ;  /* 0x000000015858c824 */ /* 0x100fe200078e0a03 */
[----:B------:R-:W-:Y:S01]  /*32e0*/  ISETP.GE.AND P1, PT, R31, RZ, PT ;  /* 0x000000ff1f00720c */ /* 0x000fe20003f26270 */
[--C-:B------:R-:W-:Y:S01]  /*32f0*/  @!P3 IMAD.IADD R84, R84, 0x1, -R3.reuse ;  /* 0x000000015454b824 */ /* 0x100fe200078e0a03 */
[----:B------:R-:W-:Y:S01]  /*3300*/  ISETP.GE.AND P3, PT, R67, RZ, PT ;  /* 0x000000ff4300720c */ /* 0x000fe20003f66270 */
[----:B----4-:R-:W-:Y:S01]  /*3310*/  IMAD.SHL.U32 R218, R8, 0x4, RZ ;  /* 0x0000000408da7824 */ /* 0x010fe200078e00ff */
[----:B------:R-:W-:Y:S01]  /*3320*/  ISETP.GE.AND P4, PT, R77, RZ, PT ;  /* 0x000000ff4d00720c */ /* 0x000fe20003f86270 */
[--C-:B------:R-:W-:Y:S01]  /*3330*/  @!P5 IMAD.IADD R28, R28, 0x1, -R3.reuse ;  /* 0x000000011c1cd824 */ /* 0x100fe200078e0a03 */
[----:B------:R-:W-:Y:S01]  /*3340*/  ISETP.GE.AND P5, PT, R79, RZ, PT ;  /* 0x000000ff4f00720c */ /* 0x000fe20003fa6270 */
[----:B------:R-:W-:Y:S01]  /*3350*/  @!P6 IMAD.IADD R90, R90, 0x1, -R3 ;  /* 0x000000015a5ae824 */ /* 0x000fe200078e0a03 */
[----:B------:R-:W-:Y:S01]  /*3360*/  ISETP.GE.AND P6, PT, R19, RZ, PT ;  /* 0x000000ff1300720c */ /* 0x000fe20003fc6270 */
[----:B------:R-:W-:Y:S01]  /*3370*/  @!P0 IMAD.IADD R11, R11, 0x1, -R6 ;  /* 0x000000010b0b8824 */ /* 0x000fe200078e0a06 */
[----:B------:R-:W-:Y:S01]  /*3380*/  ISETP.NE.AND P0, PT, R154, RZ, PT ;  /* 0x000000ff9a00720c */ /* 0x000fe20003f05270 */
[----:B------:R-:W-:Y:S01]  /*3390*/  @!P2 IMAD.MOV R86, RZ, RZ, -R86 ;  /* 0x000000ffff56a224 */ /* 0x000fe200078e0a56 */
[----:B------:R-:W-:Y:S01]  /*33a0*/  LOP3.LUT R6, RZ, R154, RZ, 0x33, !PT ;  /* 0x0000009aff067212 */ /* 0x000fe200078e33ff */
[----:B------:R-:W-:Y:S01]  /*33b0*/  @!P1 IMAD.MOV R82, RZ, RZ, -R82 ;  /* 0x000000ffff529224 */ /* 0x000fe200078e0a52 */
[----:B------:R-:W-:Y:S01]  /*33c0*/  ISETP.GE.AND P2, PT, R153, RZ, PT ;  /* 0x000000ff9900720c */ /* 0x000fe20003f46270 */
[----:B------:R-:W-:Y:S01]  /*33d0*/  IMAD.MOV.U32 R3, RZ, RZ, R28 ;  /* 0x000000ffff037224 */ /* 0x000fe200078e001c */
[----:B------:R-:W-:Y:S01]  /*33e0*/  ISETP.NE.AND P1, PT, R152, RZ, PT ;  /* 0x000000ff9800720c */ /* 0x000fe20003f25270 */
[----:B------:R-:W-:Y:S01]  /*33f0*/  @!P3 IMAD.MOV R84, RZ, RZ, -R84 ;  /* 0x000000ffff54b224 */ /* 0x000fe200078e0a54 */
[C---:B------:R-:W-:Y:S01]  /*3400*/  SEL R34, R6.reuse, R13, !P0 ;  /* 0x0000000d06227207 */ /* 0x040fe20004000000 */
[----:B------:R-:W-:Y:S01]  /*3410*/  @!P4 IMAD.MOV R88, RZ, RZ, -R88 ;  /* 0x000000ffff58c224 */ /* 0x000fe200078e0a58 */
[C---:B------:R-:W-:Y:S01]  /*3420*/  SEL R12, R6.reuse, R12, !P0 ;  /* 0x0000000c060c7207 */ /* 0x040fe20004000000 */
[----:B------:R-:W-:Y:S01]  /*3430*/  IMAD.MOV.U32 R92, RZ, RZ, R11 ;  /* 0x000000ffff5c7224 */ /* 0x000fe200078e000b */
[C---:B------:R-:W-:Y:S01]  /*3440*/  SEL R13, R6.reuse, R14, !P0 ;  /* 0x0000000e060d7207 */ /* 0x040fe20004000000 */
[----:B------:R-:W-:Y:S01]  /*3450*/  @!P5 IMAD.MOV R3, RZ, RZ, -R3 ;  /* 0x000000ffff03d224 */ /* 0x000fe200078e0a03 */
[C---:B------:R-:W-:Y:S01]  /*3460*/  SEL R29, R6.reuse, R22, !P0 ;  /* 0x00000016061d7207 */ /* 0x040fe20004000000 */
[----:B------:R-:W-:Y:S01]  /*3470*/  @!P6 IMAD.MOV R90, RZ, RZ, -R90 ;  /* 0x000000ffff5ae224 */ /* 0x000fe200078e0a5a */
[C---:B------:R-:W-:Y:S01]  /*3480*/  SEL R23, R6.reuse, R23, !P0 ;  /* 0x0000001706177207 */ /* 0x040fe20004000000 */
[----:B------:R-:W-:Y:S01]  /*3490*/  STL.64 [R1+0x5d8], R12 ;  /* 0x0005d80c01007387 */ /* 0x000fe20000100a00 */
[C---:B------:R-:W-:Y:S01]  /*34a0*/  SEL R22, R6.reuse, R17, !P0 ;  /* 0x0000001106167207 */ /* 0x040fe20004000000 */
[----:B------:R-:W-:Y:S01]  /*34b0*/  @!P2 IMAD.MOV R92, RZ, RZ, -R92 ;  /* 0x000000ffff5ca224 */ /* 0x000fe200078e0a5c */
[C---:B------:R-:W-:Y:S01]  /*34c0*/  SEL R30, R6.reuse, R20, !P0 ;  /* 0x00000014061e7207 */ /* 0x040fe20004000000 */
[----:B------:R-:W-:Y:S01]  /*34d0*/  STL [R1+0x5b0], R23 ;  /* 0x0005b01701007387 */ /* 0x000fe20000100800 */
[----:B------:R-:W-:Y:S01]  /*34e0*/  SEL R21, R6, R66, !P0 ;  /* 0x0000004206157207 */ /* 0x000fe20004000000 */
[----:B------:R-:W-:Y:S01]  /*34f0*/  IMAD.SHL.U32 R231, R8, 0x2, RZ ;  /* 0x0000000208e77824 */ /* 0x000fe200078e00ff */
[C---:B------:R-:W-:Y:S01]  /*3500*/  SEL R20, R6.reuse, R76, !P0 ;  /* 0x0000004c06147207 */ /* 0x040fe20004000000 */
[----:B------:R-:W-:Y:S01]  /*3510*/  STL [R1+0x5ac], R22 ;  /* 0x0005ac1601007387 */ /* 0x000fe20000100800 */
[----:B------:R-:W-:Y:S01]  /*3520*/  SEL R31, R6, R18, !P0 ;  /* 0x00000012061f7207 */ /* 0x000fe20004000000 */
[----:B------:R-:W-:Y:S01]  /*3530*/  IMAD R219, R8, 0x3, RZ ;  /* 0x0000000308db7824 */ /* 0x000fe200078e02ff */
        /* <DEDUP_REMOVED lines=16> */
[----:B------:R-:W-:Y:S01]  /*3640*/  SEL R14, R6, R88, !P0 ;  /* 0x00000058060e7207 */ /* 0x000fe20004000000 */
[----:B------:R-:W-:Y:S01]  /*3650*/  STL [R1+0x590], R17 ;  /* 0x0005901101007387 */ /* 0x000fe20000100800 */
[----:B------:R-:W-:Y:S01]  /*3660*/  @!P1 LOP3.LUT R92, RZ, R152, RZ, 0x33, !PT ;  /* 0x00000098ff5c9212 */ /* 0x000fe200078e33ff */
[----:B------:R-:W-:Y:S01]  /*3670*/  IMAD R228, R8, 0x7, RZ ;  /* 0x0000000708e47824 */ /* 0x000fe200078e02ff */
[C---:B------:R-:W-:Y:S01]  /*3680*/  SEL R28, R6.reuse, R10, !P0 ;  /* 0x0000000a061c7207 */ /* 0x040fe20004000000 */
[----:B------:R-:W-:Y:S01]  /*3690*/  STL [R1+0x58c], R16 ;  /* 0x00058c1001007387 */ /* 0x000fe20000100800 */
[----:B------:R-:W-:Y:S01]  /*36a0*/  SEL R11, R6, R3, !P0 ;  /* 0x00000003060b7207 */ /* 0x000fe20004000000 */
[----:B-1----:R-:W-:Y:S01]  /*36b0*/  IMAD R0, R92, R5, RZ ;  /* 0x000000055c007224 */ /* 0x002fe200078e02ff */
[C---:B------:R-:W-:Y:S01]  /*36c0*/  SEL R10, R6.reuse, R90, !P0 ;  /* 0x0000005a060a7207 */ /* 0x040fe20004000000 */
[----:B------:R-:W-:Y:S01]  /*36d0*/  STL [R1+0x59c], R15 ;  /* 0x00059c0f01007387 */ /* 0x000fe20000100800 */
[----:B------:R-:W-:Y:S01]  /*36e0*/  SEL R7, R6, R7, !P0 ;  /* 0x0000000706077207 */ /* 0x000fe20004000000 */
[----:B--2---:R-:W-:Y:S01]  /*36f0*/  IMAD.SHL.U32 R2, R0, 0x4, RZ ;  /* 0x0000000400027824 */ /* 0x004fe200078e00ff */
[C---:B------:R-:W-:Y:S01]  /*3700*/  SEL R40, R6.reuse, R40, !P0 ;  /* 0x0000002806287207 */ /* 0x040fe20004000000 */
[----:B------:R-:W-:Y:S01]  /*3710*/  STL [R1+0x5a8], R14 ;  /* 0x0005a80e01007387 */ /* 0x000fe20000100800 */
[----:B------:R-:W-:Y:S01]  /*3720*/  SEL R63, R6, R63, !P0 ;  /* 0x0000003f063f7207 */ /* 0x000fe20004000000 */
[----:B------:R-:W-:Y:S01]  /*3730*/  IMAD R157, R8, 0x18, RZ ;  /* 0x00000018089d7824 */ /* 0x000fe200078e02ff */
        /* <DEDUP_REMOVED lines=33> */
[----:B------:R1:W-:Y:S01]  /*3950*/  STL [R1+0x250], R2 ;  /* 0x0002500201007387 */ /* 0x0003e20000100800 */
[----:B------:R-:W-:Y:S01]  /*3960*/  SEL R46, R6, R46, !P0 ;  /* 0x0000002e062e7207 */ /* 0x000fe20004000000 */
[----:B------:R-:W-:Y:S01]  /*3970*/  IMAD R197, R8, 0x30, RZ ;  /* 0x0000003008c57824 */ /* 0x000fe200078e02ff */
        /* <DEDUP_REMOVED lines=9> */
[----:B------:R-:W-:Y:S01]  /*3a10*/  IMAD.SHL.U32 R213, R8, 0x10, RZ ;  /* 0x0000001008d57824 */ /* 0x000fe200078e00ff */
        /* <DEDUP_REMOVED lines=15> */
[----:B---3--:R-:W-:Y:S01]  /*3b10*/  IMAD R153, R8, 0x1b, RZ ;  /* 0x0000001b08997824 */ /* 0x008fe200078e02ff */
        /* <DEDUP_REMOVED lines=15> */
[----:B------:R-:W-:Y:S01]  /*3c10*/  IMAD R6, R251, R9, RZ ;  /* 0x00000009fb067224 */ /* 0x000fe200078e02ff */
[----:B------:R-:W-:Y:S01]  /*3c20*/  IADD3 R128, P1, R2, UR4, RZ ;  /* 0x0000000402807c10 */ /* 0x000fe2000ff3e0ff */
[C---:B-1----:R-:W-:Y:S01]  /*3c30*/  IMAD R2, R8.reuse, 0x1a, RZ ;  /* 0x0000001a08027824 */ /* 0x042fe200078e02ff */
[----:B------:R-:W1:Y:S01]  /*3c40*/  LDC R67, c[0x0][0x230] ;  /* 0x00008c00ff437b82 */ /* 0x000e620000000800 */
[----:B------:R-:W-:Y:S01]  /*3c50*/  IMAD R239, R8, 0x25, RZ ;  /* 0x0000002508ef7824 */ /* 0x000fe200078e02ff */
[----:B------:R-:W-:Y:S01]  /*3c60*/  STL [R1+0x5d0], R6 ;  /* 0x0005d00601007387 */ /* 0x000fe20000100800 */
[----:B------:R-:W-:Y:S01]  /*3c70*/  LEA.HI.X.SX32 R129, R0, UR5, 0x2, P1 ;  /* 0x0000000500817c11 */ /* 0x000fe200088f16ff */
[C---:B------:R-:W-:Y:S01]  /*3c80*/  IMAD R0, R8.reuse, 0x1c, RZ ;  /* 0x0000001c08007824 */ /* 0x040fe200078e02ff */
[----:B------:R-:W-:Y:S01]  /*3c90*/  ULDC UR5, c[0x0][0x240] ;  /* 0x0000900000057ab9 */ /* 0x000fe20000000800 */
[----:B------:R-:W-:Y:S01]  /*3ca0*/  STL [R1+0x3e4], R218 ;  /* 0x0003e4da01007387 */ /* 0x000fe20000100800 */
[C---:B------:R-:W-:Y:S01]  /*3cb0*/  IMAD R221, R8.reuse, 0x26, RZ ;  /* 0x0000002608dd7824 */ /* 0x040fe200078e02ff */
[----:B------:R-:W2:Y:S01]  /*3cc0*/  LDC R75, c[0x0][0x230] ;  /* 0x00008c00ff4b7b82 */ /* 0x000ea20000000800 */
[C---:B------:R-:W-:Y:S01]  /*3cd0*/  IMAD R233, R8.reuse, 0x27, RZ ;  /* 0x0000002708e97824 */ /* 0x040fe200078e02ff */
[----:B------:R-:W-:Y:S01]  /*3ce0*/  STL [R1+0x5d4], R218 ;  /* 0x0005d4da01007387 */ /* 0x000fe20000100800 */
[----:B------:R-:W-:Y:S01]  /*3cf0*/  IMAD R189, R8, 0x29, RZ ;  /* 0x0000002908bd7824 */ /* 0x000fe200078e02ff */
[----:B------:R-:W-:Y:S01]  /*3d00*/  LEA R66, P3, R6, UR6, 0x2 ;  /* 0x0000000606427c11 */ /* 0x000fe2000f8610ff */
[C---:B------:R-:W-:Y:S01]  /*3d10*/  IMAD R203, R8.reuse, 0x2a, RZ ;  /* 0x0000002a08cb7824 */ /* 0x040fe200078e02ff */
[----:B------:R-:W-:Y:S01]  /*3d20*/  STL [R1+0x450], R231 ;  /* 0x000450e701007387 */ /* 0x000fe20000100800 */
[C---:B------:R-:W-:Y:S01]  /*3d30*/  IMAD R217, R8.reuse, 0x2b, RZ ;  /* 0x0000002b08d97824 */ /* 0x040fe200078e02ff */
[----:B------:R-:W3:Y:S01]  /*3d40*/  S2UR UR4, SR_CgaCtaId ;  /* 0x00000000000479c3 */ /* 0x000ee20000008800 */
[C---:B------:R-:W-:Y:S01]  /*3d50*/  IMAD R209, R8.reuse, 0x2d, RZ ;  /* 0x0000002d08d17824 */ /* 0x040fe200078e02ff */
[----:B------:R-:W-:Y:S01]  /*3d60*/  STL [R1+0x44c], R219 ;  /* 0x00044cdb01007387 */ /* 0x000fe20000100800 */
[----:B------:R-:W-:-:S02]  /*3d70*/  IMAD R205, R8, 0x2e, RZ ;  /* 0x0000002e08cd7824 */ /* 0x000fc400078e02ff */
[C---:B------:R-:W-:Y:S01]  /*3d80*/  IMAD R177, R8.reuse, 0x2f, RZ ;  /* 0x0000002f08b17824 */ /* 0x040fe200078e02ff */
[----:B------:R-:W-:Y:S01]  /*3d90*/  STL [R1+0x5e8], R219 ;  /* 0x0005e8db01007387 */ /* 0x000fe20000100800 */
[C---:B------:R-:W-:Y:S02]  /*3da0*/  IMAD R187, R8.reuse, 0x31, RZ ;  /* 0x0000003108bb7824 */ /* 0x040fe400078e02ff */
[C---:B------:R-:W-:Y:S01]  /*3db0*/  IMAD R161, R8.reuse, 0x32, RZ ;  /* 0x0000003208a17824 */ /* 0x040fe200078e02ff */
[----:B------:R-:W-:Y:S01]  /*3dc0*/  STL [R1+0x3c8], R193 ;  /* 0x0003c8c101007387 */ /* 0x000fe20000100800 */
[C---:B------:R-:W-:Y:S02]  /*3dd0*/  IMAD R159, R8.reuse, 0x33, RZ ;  /* 0x00000033089f7824 */ /* 0x040fe400078e02ff */
[C---:B------:R-:W-:Y:S01]  /*3de0*/  IMAD R155, R8.reuse, 0x35, RZ ;  /* 0x00000035089b7824 */ /* 0x040fe200078e02ff */
[----:B------:R4:W-:Y:S01]  /*3df0*/  STL [R1+0x5ec], R193 ;  /* 0x0005ecc101007387 */ /* 0x0009e20000100800 */
[----:B------:R-:W-:-:S02]  /*3e00*/  IMAD R245, R8, 0x36, RZ ;  /* 0x0000003608f57824 */ /* 0x000fc400078e02ff */
[C---:B------:R-:W-:Y:S01]  /*3e10*/  IMAD R171, R8.reuse, 0x37, RZ ;  /* 0x0000003708ab7824 */ /* 0x040fe200078e02ff */
[----:B------:R-:W-:Y:S01]  /*3e20*/  STL [R1+0x448], R230 ;  /* 0x000448e601007387 */ /* 0x000fe20000100800 */
[C---:B------:R-:W-:Y:S02]  /*3e30*/  IMAD R244, R8.reuse, 0x39, RZ ;  /* 0x0000003908f47824 */ /* 0x040fe400078e02ff */
[C---:B------:R-:W-:Y:S01]  /*3e40*/  IMAD R165, R8.reuse, 0x3a, RZ ;  /* 0x0000003a08a57824 */ /* 0x040fe200078e02ff */
[----:B------:R-:W-:Y:S01]  /*3e50*/  STL.64 [R1+0x5e0], R230 ;  /* 0x0005e0e601007387 */ /* 0x000fe20000100a00 */
[----:B------:R-:W-:Y:S02]  /*3e60*/  IMAD R164, R8, 0x3b, RZ ;  /* 0x0000003b08a47824 */ /* 0x000fe400078e02ff */
[----:B------:R-:W-:Y:S01]  /*3e70*/  VIADD R3, R4, 0xfffffffe ;  /* 0xfffffffe04037836 */ /* 0x000fe20000000000 */
[----:B------:R-:W-:Y:S01]  /*3e80*/  STL [R1+0x444], R229 ;  /* 0x000444e501007387 */ /* 0x000fe20000100800 */
[----:B------:R-:W-:-:S02]  /*3e90*/  IMAD R240, R63, UR5, RZ ;  /* 0x000000053ff07c24 */ /* 0x000fc4000f8e02ff */
[----:B------:R-:W-:Y:S01]  /*3ea0*/  IMAD R20, R65, UR5, RZ ;  /* 0x0000000541147c24 */ /* 0x000fe2000f8e02ff */
[----:B------:R3:W-:Y:S01]  /*3eb0*/  STL [R1+0x5f0], R229 ;  /* 0x0005f0e501007387 */ /* 0x0007e20000100800 */
[----:B------:R-:W-:Y:S01]  /*3ec0*/  IMAD R15, R69, UR5, RZ ;  /* 0x00000005450f7c24 */ /* 0x000fe2000f8e02ff */
[----:B------:R-:W-:Y:S01]  /*3ed0*/  ISETP.GE.U32.AND P6, PT, R3, 0x7fffffbf, PT ;  /* 0x7fffffbf0300780c */ /* 0x000fe20003fc6070 */
[----:B-1----:R-:W-:Y:S01]  /*3ee0*/  VIADD R3, R67, 0xffffffdf ;  /* 0xffffffdf43037836 */ /* 0x002fe20000000000 */
[----:B------:R-:W-:Y:S01]  /*3ef0*/  STL [R1+0x3a8], R195 ;  /* 0x0003a8c301007387 */ /* 0x000fe20000100800 */
[----:B------:R-:W-:Y:S01]  /*3f00*/  IMAD R19, R71, UR5, RZ ;  /* 0x0000000547137c24 */ /* 0x000fe2000f8e02ff */
[----:B------:R-:W1:Y:S01]  /*3f10*/  LDC R67, c[0x0][0x230] ;  /* 0x00008c00ff437b82 */ /* 0x000e620000000800 */
[----:B----4-:R-:W-:Y:S01]  /*3f20*/  IMAD R193, R72, UR5, RZ ;  /* 0x0000000548c17c24 */ /* 0x010fe2000f8e02ff */
[----:B------:R4:W-:Y:S01]  /*3f30*/  STL [R1+0x5f4], R195 ;  /* 0x0005f4c301007387 */ /* 0x0009e20000100800 */
[----:B------:R-:W-:Y:S01]  /*3f40*/  IMAD R237, R73, UR5, RZ ;  /* 0x0000000549ed7c24 */ /* 0x000fe2000f8e02ff */
[----:B------:R-:W-:Y:S01]  /*3f50*/  ISETP.GE.U32.AND P2, PT, R3, 0x7fffffa0, PT ;  /* 0x7fffffa00300780c */ /* 0x000fe20003f46070 */
[----:B---3--:R-:W-:Y:S01]  /*3f60*/  IMAD R229, R70, UR5, RZ ;  /* 0x0000000546e57c24 */ /* 0x008fe2000f8e02ff */
[----:B------:R-:W-:Y:S01]  /*3f70*/  STL [R1+0x440], R228 ;  /* 0x000440e401007387 */ /* 0x000fe20000100800 */
[----:B------:R-:W-:Y:S01]  /*3f80*/  IMAD R219, R74, UR5, RZ ;  /* 0x000000054adb7c24 */ /* 0x000fe2000f8e02ff */
[----:B------:R-:W-:Y:S01]  /*3f90*/  LEA.HI.X.SX32 R3, R6, UR7, 0x2, P3 ;  /* 0x0000000706037c11 */ /* 0x000fe200098f16ff */
[----:B------:R-:W-:Y:S01]  /*3fa0*/  IMAD R18, R61, UR5, RZ ;  /* 0x000000053d127c24 */ /* 0x000fe2000f8e02ff */
[----:B------:R3:W-:Y:S01]  /*3fb0*/  STL [R1+0x38c], R0 ;  /* 0x00038c0001007387 */ /* 0x0007e20000100800 */
[----:B------:R-:W-:Y:S01]  /*3fc0*/  IMAD R218, R62, UR5, RZ ;  /* 0x000000053eda7c24 */ /* 0x000fe2000f8e02ff */
[----:B------:R-:W-:Y:S01]  /*3fd0*/  LEA R12, P3, R240, R66, 0x2 ;  /* 0x00000042f00c7211 */ /* 0x000fe200078610ff */
[----:B----4-:R-:W-:Y:S01]  /*3fe0*/  IMAD R195, R68, UR5, RZ ;  /* 0x0000000544c37c24 */ /* 0x010fe2000f8e02ff */
[----:B------:R4:W-:Y:S01]  /*3ff0*/  STL [R1+0x5f8], R228 ;  /* 0x0005f8e401007387 */ /* 0x0009e20000100800 */
[----:B------:R-:W-:-:S02]  /*4000*/  IMAD R236, R60, UR5, RZ ;  /* 0x000000053cec7c24 */ /* 0x000fc4000f8e02ff */
[----:B------:R-:W-:Y:S01]  /*4010*/  IMAD R6, R41, UR5, RZ ;  /* 0x0000000529067c24 */ /* 0x000fe2000f8e02ff */
[----:B------:R-:W-:Y:S01]  /*4020*/  STL [R1+0x398], R157 ;  /* 0x0003989d01007387 */ /* 0x000fe20000100800 */
[----:B------:R-:W-:Y:S02]  /*4030*/  IMAD R17, R42, UR5, RZ ;  /* 0x000000052a117c24 */ /* 0x000fe4000f8e02ff */
[----:B---3--:R-:W-:Y:S01]  /*4040*/  IMAD R0, R8, 0x3c, RZ ;  /* 0x0000003c08007824 */ /* 0x008fe200078e02ff */
[----:B------:R3:W-:Y:S01]  /*4050*/  STL [R1+0x5fc], R157 ;  /* 0x0005fc9d01007387 */ /* 0x0007e20000100800 */
[----:B------:R-:W-:Y:S02]  /*4060*/  IMAD R251, R43, UR5, RZ ;  /* 0x000000052bfb7c24 */ /* 0x000fe4000f8e02ff */
[----:B----4-:R-:W-:Y:S01]  /*4070*/  IMAD R228, R64, UR5, RZ ;  /* 0x0000000540e47c24 */ /* 0x010fe2000f8e02ff */
[----:B------:R-:W-:Y:S01]  /*4080*/  STL [R1+0x43c], R227 ;  /* 0x00043ce301007387 */ /* 0x000fe20000100800 */
[----:B------:R-:W-:-:S02]  /*4090*/  IMAD R235, R44, UR5, RZ ;  /* 0x000000052ceb7c24 */ /* 0x000fc4000f8e02ff */
[----:B------:R-:W-:Y:S01]  /*40a0*/  IMAD R9, R45, UR5, RZ ;  /* 0x000000052d097c24 */ /* 0x000fe2000f8e02ff */
[----:B------:R-:W-:Y:S01]  /*40b0*/  STL [R1+0x438], R226 ;  /* 0x000438e201007387 */ /* 0x000fe20000100800 */
[----:B--2---:R-:W-:Y:S02]  /*40c0*/  VIADD R5, R75, 0xffffffde ;  /* 0xffffffde4b057836 */ /* 0x004fe40000000000 */
[----:B---3--:R-:W-:Y:S01]  /*40d0*/  IMAD R157, R40, UR5, RZ ;  /* 0x00000005289d7c24 */ /* 0x008fe2000f8e02ff */
[----:B------:R-:W-:Y:S01]  /*40e0*/  STL [R1+0x374], R207 ;  /* 0x000374cf01007387 */ /* 0x000fe20000100800 */
[----:B------:R-:W-:Y:S01]  /*40f0*/  IMAD R16, R46, UR5, RZ ;  /* 0x000000052e107c24 */ /* 0x000fe2000f8e02ff */
[----:B------:R-:W-:Y:S01]  /*4100*/  ISETP.GE.U32.AND P5, PT, R5, 0x7fffff9f, PT ;  /* 0x7fffff9f0500780c */ /* 0x000fe20003fa6070 */
[----:B------:R-:W-:Y:S01]  /*4110*/  IMAD R252, R47, UR5, RZ ;  /* 0x000000052ffc7c24 */ /* 0x000fe2000f8e02ff */
[----:B------:R-:W-:Y:S01]  /*4120*/  STL [R1+0x434], R211 ;  /* 0x000434d301007387 */ /* 0x000fe20000100800 */
[----:B------:R-:W-:Y:S01]  /*4130*/  VIADD R77, R4, 0xffffffff ;  /* 0xffffffff044d7836 */ /* 0x000fe20000000000 */
[----:B------:R-:W-:Y:S01]  /*4140*/  LEA R230, P1, R157, R66, 0x2 ;  /* 0x000000429de67211 */ /* 0x000fe200078210ff */
[----:B------:R-:W-:Y:S01]  /*4150*/  IMAD R234, R48, UR5, RZ ;  /* 0x0000000530ea7c24 */ /* 0x000fe2000f8e02ff */
[----:B------:R-:W-:Y:S01]  /*4160*/  STL [R1+0x430], R210 ;  /* 0x000430d201007387 */ /* 0x000fe20000100800 */
[----:B------:R-:W-:Y:S01]  /*4170*/  IMAD R4, R49, UR5, RZ ;  /* 0x0000000531047c24 */ /* 0x000fe2000f8e02ff */
[----:B------:R-:W-:Y:S01]  /*4180*/  LEA.HI.X.SX32 R231, R157, R3, 0x2, P1 ;  /* 0x000000039de77211 */ /* 0x000fe200008f16ff */
[----:B------:R-:W-:Y:S01]  /*4190*/  IMAD R7, R51, UR5, RZ ;  /* 0x0000000533077c24 */ /* 0x000fe2000f8e02ff */
[----:B------:R-:W-:Y:S01]  /*41a0*/  STL [R1+0x370], R215 ;  /* 0x000370d701007387 */ /* 0x000fe20000100800 */
[----:B------:R-:W-:-:S02]  /*41b0*/  IMAD R5, R52, UR5, RZ ;  /* 0x0000000534057c24 */ /* 0x000fc4000f8e02ff */
[----:B------:R-:W-:Y:S01]  /*41c0*/  IMAD R10, R53, UR5, RZ ;  /* 0x00000005350a7c24 */ /* 0x000fe2000f8e02ff */
[----:B------:R-:W-:Y:S01]  /*41d0*/  STL [R1+0x36c], R223 ;  /* 0x00036cdf01007387 */ /* 0x000fe20000100800 */
[----:B------:R-:W-:Y:S02]  /*41e0*/  IMAD R243, R54, UR5, RZ ;  /* 0x0000000536f37c24 */ /* 0x000fe4000f8e02ff */
[----:B------:R-:W-:Y:S01]  /*41f0*/  IMAD R11, R55, UR5, RZ ;  /* 0x00000005370b7c24 */ /* 0x000fe2000f8e02ff */
[----:B------:R-:W-:Y:S01]  /*4200*/  STL [R1+0x42c], R192 ;  /* 0x00042cc001007387 */ /* 0x000fe20000100800 */
[----:B------:R-:W-:Y:S02]  /*4210*/  IMAD R242, R56, UR5, RZ ;  /* 0x0000000538f27c24 */ /* 0x000fe4000f8e02ff */
[----:B------:R-:W-:Y:S01]  /*4220*/  IMAD R23, R57, UR5, RZ ;  /* 0x0000000539177c24 */ /* 0x000fe2000f8e02ff */
[----:B------:R-:W-:Y:S01]  /*4230*/  STL [R1+0x368], R197 ;  /* 0x000368c501007387 */ /* 0x000fe20000100800 */
[----:B------:R-:W-:-:S02]  /*4240*/  IMAD R241, R58, UR5, RZ ;  /* 0x000000053af17c24 */ /* 0x000fc4000f8e02ff */
[----:B------:R-:W-:Y:S01]  /*4250*/  IMAD R22, R59, UR5, RZ ;  /* 0x000000053b167c24 */ /* 0x000fe2000f8e02ff */
[----:B------:R-:W-:Y:S01]  /*4260*/  STL [R1+0x428], R169 ;  /* 0x000428a901007387 */ /* 0x000fe20000100800 */
[----:B------:R-:W-:Y:S01]  /*4270*/  IMAD R14, R39, UR5, RZ ;  /* 0x00000005270e7c24 */ /* 0x000fe2000f8e02ff */
[----:B------:R-:W-:Y:S01]  /*4280*/  LEA.HI.X.SX32 R13, R240, R3, 0x2, P3 ;  /* 0x00000003f00d7211 */ /* 0x000fe200018f16ff */
[----:B------:R-:W-:Y:S01]  /*4290*/  IMAD R21, R38, UR5, RZ ;  /* 0x0000000526157c24 */ /* 0x000fe2000f8e02ff */
[----:B------:R-:W-:Y:S01]  /*42a0*/  STL [R1+0x364], R179 ;  /* 0x000364b301007387 */ /* 0x000fe20000100800 */
[----:B------:R-:W-:Y:S01]  /*42b0*/  ISETP.GE.U32.AND P0, PT, R77, 0x7fffffc0, PT ;  /* 0x7fffffc04d00780c */ /* 0x000fe20003f06070 */
[C---:B------:R-:W-:Y:S02]  /*42c0*/  IMAD R200, R8.reuse, 0x48, RZ ;  /* 0x0000004808c87824 */ /* 0x040fe400078e02ff */
        /* <DEDUP_REMOVED lines=33> */
[----:B------:R2:W-:Y:S01]  /*44e0*/  STL [R1+0x400], R2 ;  /* 0x0004000201007387 */ /* 0x0005e20000100800 */
[C---:B------:R-:W-:Y:S02]  /*44f0*/  IMAD R220, R8.reuse, 0xa4, RZ ;  /* 0x000000a408dc7824 */ /* 0x040fe400078e02ff */
[C---:B------:R-:W-:Y:S01]  /*4500*/  IMAD R208, R8.reuse, 0xc0, RZ ;  /* 0x000000c008d07824 */ /* 0x040fe200078e02ff */
[----:B------:R-:W-:Y:S01]  /*4510*/  STL [R1+0x3fc], R153 ;  /* 0x0003fc9901007387 */ /* 0x000fe20000100800 */
[----:B------:R-:W-:-:S02]  /*4520*/  IMAD R142, R8, 0x94, RZ ;  /* 0x00000094088e7824 */ /* 0x000fc400078e02ff */
[C---:B------:R-:W-:Y:S01]  /*4530*/  IMAD R188, R8.reuse, 0xb0, RZ ;  /* 0x000000b008bc7824 */ /* 0x040fe200078e02ff */
[----:B------:R-:W-:Y:S01]  /*4540*/  STL [R1+0x3f8], R250 ;  /* 0x0003f8fa01007387 */ /* 0x000fe20000100800 */
[----:B------:R-:W-:Y:S02]  /*4550*/  IMAD R196, R8, 0xcc, RZ ;  /* 0x000000cc08c47824 */ /* 0x000fe400078e02ff */
[----:B--2---:R-:W-:Y:S01]  /*4560*/  IMAD R2, R50, UR5, RZ ;  /* 0x0000000532027c24 */ /* 0x004fe2000f8e02ff */
        /* <DEDUP_REMOVED lines=25> */
[----:B------:R-:W-:-:S03]  /*4700*/  IMAD R170, R8, 0xe8, RZ ;  /* 0x000000e808aa7824 */ /* 0x000fc600078e02ff */
[----:B------:R-:W-:Y:S04]  /*4710*/  STL [R1+0x3c0], R189 ;  /* 0x0003c0bd01007387 */ /* 0x000fe80000100800 */
        /* <DEDUP_REMOVED lines=14> */
[----:B------:R2:W-:Y:S04]  /*4800*/  STL [R1+0x348], R157 ;  /* 0x0003489d01007387 */ /* 0x0005e80000100800 */
[----:B------:R3:W-:Y:S04]  /*4810*/  STL [R1+0x344], R240 ;  /* 0x000344f001007387 */ /* 0x0007e80000100800 */
        /* <DEDUP_REMOVED lines=31> */
[----:B--2---:R-:W2:Y:S01]  /*4a10*/  LDL.LU R157, [R1+0x5fc] ;  /* 0x0005fc00019d7983 */ /* 0x004ea20000300800 */
[----:B---3--:R-:W-:-:S03]  /*4a20*/  IMAD R240, R37, UR5, RZ ;  /* 0x0000000525f07c24 */ /* 0x008fc6000f8e02ff */
[----:B------:R-:W-:Y:S04]  /*4a30*/  STL [R1+0x2c4], R14 ;  /* 0x0002c40e01007387 */ /* 0x000fe80000100800 */
[----:B------:R3:W-:Y:S04]  /*4a40*/  STL.64 [R1+0x58], R230 ;  /* 0x000058e601007387 */ /* 0x0007e80000100a00 */
[----:B------:R-:W-:Y:S04]  /*4a50*/  STL [R1+0x2c0], R21 ;  /* 0x0002c01501007387 */ /* 0x000fe80000100800 */
[----:B------:R4:W-:Y:S01]  /*4a60*/  STL.64 [R1+0x50], R12 ;  /* 0x0000500c01007387 */ /* 0x0009e20000100a00 */
[----:B---3--:R-:W-:-:S04]  /*4a70*/  LEA R230, P1, R228, R66, 0x2 ;  /* 0x00000042e4e67211 */ /* 0x008fc800078210ff */
[----:B------:R-:W-:Y:S02]  /*4a80*/  LEA.HI.X.SX32 R231, R228, R3, 0x2, P1 ;  /* 0x00000003e4e77211 */ /* 0x000fe400008f16ff */
[----:B------:R-:W3:Y:S01]  /*4a90*/  LDL.LU R228, [R1+0x5f8] ;  /* 0x0005f80001e47983 */ /* 0x000ee20000300800 */
[----:B----4-:R-:W-:-:S04]  /*4aa0*/  LEA R12, P3, R20, R66, 0x2 ;  /* 0x00000042140c7211 */ /* 0x010fc800078610ff */
[----:B------:R-:W-:Y:S01]  /*4ab0*/  LEA.HI.X.SX32 R13, R20, R3, 0x2, P3 ;  /* 0x00000003140d7211 */ /* 0x000fe200018f16ff */
[----:B------:R4:W-:Y:S04]  /*4ac0*/  STL.64 [R1+0x48], R230 ;  /* 0x000048e601007387 */ /* 0x0009e80000100a00 */
[----:B------:R-:W-:Y:S04]  /*4ad0*/  STL [R1+0x2bc], R240 ;  /* 0x0002bcf001007387 */ /* 0x000fe80000100800 */
[----:B------:R1:W-:Y:S01]  /*4ae0*/  STL.64 [R1+0x40], R12 ;  /* 0x0000400c01007387 */ /* 0x0003e20000100a00 */
[----:B----4-:R-:W-:Y:S01]  /*4af0*/  LEA R230, P1, R195, R66, 0x2 ;  /* 0x00000042c3e67211 */ /* 0x010fe200078210ff */
[----:B------:R-:W-:-:S03]  /*4b00*/  IMAD R20, R36, UR5, RZ ;  /* 0x0000000524147c24 */ /* 0x000fc6000f8e02ff */
[----:B------:R-:W-:Y:S02]  /*4b10*/  LEA.HI.X.SX32 R231, R195, R3, 0x2, P1 ;  /* 0x00000003c3e77211 */ /* 0x000fe400008f16ff */
[----:B------:R-:W4:Y:S01]  /*4b20*/  LDL.LU R195, [R1+0x5f4] ;  /* 0x0005f40001c37983 */ /* 0x000f220000300800 */
[----:B-1----:R-:W-:-:S04]  /*4b30*/  LEA R12, P3, R15, R66, 0x2 ;  /* 0x000000420f0c7211 */ /* 0x002fc800078610ff */
[----:B------:R-:W-:Y:S01]  /*4b40*/  LEA.HI.X.SX32 R13, R15, R3, 0x2, P3 ;  /* 0x000000030f0d7211 */ /* 0x000fe200018f16ff */
[----:B------:R1:W-:Y:S04]  /*4b50*/  STL.64 [R1+0x38], R230 ;  /* 0x000038e601007387 */ /* 0x0003e80000100a00 */
[----:B------:R-:W-:Y:S04]  /*4b60*/  STL [R1+0x2b8], R20 ;  /* 0x0002b81401007387 */ /* 0x000fe80000100800 */
[----:B------:R1:W-:Y:S02]  /*4b70*/  STL.64 [R1+0x30], R12 ;  /* 0x0000300c01007387 */ /* 0x0003e40000100a00 */
[----:B-1----:R-:W-:Y:S01]  /*4b80*/  LEA R230, P1, R229, R66, 0x2 ;  /* 0x00000042e5e67211 */ /* 0x002fe200078210ff */
[----:B------:R-:W-:-:S03]  /*4b90*/  IMAD R15, R35, UR5, RZ ;  /* 0x00000005230f7c24 */ /* 0x000fc6000f8e02ff */
[----:B------:R-:W-:Y:S02]  /*4ba0*/  LEA.HI.X.SX32 R231, R229, R3, 0x2, P1 ;  /* 0x00000003e5e77211 */ /* 0x000fe400008f16ff */
[----:B------:R-:W3:Y:S01]  /*4bb0*/  LDL.LU R229, [R1+0x5f0] ;  /* 0x0005f00001e57983 */ /* 0x000ee20000300800 */
[----:B------:R-:W-:-:S04]  /*4bc0*/  LEA R12, P3, R19, R66, 0x2 ;  /* 0x00000042130c7211 */ /* 0x000fc800078610ff */
[----:B------:R-:W-:Y:S01]  /*4bd0*/  LEA.HI.X.SX32 R13, R19, R3, 0x2, P3 ;  /* 0x00000003130d7211 */ /* 0x000fe200018f16ff */
[----:B------:R1:W-:Y:S04]  /*4be0*/  STL.64 [R1+0x28], R230 ;  /* 0x000028e601007387 */ /* 0x0003e80000100a00 */
[----:B------:R-:W-:Y:S04]  /*4bf0*/  STL [R1+0x2b4], R15 ;  /* 0x0002b40f01007387 */ /* 0x000fe80000100800 */
[----:B------:R1:W-:Y:S02]  /*4c00*/  STL.64 [R1+0x20], R12 ;  /* 0x0000200c01007387 */ /* 0x0003e40000100a00 */
[----:B-1----:R-:W-:Y:S01]  /*4c10*/  LEA R230, P1, R193, R66, 0x2 ;  /* 0x00000042c1e67211 */ /* 0x002fe200078210ff */
[----:B------:R-:W-:-:S03]  /*4c20*/  IMAD R19, R34, UR5, RZ ;  /* 0x0000000522137c24 */ /* 0x000fc6000f8e02ff */
[----:B------:R-:W-:Y:S02]  /*4c30*/  LEA.HI.X.SX32 R231, R193, R3, 0x2, P1 ;  /* 0x00000003c1e77211 */ /* 0x000fe400008f16ff */
[----:B------:R-:W2:Y:S01]  /*4c40*/  LDL.LU R193, [R1+0x5ec] ;  /* 0x0005ec0001c17983 */ /* 0x000ea20000300800 */
[----:B------:R-:W-:-:S04]  /*4c50*/  LEA R12, P3, R237, R66, 0x2 ;  /* 0x00000042ed0c7211 */ /* 0x000fc800078610ff */
[----:B------:R-:W-:Y:S01]  /*4c60*/  LEA.HI.X.SX32 R13, R237, R3, 0x2, P3 ;  /* 0x00000003ed0d7211 */ /* 0x000fe200018f16ff */
[----:B------:R1:W-:Y:S04]  /*4c70*/  STL.64 [R1+0x18], R230 ;  /* 0x000018e601007387 */ /* 0x0003e80000100a00 */
[----:B------:R-:W-:Y:S04]  /*4c80*/  STL [R1+0x2b0], R19 ;  /* 0x0002b01301007387 */ /* 0x000fe80000100800 */
[----:B------:R1:W-:Y:S02]  /*4c90*/  STL.64 [R1+0x10], R12 ;  /* 0x0000100c01007387 */ /* 0x0003e40000100a00 */
[----:B-1----:R-:W-:-:S04]  /*4ca0*/  LEA R230, P1, R219, R66, 0x2 ;  /* 0x00000042dbe67211 */ /* 0x002fc800078210ff */
[----:B------:R-:W-:Y:S02]  /*4cb0*/  LEA.HI.X.SX32 R231, R219, R3, 0x2, P1 ;  /* 0x00000003dbe77211 */ /* 0x000fe400008f16ff */
[----:B------:R-:W4:Y:S01]  /*4cc0*/  LDL.LU R219, [R1+0x5e8] ;  /* 0x0005e80001db7983 */ /* 0x000f220000300800 */
[----:B------:R-:W-:-:S04]  /*4cd0*/  LEA R12, P3, R18, R66, 0x2 ;  /* 0x00000042120c7211 */ /* 0x000fc800078610ff */
[----:B------:R-:W-:Y:S01]  /*4ce0*/  LEA.HI.X.SX32 R13, R18, R3, 0x2, P3 ;  /* 0x00000003120d7211 */ /* 0x000fe200018f16ff */
[----:B------:R1:W-:Y:S04]  /*4cf0*/  STL.64 [R1+0x8], R230 ;  /* 0x000008e601007387 */ /* 0x0003e80000100a00 */
[----:B-1----:R-:W3:Y:S04]  /*4d00*/  LDL.LU.64 R230, [R1+0x5e0] ;  /* 0x0005e00001e67983 */ /* 0x002ee80000300a00 */
[----:B------:R1:W-:Y:S04]  /*4d10*/  STL.64 [R1], R12 ;  /* 0x0000000c01007387 */ /* 0x0003e80000100a00 */
[----:B-1----:R-:W2:Y:S01]  /*4d20*/  LDL.LU.64 R12, [R1+0x5d8] ;  /* 0x0005d800010c7983 */ /* 0x002ea20000300a00 */
[----:B------:R-:W-:-:S02]  /*4d30*/  LEA R64, P1, R218, R66, 0x2 ;  /* 0x00000042da407211 */ /* 0x000fc400078210ff */
[-C--:B------:R-:W-:Y:S02]  /*4d40*/  LEA R38, P3, R236, R66.reuse, 0x2 ;  /* 0x00000042ec267211 */ /* 0x080fe400078610ff */
[-C--:B------:R-:W-:Y:S02]  /*4d50*/  LEA.HI.X.SX32 R65, R218, R3.reuse, 0x2, P1 ;  /* 0x00000003da417211 */ /* 0x080fe400008f16ff */
[----:B------:R-:W-:Y:S02]  /*4d60*/  LEA.HI.X.SX32 R39, R236, R3, 0x2, P3 ;  /* 0x00000003ec277211 */ /* 0x000fe400018f16ff */
[----:B------:R-:W-:-:S04]  /*4d70*/  LEA R90, P3, R17, R66, 0x2 ;  /* 0x00000042115a7211 */ /* 0x000fc800078610ff */
[----:B------:R-:W-:Y:S02]  /*4d80*/  LEA.HI.X.SX32 R91, R17, R3, 0x2, P3 ;  /* 0x00000003115b7211 */ /* 0x000fe400018f16ff */
[----:B------:R-:W-:-:S04]  /*4d90*/  LEA R36, P3, R235, R66, 0x2 ;  /* 0x00000042eb247211 */ /* 0x000fc800078610ff */
[----:B------:R-:W-:Y:S02]  /*4da0*/  LEA.HI.X.SX32 R37, R235, R3, 0x2, P3 ;  /* 0x00000003eb257211 */ /* 0x000fe400018f16ff */
[----:B------:R-:W-:-:S04]  /*4db0*/  LEA R88, P3, R16, R66, 0x2 ;  /* 0x0000004210587211 */ /* 0x000fc800078610ff */
[----:B------:R-:W-:Y:S02]  /*4dc0*/  LEA.HI.X.SX32 R89, R16, R3, 0x2, P3 ;  /* 0x0000000310597211 */ /* 0x000fe400018f16ff */
[----:B------:R-:W-:Y:S01]  /*4dd0*/  LEA R34, P3, R234, R66, 0x2 ;  /* 0x00000042ea227211 */ /* 0x000fe200078610ff */
[----:B------:R-:W-:-:S03]  /*4de0*/  IMAD R237, R33, UR5, RZ ;  /* 0x0000000521ed7c24 */ /* 0x000fc6000f8e02ff */
[-C--:B------:R-:W-:Y:S02]  /*4df0*/  LEA.HI.X.SX32 R35, R234, R3.reuse, 0x2, P3 ;  /* 0x00000003ea237211 */ /* 0x080fe400018f16ff */
[-C--:B------:R-:W-:Y:S01]  /*4e00*/  LEA R86, P3, R2, R66.reuse, 0x2 ;  /* 0x0000004202567211 */ /* 0x080fe200078610ff */
[----:B------:R-:W-:Y:S01]  /*4e10*/  STL [R1+0x2ac], R237 ;  /* 0x0002aced01007387 */ /* 0x000fe20000100800 */
[----:B------:R-:W-:Y:S02]  /*4e20*/  IMAD R17, R32, UR5, RZ ;  /* 0x0000000520117c24 */ /* 0x000fe4000f8e02ff */
[-C--:B------:R-:W-:Y:S01]  /*4e30*/  LEA.HI.X.SX32 R87, R2, R3.reuse, 0x2, P3 ;  /* 0x0000000302577211 */ /* 0x080fe200018f16ff */
[----:B------:R-:W3:Y:S01]  /*4e40*/  LDL.LU R218, [R1+0x5d4] ;  /* 0x0005d40001da7983 */ /* 0x000ee20000300800 */
[-C--:B------:R-:W-:Y:S01]  /*4e50*/  LEA R32, P3, R5, R66.reuse, 0x2 ;  /* 0x0000004205207211 */ /* 0x080fe200078610ff */
[----:B------:R-:W-:Y:S02]  /*4e60*/  IMAD R235, R31, UR5, RZ ;  /* 0x000000051feb7c24 */ /* 0x000fe4000f8e02ff */
[----:B------:R-:W-:Y:S01]  /*4e70*/  IMAD R16, R30, UR5, RZ ;  /* 0x000000051e107c24 */ /* 0x000fe2000f8e02ff */
[----:B------:R-:W-:Y:S01]  /*4e80*/  LEA.HI.X.SX32 R33, R5, R3, 0x2, P3 ;  /* 0x0000000305217211 */ /* 0x000fe200018f16ff */
[----:B------:R-:W-:Y:S01]  /*4e90*/  IMAD R234, R29, UR5, RZ ;  /* 0x000000051dea7c24 */ /* 0x000fe2000f8e02ff */
[----:B------:R-:W-:Y:S01]  /*4ea0*/  LEA R84, P3, R243, R66, 0x2 ;  /* 0x00000042f3547211 */ /* 0x000fe200078610ff */
[----:B------:R-:W-:-:S02]  /*4eb0*/  IMAD R2, R28, UR5, RZ ;  /* 0x000000051c027c24 */ /* 0x000fc4000f8e02ff */
[----:B------:R-:W-:Y:S01]  /*4ec0*/  IMAD R5, R27, UR5, RZ ;  /* 0x000000051b057c24 */ /* 0x000fe2000f8e02ff */
[----:B------:R-:W-:Y:S02]  /*4ed0*/  LEA.HI.X.SX32 R85, R243, R3, 0x2, P3 ;  /* 0x00000003f3557211 */ /* 0x000fe400018f16ff */
[----:B------:R-:W-:Y:S01]  /*4ee0*/  LEA R30, P3, R242, R66, 0x2 ;  /* 0x00000042f21e7211 */ /* 0x000fe200078610ff */
[----:B------:R-:W-:-:S03]  /*4ef0*/  IMAD R243, R26, UR5, RZ ;  /* 0x000000051af37c24 */ /* 0x000fc6000f8e02ff */
[----:B------:R-:W-:Y:S01]  /*4f00*/  LEA.HI.X.SX32 R31, R242, R3, 0x2, P3 ;  /* 0x00000003f21f7211 */ /* 0x000fe200018f16ff */
[----:B------:R-:W-:Y:S01]  /*4f10*/  IMAD R242, R25, UR5, RZ ;  /* 0x0000000519f27c24 */ /* 0x000fe2000f8e02ff */
[----:B------:R-:W-:-:S04]  /*4f20*/  LEA R82, P3, R241, R66, 0x2 ;  /* 0x00000042f1527211 */ /* 0x000fc800078610ff */
[----:B------:R-:W-:Y:S01]  /*4f30*/  LEA.HI.X.SX32 R83, R241, R3, 0x2, P3 ;  /* 0x00000003f1537211 */ /* 0x000fe200018f16ff */
[----:B------:R-:W-:Y:S01]  /*4f40*/  IMAD R241, R24, UR5, RZ ;  /* 0x0000000518f17c24 */ /* 0x000fe2000f8e02ff */
[----:B------:R-:W-:-:S04]  /*4f50*/  LEA R28, P3, R14, R66, 0x2 ;  /* 0x000000420e1c7211 */ /* 0x000fc800078610ff */
[----:B------:R-:W-:Y:S01]  /*4f60*/  LEA.HI.X.SX32 R29, R14, R3, 0x2, P3 ;  /* 0x000000030e1d7211 */ /* 0x000fe200018f16ff */
[----:B--2---:R-:W-:Y:S01]  /*4f70*/  IMAD R18, R12, UR5, RZ ;  /* 0x000000050c127c24 */ /* 0x004fe2000f8e02ff */
[----:B------:R-:W-:Y:S01]  /*4f80*/  LEA R12, P1, R6, R66, 0x2 ;  /* 0x00000042060c7211 */ /* 0x000fe200078210ff */
[----:B------:R-:W-:-:S03]  /*4f90*/  IMAD R236, R13, UR5, RZ ;  /* 0x000000050dec7c24 */ /* 0x000fc6000f8e02ff */
[----:B------:R-:W-:Y:S02]  /*4fa0*/  LEA.HI.X.SX32 R13, R6, R3, 0x2, P1 ;  /* 0x00000003060d7211 */ /* 0x000fe400008f16ff */
[----:B------:R-:W-:-:S04]  /*4fb0*/  LEA R62, P1, R251, R66, 0x2 ;  /* 0x00000042fb3e7211 */ /* 0x000fc800078210ff */
[----:B------:R-:W-:Y:S02]  /*4fc0*/  LEA.HI.X.SX32 R63, R251, R3, 0x2, P1 ;  /* 0x00000003fb3f7211 */ /* 0x000fe400008f16ff */
[----:B------:R-:W-:-:S04]  /*4fd0*/  LEA R114, P1, R9, R66, 0x2 ;  /* 0x0000004209727211 */ /* 0x000fc800078210ff */
[----:B------:R-:W-:Y:S02]  /*4fe0*/  LEA.HI.X.SX32 R115, R9, R3, 0x2, P1 ;  /* 0x0000000309737211 */ /* 0x000fe400008f16ff */
[----:B------:R-:W-:-:S04]  /*4ff0*/  LEA R60, P1, R252, R66, 0x2 ;  /* 0x00000042fc3c7211 */ /* 0x000fc800078210ff */
[----:B------:R-:W-:Y:S02]  /*5000*/  LEA.HI.X.SX32 R61, R252, R3, 0x2, P1 ;  /* 0x00000003fc3d7211 */ /* 0x000fe400008f16ff */
[----:B------:R-:W-:-:S04]  /*5010*/  LEA R112, P1, R4, R66, 0x2 ;  /* 0x0000004204707211 */ /* 0x000fc800078210ff */
[-C--:B------:R-:W-:Y:S02]  /*5020*/  LEA.HI.X.SX32 R113, R4, R3.reuse, 0x2, P1 ;  /* 0x0000000304717211 */ /* 0x080fe400008f16ff */
[CC--:B------:R-:W-:Y:S01]  /*5030*/  LEA R58, P1, R7.reuse, R66.reuse, 0x2 ;  /* 0x00000042073a7211 */ /* 0x0c0fe200078210ff */
[----:B------:R-:W-:Y:S03]  /*5040*/  STL [R1+0x2a8], R18 ;  /* 0x0002a81201007387 */ /* 0x000fe60000100800 */
[----:B------:R-:W-:Y:S01]  /*5050*/  LEA.HI.X.SX32 R59, R7, R3, 0x2, P1 ;  /* 0x00000003073b7211 */ /* 0x000fe200008f16ff */
[----:B------:R-:W2:Y:S01]  /*5060*/  LDL.LU R6, [R1+0x5d0] ;  /* 0x0005d00001067983 */ /* 0x000ea20000300800 */
[----:B------:R-:W-:-:S03]  /*5070*/  LEA R110, P1, R10, R66, 0x2 ;  /* 0x000000420a6e7211 */ /* 0x000fc600078210ff */
[----:B------:R1:W-:Y:S01]  /*5080*/  STL.64 [R1+0x560], R12 ;  /* 0x0005600c01007387 */ /* 0x0003e20000100a00 */
[----:B------:R-:W-:-:S03]  /*5090*/  LEA.HI.X.SX32 R111, R10, R3, 0x2, P1 ;  /* 0x000000030a6f7211 */ /* 0x000fc600008f16ff */
[----:B------:R-:W-:Y:S01]  /*50a0*/  STL [R1+0x2a4], R236 ;  /* 0x0002a4ec01007387 */ /* 0x000fe20000100800 */
[----:B------:R-:W-:-:S03]  /*50b0*/  LEA R56, P1, R11, R66, 0x2 ;  /* 0x000000420b387211 */ /* 0x000fc600078210ff */
[----:B------:R-:W2:Y:S04]  /*50c0*/  LDL.LU R251, [R1+0x5cc] ;  /* 0x0005cc0001fb7983 */ /* 0x000ea80000300800 */
[----:B------:R4:W-:Y:S04]  /*50d0*/  STL [R1+0x2a0], R17 ;  /* 0x0002a01101007387 */ /* 0x0009e80000100800 */
[----:B------:R-:W2:Y:S01]  /*50e0*/  LDL.LU R9, [R1+0x5c8] ;  /* 0x0005c80001097983 */ /* 0x000ea20000300800 */
[----:B------:R-:W-:-:S03]  /*50f0*/  LEA.HI.X.SX32 R57, R11, R3, 0x2, P1 ;  /* 0x000000030b397211 */ /* 0x000fc600008f16ff */
[----:B------:R-:W-:Y:S01]  /*5100*/  STL [R1+0x29c], R235 ;  /* 0x00029ceb01007387 */ /* 0x000fe20000100800 */
[----:B------:R-:W-:-:S03]  /*5110*/  LEA R108, P1, R23, R66, 0x2 ;  /* 0x00000042176c7211 */ /* 0x000fc600078210ff */
[----:B------:R-:W2:Y:S04]  /*5120*/  LDL.LU R252, [R1+0x5c4] ;  /* 0x0005c40001fc7983 */ /* 0x000ea80000300800 */
[----:B------:R3:W-:Y:S04]  /*5130*/  STL [R1+0x298], R16 ;  /* 0x0002981001007387 */ /* 0x0007e80000100800 */
[----:B------:R-:W2:Y:S04]  /*5140*/  LDL.LU R4, [R1+0x5c0] ;  /* 0x0005c00001047983 */ /* 0x000ea80000300800 */
[----:B------:R-:W-:Y:S01]  /*5150*/  STL [R1+0x294], R234 ;  /* 0x000294ea01007387 */ /* 0x000fe20000100800 */
[----:B------:R-:W-:-:S03]  /*5160*/  LEA.HI.X.SX32 R109, R23, R3, 0x2, P1 ;  /* 0x00000003176d7211 */ /* 0x000fc600008f16ff */
[----:B------:R-:W2:Y:S01]  /*5170*/  LDL.LU R7, [R1+0x5bc] ;  /* 0x0005bc0001077983 */ /* 0x000ea20000300800 */
[----:B------:R-:W-:-:S03]  /*5180*/  LEA R54, P1, R22, R66, 0x2 ;  /* 0x0000004216367211 */ /* 0x000fc600078210ff */
[----:B------:R3:W-:Y:S04]  /*5190*/  STL [R1+0x290], R2 ;  /* 0x0002900201007387 */ /* 0x0007e80000100800 */
[----:B------:R-:W2:Y:S04]  /*51a0*/  LDL.LU R10, [R1+0x5b8] ;  /* 0x0005b800010a7983 */ /* 0x000ea80000300800 */
[----:B------:R3:W-:Y:S04]  /*51b0*/  STL [R1+0x28c], R5 ;  /* 0x00028c0501007387 */ /* 0x0007e80000100800 */
[----:B------:R-:W2:Y:S01]  /*51c0*/  LDL.LU R11, [R1+0x5b4] ;  /* 0x0005b400010b7983 */ /* 0x000ea20000300800 */
[----:B------:R-:W-:-:S03]  /*51d0*/  LEA.HI.X.SX32 R55, R22, R3, 0x2, P1 ;  /* 0x0000000316377211 */ /* 0x000fc600008f16ff */
[----:B------:R-:W-:Y:S04]  /*51e0*/  STL [R1+0x288], R243 ;  /* 0x000288f301007387 */ /* 0x000fe80000100800 */
[----:B------:R-:W1:Y:S04]  /*51f0*/  LDL.LU R23, [R1+0x5b0] ;  /* 0x0005b00001177983 */ /* 0x000e680000300800 */
[----:B------:R-:W-:Y:S04]  /*5200*/  STL [R1+0x284], R242 ;  /* 0x000284f201007387 */ /* 0x000fe80000100800 */
[----:B------:R-:W4:Y:S01]  /*5210*/  LDL.LU R22, [R1+0x5ac] ;  /* 0x0005ac0001167983 */ /* 0x000f220000300800 */
[----:B------:R-:W-:-:S03]  /*5220*/  LEA R106, P1, R21, R66, 0x2 ;  /* 0x00000042156a7211 */ /* 0x000fc600078210ff */
[----:B------:R-:W2:Y:S01]  /*5230*/  LDL.LU R14, [R1+0x5a8] ;  /* 0x0005a800010e7983 */ /* 0x000ea20000300800 */
[----:B------:R-:W-:-:S03]  /*5240*/  LEA.HI.X.SX32 R107, R21, R3, 0x2, P1 ;  /* 0x00000003156b7211 */ /* 0x000fc600008f16ff */
[----:B------:R-:W-:Y:S04]  /*5250*/  STL [R1+0x280], R241 ;  /* 0x000280f101007387 */ /* 0x000fe80000100800 */
[----:B------:R-:W3:Y:S01]  /*5260*/  LDL.LU R21, [R1+0x5a4] ;  /* 0x0005a40001157983 */ /* 0x000ee20000300800 */
[-C--:B------:R-:W-:Y:S02]  /*5270*/  LEA R80, P3, R240, R66.reuse, 0x2 ;  /* 0x00000042f0507211 */ /* 0x080fe400078610ff */
[-C--:B------:R-:W-:Y:S02]  /*5280*/  LEA R52, P1, R20, R66.reuse, 0x2 ;  /* 0x0000004214347211 */ /* 0x080fe400078210ff */
[----:B------:R-:W-:Y:S02]  /*5290*/  LEA.HI.X.SX32 R81, R240, R3, 0x2, P3 ;  /* 0x00000003f0517211 */ /* 0x000fe400018f16ff */
[----:B------:R-:W-:-:S02]  /*52a0*/  LEA R26, P3, R15, R66, 0x2 ;  /* 0x000000420f1a7211 */ /* 0x000fc400078610ff */
[-C--:B------:R-:W-:Y:S02]  /*52b0*/  LEA.HI.X.SX32 R53, R20, R3.reuse, 0x2, P1 ;  /* 0x0000000314357211 */ /* 0x080fe400008f16ff */
[-C--:B------:R-:W-:Y:S02]  /*52c0*/  LEA R104, P1, R19, R66.reuse, 0x2 ;  /* 0x0000004213687211 */ /* 0x080fe400078210ff */
[-C--:B------:R-:W-:Y:S02]  /*52d0*/  LEA.HI.X.SX32 R27, R15, R3.reuse, 0x2, P3 ;  /* 0x000000030f1b7211 */ /* 0x080fe400018f16ff */
[----:B------:R-:W-:Y:S02]  /*52e0*/  LEA.HI.X.SX32 R105, R19, R3, 0x2, P1 ;  /* 0x0000000313697211 */ /* 0x000fe400008f16ff */
[----:B------:R-:W-:-:S04]  /*52f0*/  LEA R50, P1, R18, R66, 0x2 ;  /* 0x0000004212327211 */ /* 0x000fc800078210ff */
[----:B------:R-:W-:Y:S01]  /*5300*/  LEA.HI.X.SX32 R51, R18, R3, 0x2, P1 ;  /* 0x0000000312337211 */ /* 0x000fe200008f16ff */
[----:B-1----:R-:W-:-:S05]  /*5310*/  IMAD R13, R23, UR5, RZ ;  /* 0x00000005170d7c24 */ /* 0x002fca000f8e02ff */
[----:B------:R2:W-:Y:S01]  /*5320*/  STL [R1+0x27c], R13 ;  /* 0x00027c0d01007387 */ /* 0x0005e20000100800 */
[----:B----4-:R-:W-:-:S03]  /*5330*/  IMAD R240, R22, UR5, RZ ;  /* 0x0000000516f07c24 */ /* 0x010fc6000f8e02ff */
[----:B------:R-:W4:Y:S04]  /*5340*/  LDL.LU R20, [R1+0x5a0] ;  /* 0x0005a00001147983 */ /* 0x000f280000300800 */
[----:B------:R-:W2:Y:S04]  /*5350*/  LDL.LU R15, [R1+0x59c] ;  /* 0x00059c00010f7983 */ /* 0x000ea80000300800 */
[----:B------:R-:W-:Y:S04]  /*5360*/  STL [R1+0x278], R240 ;  /* 0x000278f001007387 */ /* 0x000fe80000100800 */
[----:B------:R-:W2:Y:S01]  /*5370*/  LDL.LU R19, [R1+0x598] ;  /* 0x0005980001137983 */ /* 0x000ea20000300800 */
[----:B---3--:R-:W-:-:S05]  /*5380*/  IMAD R12, R21, UR5, RZ ;  /* 0x00000005150c7c24 */ /* 0x008fca000f8e02ff */
[----:B------:R1:W-:Y:S04]  /*5390*/  STL [R1+0x274], R12 ;  /* 0x0002740c01007387 */ /* 0x0003e80000100800 */
[----:B------:R-:W3:Y:S01]  /*53a0*/  LDL.LU R18, [R1+0x594] ;  /* 0x0005940001127983 */ /* 0x000ee20000300800 */
[-C--:B------:R-:W-:Y:S02]  /*53b0*/  LEA R78, P3, R237, R66.reuse, 0x2 ;  /* 0x00000042ed4e7211 */ /* 0x080fe400078610ff */
[-C--:B------:R-:W-:Y:S02]  /*53c0*/  LEA R102, P1, R17, R66.reuse, 0x2 ;  /* 0x0000004211667211 */ /* 0x080fe400078210ff */
[----:B------:R-:W-:Y:S02]  /*53d0*/  LEA.HI.X.SX32 R79, R237, R3, 0x2, P3 ;  /* 0x00000003ed4f7211 */ /* 0x000fe400018f16ff */
[----:B------:R-:W-:-:S02]  /*53e0*/  LEA R24, P3, R236, R66, 0x2 ;  /* 0x00000042ec187211 */ /* 0x000fc400078610ff */
[-C--:B------:R-:W-:Y:S02]  /*53f0*/  LEA.HI.X.SX32 R103, R17, R3.reuse, 0x2, P1 ;  /* 0x0000000311677211 */ /* 0x080fe400008f16ff */
[----:B------:R-:W-:Y:S02]  /*5400*/  LEA.HI.X.SX32 R25, R236, R3, 0x2, P3 ;  /* 0x00000003ec197211 */ /* 0x000fe400018f16ff */
[----:B------:R-:W-:-:S04]  /*5410*/  LEA R48, P1, R16, R66, 0x2 ;  /* 0x0000004210307211 */ /* 0x000fc800078210ff */
[----:B------:R-:W-:Y:S02]  /*5420*/  LEA.HI.X.SX32 R49, R16, R3, 0x2, P1 ;  /* 0x0000000310317211 */ /* 0x000fe400008f16ff */
[----:B------:R-:W-:-:S04]  /*5430*/  LEA R76, P3, R235, R66, 0x2 ;  /* 0x00000042eb4c7211 */ /* 0x000fc800078610ff */
[-C--:B------:R-:W-:Y:S02]  /*5440*/  LEA.HI.X.SX32 R77, R235, R3.reuse, 0x2, P3 ;  /* 0x00000003eb4d7211 */ /* 0x080fe400018f16ff */
[-C--:B------:R-:W-:Y:S02]  /*5450*/  LEA R22, P3, R234, R66.reuse, 0x2 ;  /* 0x00000042ea167211 */ /* 0x080fe400078610ff */
[----:B------:R-:W-:Y:S02]  /*5460*/  LEA R100, P1, R2, R66, 0x2 ;  /* 0x0000004202647211 */ /* 0x000fe400078210ff */
[-C--:B------:R-:W-:Y:S02]  /*5470*/  LEA.HI.X.SX32 R23, R234, R3.reuse, 0x2, P3 ;  /* 0x00000003ea177211 */ /* 0x080fe400018f16ff */
[----:B------:R-:W-:Y:S01]  /*5480*/  LEA.HI.X.SX32 R101, R2, R3, 0x2, P1 ;  /* 0x0000000302657211 */ /* 0x000fe200008f16ff */
[----:B----4-:R-:W-:-:S05]  /*5490*/  IMAD R237, R20, UR5, RZ ;  /* 0x0000000514ed7c24 */ /* 0x010fca000f8e02ff */
[----:B------:R-:W-:Y:S04]  /*54a0*/  STL [R1+0x270], R237 ;  /* 0x000270ed01007387 */ /* 0x000fe80000100800 */
[----:B------:R-:W4:Y:S01]  /*54b0*/  LDL.LU R17, [R1+0x590] ;  /* 0x0005900001117983 */ /* 0x000f220000300800 */
[----:B--2---:R-:W-:-:S05]  /*54c0*/  IMAD R236, R19, UR5, RZ ;  /* 0x0000000513ec7c24 */ /* 0x004fca000f8e02ff */
[----:B------:R-:W-:Y:S04]  /*54d0*/  STL [R1+0x26c], R236 ;  /* 0x00026cec01007387 */ /* 0x000fe80000100800 */
[----:B------:R-:W2:Y:S01]  /*54e0*/  LDL.LU R16, [R1+0x58c] ;  /* 0x00058c0001107983 */ /* 0x000ea20000300800 */
[----:B---3--:R-:W-:-:S05]  /*54f0*/  IMAD R235, R18, UR5, RZ ;  /* 0x0000000512eb7c24 */ /* 0x008fca000f8e02ff */
[----:B------:R-:W-:Y:S04]  /*5500*/  STL [R1+0x268], R235 ;  /* 0x000268eb01007387 */ /* 0x000fe80000100800 */
[----:B------:R2:W-:Y:S04]  /*5510*/  STL.64 [R1+0x578], R22 ;  /* 0x0005781601007387 */ /* 0x0005e80000100a00 */
[----:B------:R-:W3:Y:S01]  /*5520*/  LDL.LU R2, [R1+0x588] ;  /* 0x0005880001027983 */ /* 0x000ee20000300800 */
[----:B------:R-:W-:-:S04]  /*5530*/  LEA R46, P1, R243, R66, 0x2 ;  /* 0x00000042f32e7211 */ /* 0x000fc800078210ff */
[-C--:B------:R-:W-:Y:S02]  /*5540*/  LEA.HI.X.SX32 R47, R243, R3.reuse, 0x2, P1 ;  /* 0x00000003f32f7211 */ /* 0x080fe400008f16ff */
[-C--:B------:R-:W-:Y:S02]  /*5550*/  LEA R98, P1, R241, R66.reuse, 0x2 ;  /* 0x00000042f1627211 */ /* 0x080fe400078210ff */
[-C--:B------:R-:W-:Y:S02]  /*5560*/  LEA R74, P3, R5, R66.reuse, 0x2 ;  /* 0x00000042054a7211 */ /* 0x080fe400078610ff */
[-C--:B------:R-:W-:Y:S02]  /*5570*/  LEA.HI.X.SX32 R99, R241, R3.reuse, 0x2, P1 ;  /* 0x00000003f1637211 */ /* 0x080fe400008f16ff */
[----:B------:R-:W-:Y:S02]  /*5580*/  LEA R44, P1, R240, R66, 0x2 ;  /* 0x00000042f02c7211 */ /* 0x000fe400078210ff */
[----:B------:R-:W-:-:S02]  /*5590*/  LEA.HI.X.SX32 R75, R5, R3, 0x2, P3 ;  /* 0x00000003054b7211 */ /* 0x000fc400018f16ff */
[-C--:B------:R-:W-:Y:S01]  /*55a0*/  LEA R20, P3, R242, R66.reuse, 0x2 ;  /* 0x00000042f2147211 */ /* 0x080fe200078610ff */
[----:B------:R-:W1:Y:S01]  /*55b0*/  LDC R5, c[0x0][0x230] ;  /* 0x00008c00ff057b82 */ /* 0x000e620000000800 */
[-C--:B------:R-:W-:Y:S02]  /*55c0*/  LEA.HI.X.SX32 R45, R240, R3.reuse, 0x2, P1 ;  /* 0x00000003f02d7211 */ /* 0x080fe400008f16ff */
[-C--:B------:R-:W-:Y:S02]  /*55d0*/  LEA R96, P1, R237, R66.reuse, 0x2 ;  /* 0x00000042ed607211 */ /* 0x080fe400078210ff */
[-C--:B------:R-:W-:Y:S02]  /*55e0*/  LEA.HI.X.SX32 R21, R242, R3.reuse, 0x2, P3 ;  /* 0x00000003f2157211 */ /* 0x080fe400018f16ff */
[----:B------:R-:W-:Y:S02]  /*55f0*/  LEA R72, P3, R13, R66, 0x2 ;  /* 0x000000420d487211 */ /* 0x000fe400078610ff */
[----:B------:R-:W-:-:S02]  /*5600*/  LEA.HI.X.SX32 R97, R237, R3, 0x2, P1 ;  /* 0x00000003ed617211 */ /* 0x000fc400008f16ff */
[-C--:B------:R-:W-:Y:S02]  /*5610*/  LEA R42, P1, R235, R66.reuse, 0x2 ;  /* 0x00000042eb2a7211 */ /* 0x080fe400078210ff */
[-C--:B------:R-:W-:Y:S02]  /*5620*/  LEA.HI.X.SX32 R73, R13, R3.reuse, 0x2, P3 ;  /* 0x000000030d497211 */ /* 0x080fe400018f16ff */
[-C--:B------:R-:W-:Y:S01]  /*5630*/  LEA R18, P3, R12, R66.reuse, 0x2 ;  /* 0x000000420c127211 */ /* 0x080fe200078610ff */
[----:B------:R-:W-:Y:S01]  /*5640*/  IMAD R13, R14, UR5, RZ ;  /* 0x000000050e0d7c24 */ /* 0x000fe2000f8e02ff */
[-C--:B------:R-:W-:Y:S02]  /*5650*/  LEA.HI.X.SX32 R43, R235, R3.reuse, 0x2, P1 ;  /* 0x00000003eb2b7211 */ /* 0x080fe400008f16ff */
[----:B------:R-:W-:Y:S02]  /*5660*/  LEA.HI.X.SX32 R19, R12, R3, 0x2, P3 ;  /* 0x000000030c137211 */ /* 0x000fe400018f16ff */
[----:B------:R-:W-:Y:S01]  /*5670*/  LEA R70, P3, R236, R66, 0x2 ;  /* 0x00000042ec467211 */ /* 0x000fe200078610ff */
[----:B-1----:R-:W-:-:S02]  /*5680*/  IMAD R12, R11, UR5, RZ ;  /* 0x000000050b0c7c24 */ /* 0x002fc4000f8e02ff */
[----:B------:R-:W-:Y:S01]  /*5690*/  IMAD R11, R10, UR5, RZ ;  /* 0x000000050a0b7c24 */ /* 0x000fe2000f8e02ff */
[----:B------:R-:W-:Y:S01]  /*56a0*/  LEA.HI.X.SX32 R71, R236, R3, 0x2, P3 ;  /* 0x00000003ec477211 */ /* 0x000fe200018f16ff */
[----:B------:R-:W-:Y:S02]  /*56b0*/  IMAD R15, R15, UR5, RZ ;  /* 0x000000050f0f7c24 */ /* 0x000fe4000f8e02ff */
[----:B------:R-:W-:Y:S02]  /*56c0*/  IMAD R10, R7, UR5, RZ ;  /* 0x00000005070a7c24 */ /* 0x000fe4000f8e02ff */
[----:B------:R-:W-:Y:S02]  /*56d0*/  VIADD R7, R5, 0xffffffdd ;  /* 0xffffffdd05077836 */ /* 0x000fe40000000000 */
[----:B------:R-:W-:Y:S01]  /*56e0*/  VIADD R5, R67, 0xffffffdc ;  /* 0xffffffdc43057836 */ /* 0x000fe20000000000 */
[----:B------:R-:W-:Y:S02]  /*56f0*/  UMOV UR8, 0x400 ;  /* 0x0000040000087882 */ /* 0x000fe40000000000 */
[----:B------:R-:W-:Y:S01]  /*5700*/  ULEA UR8, UR4, UR8, 0x18 ;  /* 0x0000000804087291 */ /* 0x000fe2000f8ec03f */
[----:B------:R-:W-:-:S02]  /*5710*/  ULDC.64 UR16, c[0x0][0x208] ;  /* 0x0000820000107ab9 */ /* 0x000fc40000000a00 */
[----:B------:R-:W-:Y:S01]  /*5720*/  ULDC UR4, c[0x0][0x230] ;  /* 0x00008c0000047ab9 */ /* 0x000fe20000000800 */
[----:B----4-:R-:W-:Y:S02]  /*5730*/  IMAD R234, R17, UR5, RZ ;  /* 0x0000000511ea7c24 */ /* 0x010fe4000f8e02ff */
[----:B--2---:R-:W-:-:S05]  /*5740*/  IMAD R22, R16, UR5, RZ ;  /* 0x0000000510167c24 */ /* 0x004fca000f8e02ff */
[----:B------:R-:W-:-:S04]  /*5750*/  LEA R94, P1, R22, R66, 0x2 ;  /* 0x00000042165e7211 */ /* 0x000fc800078210ff */
[-C--:B------:R-:W-:Y:S02]  /*5760*/  LEA.HI.X.SX32 R95, R22, R3.reuse, 0x2, P1 ;  /* 0x00000003165f7211 */ /* 0x080fe400008f16ff */
[CC--:B------:R-:W-:Y:S02]  /*5770*/  LEA R40, P1, R13.reuse, R66.reuse, 0x2 ;  /* 0x000000420d287211 */ /* 0x0c0fe400078210ff */
[CC--:B------:R-:W-:Y:S02]  /*5780*/  LEA R16, P3, R234.reuse, R66.reuse, 0x2 ;  /* 0x00000042ea107211 */ /* 0x0c0fe400078610ff */
[-C--:B------:R-:W-:Y:S02]  /*5790*/  LEA.HI.X.SX32 R41, R13, R3.reuse, 0x2, P1 ;  /* 0x000000030d297211 */ /* 0x080fe400008f16ff */
[----:B------:R-:W-:Y:S02]  /*57a0*/  LEA R92, P1, R11, R66, 0x2 ;  /* 0x000000420b5c7211 */ /* 0x000fe400078210ff */
[----:B------:R-:W-:-:S02]  /*57b0*/  LEA.HI.X.SX32 R17, R234, R3, 0x2, P3 ;  /* 0x00000003ea117211 */ /* 0x000fc400018f16ff */
[----:B------:R-:W-:Y:S02]  /*57c0*/  LEA R68, P3, R15, R66, 0x2 ;  /* 0x000000420f447211 */ /* 0x000fe400078610ff */
[-C--:B------:R-:W-:Y:S02]  /*57d0*/  LEA.HI.X.SX32 R93, R11, R3.reuse, 0x2, P1 ;  /* 0x000000030b5d7211 */ /* 0x080fe400008f16ff */
[----:B------:R-:W-:Y:S02]  /*57e0*/  IADD3 R136, P1, R193, R128, RZ ;  /* 0x00000080c1887210 */ /* 0x000fe40007f3e0ff */
[----:B------:R-:W-:Y:S02]  /*57f0*/  LEA.HI.X.SX32 R69, R15, R3, 0x2, P3 ;  /* 0x000000030f457211 */ /* 0x000fe400018f16ff */
[-C--:B------:R-:W-:Y:S02]  /*5800*/  LEA R14, P3, R12, R66.reuse, 0x2 ;  /* 0x000000420c0e7211 */ /* 0x080fe400078610ff */
[----:B------:R-:W-:-:S02]  /*5810*/  LEA R66, P4, R10, R66, 0x2 ;  /* 0x000000420a427211 */ /* 0x000fc400078810ff */
[----:B------:R-:W-:Y:S02]  /*5820*/  LEA.HI.X.SX32 R137, R219, R129, 0x2, P1 ;  /* 0x00000081db897211 */ /* 0x000fe400008f16ff */
[-C--:B------:R-:W-:Y:S01]  /*5830*/  IADD3 R116, P1, R157, R128.reuse, RZ ;  /* 0x000000809d747210 */ /* 0x080fe20007f3e0ff */
[----:B------:R-:W-:Y:S01]  /*5840*/  STL [R1+0x264], R234 ;  /* 0x000264ea01007387 */ /* 0x000fe20000100800 */
[----:B------:R-:W-:Y:S02]  /*5850*/  LEA.HI.X.SX32 R67, R10, R3, 0x2, P4 ;  /* 0x000000030a437211 */ /* 0x000fe400020f16ff */
[-C--:B------:R-:W-:Y:S01]  /*5860*/  LEA R126, P4, R8, R128.reuse, 0x3 ;  /* 0x00000080087e7211 */ /* 0x080fe200078818ff */
[----:B------:R-:W-:Y:S01]  /*5870*/  STL [R1+0x260], R22 ;  /* 0x0002601601007387 */ /* 0x000fe20000100800 */
[-C--:B------:R-:W-:Y:S02]  /*5880*/  LEA.HI.X.SX32 R117, R229, R129.reuse, 0x2, P1 ;  /* 0x00000081e5757211 */ /* 0x080fe400008f16ff */
[----:B------:R-:W-:Y:S01]  /*5890*/  IADD3 R242, P1, R207, R128, RZ ;  /* 0x00000080cff27210 */ /* 0x000fe20007f3e0ff */
[----:B------:R-:W-:Y:S01]  /*58a0*/  STL.64 [R1+0x580], R20 ;  /* 0x0005801401007387 */ /* 0x000fe20000100a00 */
[----:B------:R-:W-:-:S03]  /*58b0*/  LEA.HI.X.SX32 R127, R231, R129, 0x2, P4 ;  /* 0x00000081e77f7211 */ /* 0x000fc600020f16ff */
[----:B------:R1:W-:Y:S01]  /*58c0*/  STL [R1+0x254], R15 ;  /* 0x0002540f01007387 */ /* 0x0003e20000100800 */
[-C--:B------:R-:W-:Y:S02]  /*58d0*/  IADD3 R120, P4, R195, R128.reuse, RZ ;  /* 0x00000080c3787210 */ /* 0x080fe40007f9e0ff */
[----:B------:R-:W-:Y:S01]  /*58e0*/  LEA.HI.X.SX32 R243, R226, R129, 0x2, P1 ;  /* 0x00000081e2f37211 */ /* 0x000fe200008f16ff */
[----:B------:R2:W-:Y:S01]  /*58f0*/  STL [R1+0x24c], R13 ;  /* 0x00024c0d01007387 */ /* 0x0005e20000100800 */
[-C--:B------:R-:W-:Y:S02]  /*5900*/  IADD3 R236, P1, R197, R128.reuse, RZ ;  /* 0x00000080c5ec7210 */ /* 0x080fe40007f3e0ff */
[----:B-1----:R-:W-:Y:S02]  /*5910*/  LEA.HI.X.SX32 R15, R12, R3, 0x2, P3 ;  /* 0x000000030c0f7211 */ /* 0x002fe400018f16ff */
[----:B------:R-:W-:Y:S01]  /*5920*/  IADD3 R134, P3, R218, R128, RZ ;  /* 0x00000080da867210 */ /* 0x000fe20007f7e0ff */
[----:B--2---:R-:W-:Y:S01]  /*5930*/  IMAD R13, R8, 0x1c, RZ ;  /* 0x0000001c080d7824 */ /* 0x004fe200078e02ff */
[----:B------:R-:W-:-:S02]  /*5940*/  LEA.HI.X.SX32 R121, R230, R129, 0x2, P4 ;  /* 0x00000081e6797211 */ /* 0x000fc400020f16ff */
[CC--:B------:R-:W-:Y:S02]  /*5950*/  LEA.HI.X.SX32 R135, R8.reuse, R129.reuse, 0x2, P3 ;  /* 0x0000008108877211 */ /* 0x0c0fe400018f16ff */
[CC--:B------:R-:W-:Y:S02]  /*5960*/  LEA R118, P3, R8.reuse, R128.reuse, 0x4 ;  /* 0x0000008008767211 */ /* 0x0c0fe400078620ff */
[-C--:B------:R-:W-:Y:S02]  /*5970*/  LEA R230, P4, R8, R128.reuse, 0x5 ;  /* 0x0000008008e67211 */ /* 0x080fe400078828ff */
[-C--:B------:R-:W-:Y:S02]  /*5980*/  LEA.HI.X.SX32 R237, R193, R129.reuse, 0x2, P1 ;  /* 0x00000081c1ed7211 */ /* 0x080fe400008f16ff */
[----:B------:R-:W-:Y:S02]  /*5990*/  IADD3 R226, P1, R0, R128, RZ ;  /* 0x0000008000e27210 */ /* 0x000fe40007f3e0ff */
[----:B------:R-:W-:-:S02]  /*59a0*/  LEA.HI.X.SX32 R119, R218, R129, 0x2, P3 ;  /* 0x00000081da777211 */ /* 0x000fc400018f16ff */
[-C--:B------:R-:W-:Y:S02]  /*59b0*/  IADD3 R218, P3, R13, R128.reuse, RZ ;  /* 0x000000800dda7210 */ /* 0x080fe40007f7e0ff */
[-C--:B------:R-:W-:Y:S02]  /*59c0*/  LEA.HI.X.SX32 R231, R227, R129.reuse, 0x2, P4 ;  /* 0x00000081e3e77211 */ /* 0x080fe400020f16ff */
[-C--:B------:R-:W-:Y:S02]  /*59d0*/  IADD3 R240, P4, R223, R128.reuse, RZ ;  /* 0x00000080dff07210 */ /* 0x080fe40007f9e0ff */
        /* <DEDUP_REMOVED lines=9> */
[-C--:B------:R-:W-:Y:S02]  /*5a70*/  LEA.HI.X.SX32 R211, R169, R129.reuse, 0x2, P4 ;  /* 0x00000081a9d37211 */ /* 0x080fe400020f16ff */
[-C--:B------:R-:W-:Y:S02]  /*5a80*/  IADD3 R168, P4, R168, R128.reuse, RZ ;  /* 0x00000080a8a87210 */ /* 0x080fe40007f9e0ff */
[-C--:B------:R-:W-:Y:S02]  /*5a90*/  LEA.HI.X.SX32 R191, R173, R129.reuse, 0x2, P1 ;  /* 0x00000081adbf7211 */ /* 0x080fe400008f16ff */
[-C--:B------:R-:W-:Y:S02]  /*5aa0*/  IADD3 R172, P1, R172, R128.reuse, RZ ;  /* 0x00000080acac7210 */ /* 0x080fe40007f3e0ff */
[----:B------:R-:W-:Y:S02]  /*5ab0*/  IADD3 R234, P3, R179, R128, RZ ;  /* 0x00000080b3ea7210 */ /* 0x000fe40007f7e0ff */
[----:B------:R-:W-:-:S02]  /*5ac0*/  LEA.HI.X.SX32 R169, R185, R129, 0x2, P4 ;  /* 0x00000081b9a97211 */ /* 0x000fc400020f16ff */
[-C--:B------:R-:W-:Y:S02]  /*5ad0*/  IADD3 R184, P4, R184, R128.reuse, RZ ;  /* 0x00000080b8b87210 */ /* 0x080fe40007f9e0ff */
[-C--:B------:R-:W-:Y:S02]  /*5ae0*/  LEA.HI.X.SX32 R173, R157, R129.reuse, 0x2, P1 ;  /* 0x000000819dad7211 */ /* 0x080fe400008f16ff */
[-C--:B------:R-:W-:Y:S02]  /*5af0*/  IADD3 R156, P1, R156, R128.reuse, RZ ;  /* 0x000000809c9c7210 */ /* 0x080fe40007f3e0ff */
[-C--:B------:R-:W-:Y:S02]  /*5b00*/  LEA.HI.X.SX32 R235, R192, R129.reuse, 0x2, P3 ;  /* 0x00000081c0eb7211 */ /* 0x080fe400018f16ff */
[----:B------:R-:W-:Y:S02]  /*5b10*/  LEA R192, P3, R8, R128, 0x6 ;  /* 0x0000008008c07211 */ /* 0x000fe400078630ff */
[----:B------:R-:W-:-:S02]  /*5b20*/  LEA.HI.X.SX32 R185, R195, R129, 0x2, P4 ;  /* 0x00000081c3b97211 */ /* 0x000fc400020f16ff */
[-C--:B------:R-:W-:Y:S02]  /*5b30*/  IADD3 R194, P4, R194, R128.reuse, RZ ;  /* 0x00000080c2c27210 */ /* 0x080fe40007f9e0ff */
[-C--:B------:R-:W-:Y:S01]  /*5b40*/  LEA.HI.X.SX32 R157, R153, R129.reuse, 0x2, P1 ;  /* 0x00000081999d7211 */ /* 0x080fe200008f16ff */
[----:B------:R1:W-:Y:S01]  /*5b50*/  STL [R1+0x248], R12 ;  /* 0x0002480c01007387 */ /* 0x0003e20000100800 */
[-C--:B------:R-:W-:Y:S02]  /*5b60*/  IADD3 R152, P1, R152, R128.reuse, RZ ;  /* 0x0000008098987210 */ /* 0x080fe40007f3e0ff */
[-C--:B------:R-:W-:Y:S02]  /*5b70*/  LEA.HI.X.SX32 R193, R213, R129.reuse, 0x2, P3 ;  /* 0x00000081d5c17211 */ /* 0x080fe400018f16ff */
[----:B------:R-:W-:Y:S02]  /*5b80*/  IADD3 R212, P3, R212, R128, RZ ;  /* 0x00000080d4d47210 */ /* 0x000fe40007f7e0ff */
[----:B------:R-:W-:-:S02]  /*5b90*/  LEA.HI.X.SX32 R195, R181, R129, 0x2, P4 ;  /* 0x00000081b5c37211 */ /* 0x000fc400020f16ff */
[-C--:B------:R-:W-:Y:S01]  /*5ba0*/  IADD3 R180, P4, R180, R128.reuse, RZ ;  /* 0x00000080b4b47210 */ /* 0x080fe20007f9e0ff */
[----:B-1----:R-:W-:Y:S01]  /*5bb0*/  IMAD R12, R8, 0x1a, RZ ;  /* 0x0000001a080c7824 */ /* 0x002fe200078e02ff */
[-C--:B------:R-:W-:Y:S02]  /*5bc0*/  LEA.HI.X.SX32 R153, R249, R129.reuse, 0x2, P1 ;  /* 0x00000081f9997211 */ /* 0x080fe400008f16ff */
[-C--:B------:R-:W-:Y:S01]  /*5bd0*/  IADD3 R138, P1, R138, R128.reuse, RZ ;  /* 0x000000808a8a7210 */ /* 0x080fe20007f3e0ff */
[----:B------:R-:W-:Y:S01]  /*5be0*/  STL [R1+0x244], R11 ;  /* 0x0002440b01007387 */ /* 0x000fe20000100800 */
[-C--:B------:R-:W-:Y:S01]  /*5bf0*/  LEA.HI.X.SX32 R213, R199, R129.reuse, 0x2, P3 ;  /* 0x00000081c7d57211 */ /* 0x080fe200018f16ff */
[----:B------:R-:W-:Y:S01]  /*5c00*/  VIADD R3, R4, 0xfffffffd ;  /* 0xfffffffd04037836 */ /* 0x000fe20000000000 */
[----:B------:R-:W-:Y:S01]  /*5c10*/  IADD3 R198, P3, R198, R128, RZ ;  /* 0x00000080c6c67210 */ /* 0x000fe20007f7e0ff */
[----:B------:R-:W1:Y:S01]  /*5c20*/  LDC R249, c[0x0][0x230] ;  /* 0x00008c00fff97b82 */ /* 0x000e620000000800 */
[----:B------:R-:W-:-:S02]  /*5c30*/  LEA.HI.X.SX32 R181, R12, R129, 0x2, P4 ;  /* 0x000000810cb57211 */ /* 0x000fc400020f16ff */
[-C--:B------:R-:W-:Y:S02]  /*5c40*/  IADD3 R130, P4, R130, R128.reuse, RZ ;  /* 0x0000008082827210 */ /* 0x080fe40007f9e0ff */
[-C--:B------:R-:W-:Y:S02]  /*5c50*/  LEA.HI.X.SX32 R139, R183, R129.reuse, 0x2, P1 ;  /* 0x00000081b78b7211 */ /* 0x080fe400008f16ff */
[-C--:B------:R-:W-:Y:S02]  /*5c60*/  IADD3 R182, P1, R182, R128.reuse, RZ ;  /* 0x00000080b6b67210 */ /* 0x080fe40007f3e0ff */
[-C--:B------:R-:W-:Y:S02]  /*5c70*/  LEA.HI.X.SX32 R199, R175, R129.reuse, 0x2, P3 ;  /* 0x00000081afc77211 */ /* 0x080fe400018f16ff */
[----:B------:R-:W-:Y:S02]  /*5c80*/  IADD3 R174, P3, R174, R128, RZ ;  /* 0x00000080aeae7210 */ /* 0x000fe40007f7e0ff */
[----:B------:R-:W-:-:S02]  /*5c90*/  LEA.HI.X.SX32 R131, R250, R129, 0x2, P4 ;  /* 0x00000081fa837211 */ /* 0x000fc400020f16ff */
[-C--:B------:R-:W-:Y:S01]  /*5ca0*/  LEA R124, P4, R8, R128.reuse, 0x7 ;  /* 0x00000080087c7211 */ /* 0x080fe200078838ff */
[----:B------:R3:W-:Y:S01]  /*5cb0*/  STL [R1+0x240], R10 ;  /* 0x0002400a01007387 */ /* 0x0007e20000100800 */
[-C--:B------:R-:W-:Y:S01]  /*5cc0*/  LEA.HI.X.SX32 R183, R207, R129.reuse, 0x2, P1 ;  /* 0x00000081cfb77211 */ /* 0x080fe200008f16ff */
[----:B------:R-:W2:Y:S01]  /*5cd0*/  LDC R250, c[0x0][0x230] ;  /* 0x00008c00fffa7b82 */ /* 0x000ea20000000800 */
[-C--:B------:R-:W-:Y:S02]  /*5ce0*/  IADD3 R206, P1, R206, R128.reuse, RZ ;  /* 0x00000080cece7210 */ /* 0x080fe40007f3e0ff */
[-C--:B------:R-:W-:Y:S02]  /*5cf0*/  LEA.HI.X.SX32 R175, R167, R129.reuse, 0x2, P3 ;  /* 0x00000081a7af7211 */ /* 0x080fe400018f16ff */
[----:B------:R-:W-:Y:S02]  /*5d00*/  IADD3 R166, P3, R166, R128, RZ ;  /* 0x00000080a6a67210 */ /* 0x000fe40007f7e0ff */
[----:B------:R-:W-:-:S02]  /*5d10*/  LEA.HI.X.SX32 R125, R247, R129, 0x2, P4 ;  /* 0x00000081f77d7211 */ /* 0x000fc400020f16ff */
[-C--:B------:R-:W-:Y:S01]  /*5d20*/  IADD3 R140, P4, R140, R128.reuse, RZ ;  /* 0x000000808c8c7210 */ /* 0x080fe20007f9e0ff */
[----:B---3--:R-:W-:Y:S01]  /*5d30*/  VIADD R10, R2, UR8 ;  /* 0x00000008020a7c36 */ /* 0x008fe20008000000 */
[-C--:B------:R-:W-:Y:S01]  /*5d40*/  LEA.HI.X.SX32 R207, R233, R129.reuse, 0x2, P1 ;  /* 0x00000081e9cf7211 */ /* 0x080fe200008f16ff */
[----:B------:R-:W3:Y:S01]  /*5d50*/  LDC R247, c[0x0][0x230] ;  /* 0x00008c00fff77b82 */ /* 0x000ee20000000800 */
[-C--:B------:R-:W-:Y:S02]  /*5d60*/  IADD3 R232, P1, R232, R128.reuse, RZ ;  /* 0x00000080e8e87210 */ /* 0x080fe40007f3e0ff */
[-C--:B------:R-:W-:Y:S01]  /*5d70*/  LEA.HI.X.SX32 R167, R13, R129.reuse, 0x2, P3 ;  /* 0x000000810da77211 */ /* 0x080fe200018f16ff */
[----:B------:R-:W-:Y:S01]  /*5d80*/  @!PT LDS RZ, [RZ] ;  /* 0x00000000fffff984 */ /* 0x000fe20000000800 */
[----:B------:R-:W-:Y:S01]  /*5d90*/  @!PT LDS RZ, [RZ] ;  /* 0x00000000fffff984 */ /* 0x000fe20000000800 */
[----:B------:R-:W-:Y:S01]  /*5da0*/  @!PT LDS RZ, [RZ] ;  /* 0x00000000fffff984 */ /* 0x000fe20000000800 */
[----:B------:R-:W-:Y:S01]  /*5db0*/  LDGSTS.E [R10], desc[UR16][R128.64], !P0 ;  /* 0x00000000800a7fae */ /* 0x000fe2000c121850 */
[-C--:B------:R-:W-:Y:S02]  /*5dc0*/  IADD3 R150, P3, R150, R128.reuse, RZ ;  /* 0x0000008096967210 */ /* 0x080fe40007f7e0ff */
[----:B------:R-:W-:Y:S01]  /*5dd0*/  LEA.HI.X.SX32 R141, R225, R129, 0x2, P4 ;  /* 0x00000081e18d7211 */ /* 0x000fe200020f16ff */
[----:B------:R-:W-:Y:S01]  /*5de0*/  LDGSTS.E [R10+0x4], desc[UR16][R134.64], !P6 ;  /* 0x00004000860a7fae */ /* 0x000fe2000f121850 */
[----:B------:R-:W-:-:S02]  /*5df0*/  IADD3 R224, P4, R224, R128, RZ ;  /* 0x00000080e0e07210 */ /* 0x000fc40007f9e0ff */
[-C--:B------:R-:W-:Y:S02]  /*5e00*/  LEA.HI.X.SX32 R233, R203, R129.reuse, 0x2, P1 ;  /* 0x00000081cbe97211 */ /* 0x080fe400008f16ff */
[-C--:B------:R-:W-:Y:S02]  /*5e10*/  IADD3 R202, P1, R202, R128.reuse, RZ ;  /* 0x00000080caca7210 */ /* 0x080fe40007f3e0ff */
[-C--:B------:R-:W-:Y:S02]  /*5e20*/  LEA.HI.X.SX32 R151, R248, R129.reuse, 0x2, P3 ;  /* 0x00000081f8977211 */ /* 0x080fe400018f16ff */
[-C--:B------:R-:W-:Y:S01]  /*5e30*/  IADD3 R122, P3, R122, R128.reuse, RZ ;  /* 0x000000807a7a7210 */ /* 0x080fe20007f7e0ff */
[----:B------:R-:W4:Y:S01]  /*5e40*/  LDC R248, c[0x0][0x230] ;  /* 0x00008c00fff87b82 */ /* 0x000f220000000800 */
[----:B------:R-:W-:Y:S02]  /*5e50*/  LEA.HI.X.SX32 R225, R221, R129, 0x2, P4 ;  /* 0x00000081dde17211 */ /* 0x000fe400020f16ff */
[----:B------:R-:W-:-:S02]  /*5e60*/  IADD3 R220, P4, R220, R128, RZ ;  /* 0x00000080dcdc7210 */ /* 0x000fc40007f9e0ff */
[-C--:B------:R-:W-:Y:S02]  /*5e70*/  LEA.HI.X.SX32 R203, R209, R129.reuse, 0x2, P1 ;  /* 0x00000081d1cb7211 */ /* 0x080fe400008f16ff */
[-C--:B------:R-:W-:Y:S02]  /*5e80*/  IADD3 R208, P1, R208, R128.reuse, RZ ;  /* 0x00000080d0d07210 */ /* 0x080fe40007f3e0ff */
[-C--:B------:R-:W-:Y:S02]  /*5e90*/  LEA.HI.X.SX32 R123, R246, R129.reuse, 0x2, P3 ;  /* 0x00000081f67b7211 */ /* 0x080fe400018f16ff */
[-C--:B------:R-:W-:Y:S01]  /*5ea0*/  IADD3 R142, P3, R142, R128.reuse, RZ ;  /* 0x000000808e8e7210 */ /* 0x080fe20007f7e0ff */
[----:B------:R-:W1:Y:S01]  /*5eb0*/  LDC R246, c[0x0][0x230] ;  /* 0x00008c00fff67b82 */ /* 0x000e620000000800 */
[----:B------:R-:W-:Y:S02]  /*5ec0*/  LEA.HI.X.SX32 R221, R189, R129, 0x2, P4 ;  /* 0x00000081bddd7211 */ /* 0x000fe400020f16ff */
[----:B------:R-:W-:-:S02]  /*5ed0*/  IADD3 R188, P4, R188, R128, RZ ;  /* 0x00000080bcbc7210 */ /* 0x000fc40007f9e0ff */
[-C--:B------:R-:W-:Y:S02]  /*5ee0*/  LEA.HI.X.SX32 R209, R197, R129.reuse, 0x2, P1 ;  /* 0x00000081c5d17211 */ /* 0x080fe400008f16ff */
[-C--:B------:R-:W-:Y:S02]  /*5ef0*/  IADD3 R196, P1, R196, R128.reuse, RZ ;  /* 0x00000080c4c47210 */ /* 0x080fe40007f3e0ff */
[-C--:B------:R-:W-:Y:S02]  /*5f00*/  LEA.HI.X.SX32 R143, R239, R129.reuse, 0x2, P3 ;  /* 0x00000081ef8f7211 */ /* 0x080fe400018f16ff */
[-C--:B------:R-:W-:Y:S02]  /*5f10*/  IADD3 R238, P3, R238, R128.reuse, RZ ;  /* 0x00000080eeee7210 */ /* 0x080fe40007f7e0ff */
        /* <DEDUP_REMOVED lines=9> */
[-C--:B------:R-:W-:Y:S01]  /*5fb0*/  IADD3 R144, P1, R144, R128.reuse, RZ ;  /* 0x0000008090907210 */ /* 0x080fe20007f3e0ff */
[----:B------:R-:W2:Y:S01]  /*5fc0*/  LDC R245, c[0x0][0x230] ;  /* 0x00008c00fff57b82 */ /* 0x000ea20000000800 */
[-C--:B------:R-:W-:Y:S02]  /*5fd0*/  LEA.HI.X.SX32 R215, R217, R129.reuse, 0x2, P3 ;  /* 0x00000081d9d77211 */ /* 0x080fe400018f16ff */
[-C--:B------:R-:W-:Y:S02]  /*5fe0*/  IADD3 R216, P3, R216, R128.reuse, RZ ;  /* 0x00000080d8d87210 */ /* 0x080fe40007f7e0ff */
[----:B------:R-:W-:Y:S02]  /*5ff0*/  LEA.HI.X.SX32 R177, R161, R129, 0x2, P4 ;  /* 0x00000081a1b17211 */ /* 0x000fe400020f16ff */
[----:B------:R-:W-:-:S02]  /*6000*/  IADD3 R160, P4, R160, R128, RZ ;  /* 0x00000080a0a07210 */ /* 0x000fc40007f9e0ff */
[-C--:B------:R-:W-:Y:S02]  /*6010*/  LEA.HI.X.SX32 R145, R244, R129.reuse, 0x2, P1 ;  /* 0x00000081f4917211 */ /* 0x080fe400008f16ff */
[-C--:B------:R-:W-:Y:S01]  /*6020*/  IADD3 R148, P1, R148, R128.reuse, RZ ;  /* 0x0000008094947210 */ /* 0x080fe20007f3e0ff */
[----:B------:R-:W3:Y:S01]  /*6030*/  LDC R244, c[0x0][0x230] ;  /* 0x00008c00fff47b82 */ /* 0x000ee20000000800 */
[-C--:B------:R-:W-:Y:S02]  /*6040*/  LEA.HI.X.SX32 R217, R205, R129.reuse, 0x2, P3 ;  /* 0x00000081cdd97211 */ /* 0x080fe400018f16ff */
[-C--:B------:R-:W-:Y:S02]  /*6050*/  IADD3 R204, P3, R204, R128.reuse, RZ ;  /* 0x00000080cccc7210 */ /* 0x080fe40007f7e0ff */
[----:B------:R-:W-:Y:S02]  /*6060*/  LEA.HI.X.SX32 R161, R155, R129, 0x2, P4 ;  /* 0x000000819ba17211 */ /* 0x000fe400020f16ff */
[----:B------:R-:W-:-:S02]  /*6070*/  IADD3 R154, P4, R154, R128, RZ ;  /* 0x000000809a9a7210 */ /* 0x000fc40007f9e0ff */
[-C--:B------:R-:W-:Y:S01]  /*6080*/  LEA.HI.X.SX32 R149, R0, R129.reuse, 0x2, P1 ;  /* 0x0000008100957211 */ /* 0x080fe200008f16ff */
[----:B------:R-:W-:Y:S01]  /*6090*/  IMAD R0, R8, 0x3d, RZ ;  /* 0x0000003d08007824 */ /* 0x000fe200078e02ff */
[-C--:B------:R-:W-:Y:S02]  /*60a0*/  LEA.HI.X.SX32 R205, R187, R129.reuse, 0x2, P3 ;  /* 0x00000081bbcd7211 */ /* 0x080fe400018f16ff */
[-C--:B------:R-:W-:Y:S02]  /*60b0*/  IADD3 R132, P1, R132, R128.reuse, RZ ;  /* 0x0000008084847210 */ /* 0x080fe40007f3e0ff */
[-C--:B------:R-:W-:Y:S02]  /*60c0*/  IADD3 R186, P3, R186, R128.reuse, RZ ;  /* 0x00000080baba7210 */ /* 0x080fe40007f7e0ff */
[-C--:B------:R-:W-:Y:S02]  /*60d0*/  LEA.HI.X.SX32 R155, R163, R129.reuse, 0x2, P4 ;  /* 0x00000081a39b7211 */ /* 0x080fe400020f16ff */
[----:B------:R-:W-:Y:S01]  /*60e0*/  IADD3 R162, P4, R162, R128, RZ ;  /* 0x00000080a2a27210 */ /* 0x000fe20007f9e0ff */
[----:B------:R4:W-:Y:S01]  /*60f0*/  STL [R1+0x35c], R0 ;  /* 0x00035c0001007387 */ /* 0x0009e20000100800 */
[----:B------:R-:W-:-:S02]  /*6100*/  LEA.HI.X.SX32 R133, R0, R129, 0x2, P1 ;  /* 0x0000008100857211 */ /* 0x000fc400008f16ff */
[-C--:B------:R-:W-:Y:S02]  /*6110*/  LEA.HI.X.SX32 R187, R179, R129.reuse, 0x2, P3 ;  /* 0x00000081b3bb7211 */ /* 0x080fe400018f16ff */
[-C--:B------:R-:W-:Y:S02]  /*6120*/  IADD3 R178, P3, R178, R128.reuse, RZ ;  /* 0x00000080b2b27210 */ /* 0x080fe40007f7e0ff */
[-C--:B------:R-:W-:Y:S01]  /*6130*/  LEA.HI.X.SX32 R163, R164, R129.reuse, 0x2, P4 ;  /* 0x00000081a4a37211 */ /* 0x080fe200020f16ff */
[----:B------:R-:W-:Y:S01]  /*6140*/  IMAD R164, R8, 0xfc, RZ ;  /* 0x000000fc08a47824 */ /* 0x000fe200078e02ff */
[-C--:B------:R-:W-:Y:S01]  /*6150*/  IADD3 R146, P1, R146, R128.reuse, RZ ;  /* 0x0000008092927210 */ /* 0x080fe20007f3e0ff */
[----:B----4-:R-:W-:Y:S01]  /*6160*/  IMAD R0, R8, 0x3e, RZ ;  /* 0x0000003e08007824 */ /* 0x010fe200078e02ff */
[----:B------:R-:W-:Y:S02]  /*6170*/  LEA.HI.X.SX32 R179, R171, R129, 0x2, P3 ;  /* 0x00000081abb37211 */ /* 0x000fe400018f16ff */
[----:B------:R-:W-:-:S02]  /*6180*/  IADD3 R170, P3, R170, R128, RZ ;  /* 0x00000080aaaa7210 */ /* 0x000fc40007f7e0ff */
[-C--:B------:R-:W-:Y:S01]  /*6190*/  LEA.HI.X.SX32 R147, R0, R129.reuse, 0x2, P1 ;  /* 0x0000008100937211 */ /* 0x080fe200008f16ff */
[----:B------:R-:W-:Y:S01]  /*61a0*/  IMAD R0, R8, 0x3f, RZ ;  /* 0x0000003f08007824 */ /* 0x000fe200078e02ff */
[----:B------:R-:W-:Y:S02]  /*61b0*/  IADD3 R164, P1, R164, R128, RZ ;  /* 0x00000080a4a47210 */ /* 0x000fe40007f3e0ff */
[-C--:B------:R-:W-:Y:S02]  /*61c0*/  LEA.HI.X.SX32 R171, R165, R129.reuse, 0x2, P3 ;  /* 0x00000081a5ab7211 */ /* 0x080fe400018f16ff */
[----:B------:R-:W-:Y:S02]  /*61d0*/  LEA.HI.X.SX32 R165, R0, R129, 0x2, P1 ;  /* 0x0000008100a57211 */ /* 0x000fe400008f16ff */
[----:B------:R-:W-:Y:S01]  /*61e0*/  ISETP.GE.U32.AND P1, PT, R3, 0x7fffffbe, PT ;  /* 0x7fffffbe0300780c */ /* 0x000fe20003f26070 */
[----:B------:R-:W-:-:S05]  /*61f0*/  VIADD R3, R4, 0xfffffffc ;  /* 0xfffffffc04037836 */ /* 0x000fca0000000000 */
[----:B------:R-:W-:Y:S01]  /*6200*/  ISETP.GE.U32.AND P0, PT, R3, 0x7fffffbd, PT ;  /* 0x7fffffbd0300780c */ /* 0x000fe20003f06070 */
[----:B------:R-:W-:-:S05]  /*6210*/  VIADD R3, R4, 0xfffffffb ;  /* 0xfffffffb04037836 */ /* 0x000fca0000000000 */
[----:B------:R-:W-:Y:S01]  /*6220*/  ISETP.GE.U32.AND P6, PT, R3, 0x7fffffbc, PT ;  /* 0x7fffffbc0300780c */ /* 0x000fe20003fc6070 */
[C---:B------:R-:W-:Y:S01]  /*6230*/  VIADD R3, R4.reuse, 0xfffffffa ;  /* 0xfffffffa04037836 */ /* 0x040fe20000000000 */
[----:B------:R-:W-:Y:S04]  /*6240*/  LDGSTS.E [R10+0x8], desc[UR16][R126.64], !P1 ;  /* 0x000080007e0a7fae */ /* 0x000fe8000c921850 */
[----:B------:R-:W-:Y:S01]  /*6250*/  ISETP.GE.U32.AND P1, PT, R3, 0x7fffffbb, PT ;  /* 0x7fffffbb0300780c */ /* 0x000fe20003f26070 */
[C---:B------:R-:W-:Y:S01]  /*6260*/  VIADD R3, R4.reuse, 0xfffffff9 ;  /* 0xfffffff904037836 */ /* 0x040fe20000000000 */
[----:B------:R-:W-:Y:S01]  /*6270*/  ISETP.GE.U32.AND P3, PT, R7, 0x7fffff9e, PT ;  /* 0x7fffff9e0700780c */ /* 0x000fe20003f66070 */
[----:B------:R-:W-:Y:S01]  /*6280*/  LDGSTS.E [R10+0xc], desc[UR16][R136.64], !P0 ;  /* 0x0000c000880a7fae */ /* 0x000fe2000c121850 */
[C---:B------:R-:W-:Y:S01]  /*6290*/  VIADD R0, R4.reuse, 0x3f ;  /* 0x0000003f04007836 */ /* 0x040fe20000000000 */
[----:B------:R-:W4:Y:S01]  /*62a0*/  LDC R7, c[0x0][0x230] ;  /* 0x00008c00ff077b82 */ /* 0x000f220000000800 */
[----:B------:R-:W-:Y:S01]  /*62b0*/  ISETP.GE.U32.AND P0, PT, R3, 0x7fffffba, PT ;  /* 0x7fffffba0300780c */ /* 0x000fe20003f06070 */
[----:B------:R-:W-:Y:S01]  /*62c0*/  VIADD R3, R4, 0xfffffff8 ;  /* 0xfffffff804037836 */ /* 0x000fe20000000000 */
[----:B------:R-:W-:Y:S01]  /*62d0*/  LDGSTS.E [R10+0x4000], desc[UR16][R124.64], !P2 ;  /* 0x040000007c0a7fae */ /* 0x000fe2000d121850 */
[----:B------:R-:W-:-:S03]  /*62e0*/  ISETP.GE.U32.AND P4, PT, R5, 0x7fffff9d, PT ;  /* 0x7fffff9d0500780c */ /* 0x000fc60003f86070 */
[----:B------:R-:W-:Y:S01]  /*62f0*/  ISETP.GE.U32.AND P2, PT, R3, 0x7fffffb9, PT ;  /* 0x7fffffb90300780c */ /* 0x000fe20003f46070 */
[----:B------:R-:W-:Y:S01]  /*6300*/  VIADD R3, R4, 0xfffffff7 ;  /* 0xfffffff704037836 */ /* 0x000fe20000000000 */
[----:B------:R-:W-:Y:S01]  /*6310*/  LDGSTS.E [R10+0x4004], desc[UR16][R138.64], !P5 ;  /* 0x040040008a0a7fae */ /* 0x000fe2000e921850 */
[----:B------:R-:W-:Y:S01]  /*6320*/  ISETP.GT.AND P5, PT, R0, 0x3f, PT ;  /* 0x0000003f0000780c */ /* 0x000fe20003fa4270 */
[----:B------:R-:W1:Y:S02]  /*6330*/  LDC R5, c[0x0][0x230] ;  /* 0x00008c00ff057b82 */ /* 0x000e640000000800 */
[----:B------:R-:W-:Y:S01]  /*6340*/  LDGSTS.E [R10+0x4008], desc[UR16][R122.64], !P3 ;  /* 0x040080007a0a7fae */ /* 0x000fe2000d921850 */
[----:B------:R-:W-:Y:S02]  /*6350*/  ISETP.GE.U32.AND P3, PT, R3, 0x7fffffb8, PT ;  /* 0x7fffffb80300780c */ /* 0x000fe40003f66070 */
[----:B------:R-:W-:Y:S01]  /*6360*/  SEL R3, RZ, 0x4, !P5 ;  /* 0x00000004ff037807 */ /* 0x000fe20006800000 */
[----:B------:R-:W-:Y:S01]  /*6370*/  VIADD R4, R4, 0xfffffff6 ;  /* 0xfffffff604047836 */ /* 0x000fe20000000000 */
[----:B------:R-:W-:Y:S01]  /*6380*/  ISETP.GE.AND P5, PT, R251, UR4, PT ;  /* 0x00000004fb007c0c */ /* 0x000fe2000bfa6270 */
[----:B------:R-:W-:Y:S01]  /*6390*/  LDGSTS.E [R10+0x400c], desc[UR16][R140.64], !P4 ;  /* 0x0400c0008c0a7fae */ /* 0x000fe2000e121850 */
[----:B------:R-:W-:-:S02]  /*63a0*/  LOP3.LUT R11, R2, 0x10, RZ, 0x3c, !PT ;  /* 0x00000010020b7812 */ /* 0x000fc400078e3cff */
[----:B------:R-:W-:Y:S02]  /*63b0*/  SEL R3, R3, RZ, !P5 ;  /* 0x000000ff03037207 */ /* 0x000fe40006800000 */
[----:B------:R-:W-:Y:S01]  /*63c0*/  ISETP.GE.U32.AND P5, PT, R4, 0x7fffffb7, PT ;  /* 0x7fffffb70400780c */ /* 0x000fe20003fa6070 */
[----:B------:R-:W-:Y:S01]  /*63d0*/  VIADD R11, R11, UR8 ;  /* 0x000000080b0b7c36 */ /* 0x000fe20008000000 */
[----:B------:R-:W-:Y:S01]  /*63e0*/  ISETP.NE.U32.AND P4, PT, R3, RZ, PT ;  /* 0x000000ff0300720c */ /* 0x000fe20003f85070 */
[----:B---3--:R-:W-:Y:S01]  /*63f0*/  VIADD R3, R244, 0xffffffdb ;  /* 0xffffffdbf4037836 */ /* 0x008fe20000000000 */
[----:B------:R-:W3:Y:S02]  /*6400*/  LDC R4, c[0x0][0x230] ;  /* 0x00008c00ff047b82 */ /* 0x000ee40000000800 */
[----:B------:R-:W-:Y:S02]  /*6410*/  LDGSTS.E [R11], desc[UR16][R118.64], !P6 ;  /* 0x00000000760b7fae */ /* 0x000fe4000f121850 */
[----:B------:R-:W-:Y:S01]  /*6420*/  ISETP.GE.U32.AND P6, PT, R3, 0x7fffff9c, PT ;  /* 0x7fffff9c0300780c */ /* 0x000fe20003fc6070 */
[----:B----4-:R-:W-:Y:S01]  /*6430*/  VIADD R3, R7, 0xffffffda ;  /* 0xffffffda07037836 */ /* 0x010fe20000000000 */
[----:B------:R-:W-:Y:S02]  /*6440*/  LDGSTS.E [R11+0x4], desc[UR16][R120.64], !P1 ;  /* 0x00004000780b7fae */ /* 0x000fe4000c921850 */
[----:B------:R-:W4:Y:S02]  /*6450*/  LDC R7, c[0x0][0x230] ;  /* 0x00008c00ff077b82 */ /* 0x000f240000000800 */
[----:B------:R-:W-:Y:S01]  /*6460*/  ISETP.GE.U32.AND P1, PT, R3, 0x7fffff9b, PT ;  /* 0x7fffff9b0300780c */ /* 0x000fe20003f26070 */
[----:B-1----:R-:W-:Y:S01]  /*6470*/  VIADD R3, R5, 0xffffffd9 ;  /* 0xffffffd905037836 */ /* 0x002fe20000000000 */
[----:B------:R-:W-:Y:S04]  /*6480*/  LDGSTS.E [R11+0x8], desc[UR16][R116.64], !P0 ;  /* 0x00008000740b7fae */ /* 0x000fe8000c121850 */
[----:B------:R-:W1:Y:S01]  /*6490*/  LDC R244, c[0x0][0x230] ;  /* 0x00008c00fff47b82 */ /* 0x000e620000000800 */
[----:B------:R-:W-:Y:S01]  /*64a0*/  ISETP.GE.U32.AND P0, PT, R3, 0x7fffff9a, PT ;  /* 0x7fffff9a0300780c */ /* 0x000fe20003f06070 */
[----:B------:R-:W-:Y:S04]  /*64b0*/  LDGSTS.E [R11+0xc], desc[UR16][R218.64], !P2 ;  /* 0x0000c000da0b7fae */ /* 0x000fe8000d121850 */
[----:B------:R-:W-:Y:S02]  /*64c0*/  LDGSTS.E [R11+0x4000], desc[UR16][R182.64], !P6 ;  /* 0x04000000b60b7fae */ /* 0x000fe4000f121850 */
[----:B------:R-:W2:Y:S01]  /*64d0*/  LDC R5, c[0x0][0x230] ;  /* 0x00008c00ff057b82 */ /* 0x000ea20000000800 */
[----:B---3--:R-:W-:Y:S01]  /*64e0*/  VIADD R3, R4, 0xffffffd8 ;  /* 0xffffffd804037836 */ /* 0x008fe20000000000 */
[----:B------:R-:W-:Y:S06]  /*64f0*/  LDGSTS.E [R11+0x4004], desc[UR16][R142.64], !P1 ;  /* 0x040040008e0b7fae */ /* 0x000fec000c921850 */
[----:B------:R-:W3:Y:S01]  /*6500*/  LDC R4, c[0x0][0x230] ;  /* 0x00008c00ff047b82 */ /* 0x000ee20000000800 */
[----:B------:R-:W-:Y:S01]  /*6510*/  ISETP.GE.U32.AND P2, PT, R3, 0x7fffff99, PT ;  /* 0x7fffff990300780c */ /* 0x000fe20003f46070 */
[----:B----4-:R-:W-:Y:S01]  /*6520*/  VIADD R3, R7, 0xfffffff5 ;  /* 0xfffffff507037836 */ /* 0x010fe20000000000 */
[----:B------:R-:W-:Y:S04]  /*6530*/  LDGSTS.E [R11+0x4008], desc[UR16][R224.64], !P0 ;  /* 0x04008000e00b7fae */ /* 0x000fe8000c121850 */
[----:B------:R-:W-:Y:S01]  /*6540*/  ISETP.GE.U32.AND P6, PT, R3, 0x7fffffb6, PT ;  /* 0x7fffffb60300780c */ /* 0x000fe20003fc6070 */
[----:B-1----:R-:W-:Y:S01]  /*6550*/  VIADD R3, R244, 0xfffffff4 ;  /* 0xfffffff4f4037836 */ /* 0x002fe20000000000 */
[----:B------:R-:W1:Y:S04]  /*6560*/  LDC R7, c[0x0][0x230] ;  /* 0x00008c00ff077b82 */ /* 0x000e680000000800 */
[----:B------:R-:W-:Y:S01]  /*6570*/  ISETP.GE.U32.AND P1, PT, R3, 0x7fffffb5, PT ;  /* 0x7fffffb50300780c */ /* 0x000fe20003f26070 */
[----:B------:R-:W-:Y:S01]  /*6580*/  LDGSTS.E [R11+0x400c], desc[UR16][R206.64], !P2 ;  /* 0x0400c000ce0b7fae */ /* 0x000fe2000d121850 */
[----:B--2---:R-:W-:Y:S01]  /*6590*/  VIADD R3, R5, 0xffffffd7 ;  /* 0xffffffd705037836 */ /* 0x004fe20000000000 */
[----:B------:R-:W-:Y:S01]  /*65a0*/  LOP3.LUT R244, R2, 0x20, RZ, 0x3c, !PT ;  /* 0x0000002002f47812 */ /* 0x000fe200078e3cff */
[----:B------:R-:W2:Y:S03]  /*65b0*/  LDC R5, c[0x0][0x230] ;  /* 0x00008c00ff057b82 */ /* 0x000ea60000000800 */
[----:B------:R-:W-:Y:S01]  /*65c0*/  ISETP.GE.U32.AND P0, PT, R3, 0x7fffff98, PT ;  /* 0x7fffff980300780c */ /* 0x000fe20003f06070 */
[----:B---3--:R-:W-:-:S02]  /*65d0*/  VIADD R3, R4, 0xffffffd6 ;  /* 0xffffffd604037836 */ /* 0x008fc40000000000 */
[----:B------:R-:W-:Y:S02]  /*65e0*/  VIADD R244, R244, UR8 ;  /* 0x00000008f4f47c36 */ /* 0x000fe40008000000 */
[----:B------:R-:W3:Y:S01]  /*65f0*/  LDC R4, c[0x0][0x230] ;  /* 0x00008c00ff047b82 */ /* 0x000ee20000000800 */
[----:B------:R-:W-:Y:S01]  /*6600*/  ISETP.GE.U32.AND P2, PT, R3, 0x7fffff97, PT ;  /* 0x7fffff970300780c */ /* 0x000fe20003f46070 */
[----:B------:R-:W-:Y:S01]  /*6610*/  VIADD R3, R245, 0xffffffd5 ;  /* 0xffffffd5f5037836 */ /* 0x000fe20000000000 */
[----:B------:R-:W-:Y:S04]  /*6620*/  LDGSTS.E [R244], desc[UR16][R230.64], !P3 ;  /* 0x00000000e6f47fae */ /* 0x000fe8000d921850 */
[----:B------:R-:W-:Y:S01]  /*6630*/  ISETP.GE.U32.AND P3, PT, R3, 0x7fffff96, PT ;  /* 0x7fffff960300780c */ /* 0x000fe20003f66070 */
[----:B-1----:R-:W-:Y:S01]  /*6640*/  VIADD R3, R7, 0xffffffd4 ;  /* 0xffffffd407037836 */ /* 0x002fe20000000000 */
[----:B------:R-:W-:Y:S01]  /*6650*/  LDGSTS.E [R244+0x4], desc[UR16][R242.64], !P5 ;  /* 0x00004000f2f47fae */ /* 0x000fe2000e921850 */
[----:B------:R-:W1:Y:S03]  /*6660*/  LDC R7, c[0x0][0x230] ;  /* 0x00008c00ff077b82 */ /* 0x000e660000000800 */
[----:B------:R-:W-:Y:S01]  /*6670*/  ISETP.GE.U32.AND P5, PT, R3, 0x7fffff95, PT ;  /* 0x7fffff950300780c */ /* 0x000fe20003fa6070 */
[----:B------:R-:W-:Y:S01]  /*6680*/  VIADD R3, R246, 0xfffffff3 ;  /* 0xfffffff3f6037836 */ /* 0x000fe20000000000 */
[----:B------:R-:W-:Y:S03]  /*6690*/  LDGSTS.E [R244+0x8], desc[UR16][R228.64], !P6 ;  /* 0x00008000e4f47fae */ /* 0x000fe6000f121850 */
[----:B------:R-:W4:Y:S01]  /*66a0*/  LDC R245, c[0x0][0x230] ;  /* 0x00008c00fff57b82 */ /* 0x000f220000000800 */
[----:B------:R-:W-:Y:S01]  /*66b0*/  ISETP.GE.U32.AND P6, PT, R3, 0x7fffffb4, PT ;  /* 0x7fffffb40300780c */ /* 0x000fe20003fc6070 */
[----:B--2---:R-:W-:Y:S01]  /*66c0*/  VIADD R3, R5, 0xfffffff2 ;  /* 0xfffffff205037836 */ /* 0x004fe20000000000 */
[----:B------:R-:W-:Y:S05]  /*66d0*/  LDGSTS.E [R244+0xc], desc[UR16][R240.64], !P1 ;  /* 0x0000c000f0f47fae */ /* 0x000fea000c921850 */
[----:B------:R-:W2:Y:S01]  /*66e0*/  LDC R5, c[0x0][0x230] ;  /* 0x00008c00ff057b82 */ /* 0x000ea20000000800 */
[----:B------:R-:W-:Y:S01]  /*66f0*/  ISETP.GE.U32.AND P1, PT, R3, 0x7fffffb3, PT ;  /* 0x7fffffb30300780c */ /* 0x000fe20003f26070 */
[----:B---3--:R-:W-:Y:S01]  /*6700*/  VIADD R3, R4, 0xfffffff1 ;  /* 0xfffffff104037836 */ /* 0x008fe20000000000 */
[----:B------:R-:W-:Y:S05]  /*6710*/  LDGSTS.E [R244+0x4000], desc[UR16][R238.64], !P0 ;  /* 0x04000000eef47fae */ /* 0x000fea000c121850 */
[----:B------:R-:W3:Y:S01]  /*6720*/  LDC R4, c[0x0][0x230] ;  /* 0x00008c00ff047b82 */ /* 0x000ee20000000800 */
[----:B------:R-:W-:Y:S01]  /*6730*/  ISETP.GE.U32.AND P0, PT, R3, 0x7fffffb2, PT ;  /* 0x7fffffb20300780c */ /* 0x000fe20003f06070 */
[----:B-1----:R-:W-:Y:S01]  /*6740*/  VIADD R3, R7, 0xfffffff0 ;  /* 0xfffffff007037836 */ /* 0x002fe20000000000 */
[----:B------:R-:W-:Y:S05]  /*6750*/  STL.64 [R1+0x558], R8 ;  /* 0x0005580801007387 */ /* 0x000fea0000100a00 */
[----:B------:R-:W1:Y:S01]  /*6760*/  LDC R246, c[0x0][0x230] ;  /* 0x00008c00fff67b82 */ /* 0x000e620000000800 */
[----:B------:R-:W-:Y:S04]  /*6770*/  STL [R1+0x64], R0 ;  /* 0x0000640001007387 */ /* 0x000fe80000100800 */
[----:B------:R2:W-:Y:S03]  /*6780*/  STL.64 [R1+0x568], R218 ;  /* 0x000568da01007387 */ /* 0x0005e60000100a00 */
[----:B------:R-:W1:Y:S01]  /*6790*/  LDC R7, c[0x0][0x230] ;  /* 0x00008c00ff077b82 */ /* 0x000e620000000800 */
[----:B------:R3:W-:Y:S04]  /*67a0*/  STL.64 [R1+0x570], R182 ;  /* 0x000570b601007387 */ /* 0x0007e80000100a00 */
[----:B------:R-:W-:Y:S01]  /*67b0*/  LDGSTS.E [R244+0x4004], desc[UR16][R220.64], !P2 ;  /* 0x04004000dcf47fae */ /* 0x000fe2000d121850 */
[----:B------:R-:W-:Y:S01]  /*67c0*/  ISETP.GE.U32.AND P2, PT, R3, 0x7fffffb1, PT ;  /* 0x7fffffb10300780c */ /* 0x000fe20003f46070 */
[----:B----4-:R-:W-:-:S02]  /*67d0*/  VIADD R3, R245, 0xffffffd3 ;  /* 0xffffffd3f5037836 */ /* 0x010fc40000000000 */
[----:B--2---:R-:W2:Y:S04]  /*67e0*/  LDL.64 R218, [R1+0x38] ;  /* 0x0000380001da7983 */ /* 0x004ea80000100a00 */
[----:B---3--:R-:W3:Y:S04]  /*67f0*/  LDL.64 R182, [R1+0x58] ;  /* 0x0000580001b67983 */ /* 0x008ee80000100a00 */
[----:B------:R-:W4:Y:S01]  /*6800*/  LDL.64 R12, [R1+0x18] ;  /* 0x00001800010c7983 */ /* 0x000f220000100a00 */
[----:B------:R-:W-:-:S03]  /*6810*/  LOP3.LUT R245, R2, 0x30, RZ, 0x3c, !PT ;  /* 0x0000003002f57812 */ /* 0x000fc600078e3cff */
[----:B------:R-:W-:Y:S01]  /*6820*/  LDGSTS.E [R244+0x4008], desc[UR16][R232.64], !P3 ;  /* 0x04008000e8f47fae */ /* 0x000fe2000d921850 */
[----:B------:R-:W-:Y:S01]  /*6830*/  ISETP.GE.U32.AND P3, PT, R3, 0x7fffff94, PT ;  /* 0x7fffff940300780c */ /* 0x000fe20003f66070 */
[----:B------:R-:W-:Y:S02]  /*6840*/  VIADD R3, R5, 0xffffffd2 ;  /* 0xffffffd205037836 */ /* 0x000fe40000000000 */
[----:B------:R-:W1:Y:S01]  /*6850*/  LDC R5, c[0x0][0x230] ;  /* 0x00008c00ff057b82 */ /* 0x000e620000000800 */
[----:B------:R-:W-:Y:S01]  /*6860*/  LDGSTS.E [R244+0x400c], desc[UR16][R214.64], !P5 ;  /* 0x0400c000d6f47fae */ /* 0x000fe2000e921850 */
[----:B------:R-:W-:Y:S01]  /*6870*/  VIADD R245, R245, UR8 ;  /* 0x00000008f5f57c36 */ /* 0x000fe20008000000 */
[----:B------:R-:W-:Y:S01]  /*6880*/  ISETP.GE.U32.AND P5, PT, R3, 0x7fffff93, PT ;  /* 0x7fffff930300780c */ /* 0x000fe20003fa6070 */
[----:B------:R-:W-:Y:S01]  /*6890*/  VIADD R3, R4, 0xffffffd1 ;  /* 0xffffffd104037836 */ /* 0x000fe20000000000 */
[----:B------:R-:W4:Y:S03]  /*68a0*/  LDL.64 R20, [R1+0x50] ;  /* 0x0000500001147983 */ /* 0x000f260000100a00 */
[----:B------:R-:W1:Y:S01]  /*68b0*/  LDC R4, c[0x0][0x230] ;  /* 0x00008c00ff047b82 */ /* 0x000e620000000800 */
[----:B------:R-:W-:Y:S01]  /*68c0*/  LDGSTS.E [R245], desc[UR16][R236.64], !P6 ;  /* 0x00000000ecf57fae */ /* 0x000fe2000f121850 */
[----:B------:R-:W-:Y:S01]  /*68d0*/  ISETP.GE.U32.AND P6, PT, R3, 0x7fffff92, PT ;  /* 0x7fffff920300780c */ /* 0x000fe20003fc6070 */
[----:B-1----:R-:W-:-:S02]  /*68e0*/  VIADD R3, R246, 0xffffffd0 ;  /* 0xffffffd0f6037836 */ /* 0x002fc40000000000 */
[----:B------:R-:W4:Y:S03]  /*68f0*/  LDL.64 R22, [R1+0x30] ;  /* 0x0000300001167983 */ /* 0x000f260000100a00 */
[----:B------:R-:W1:Y:S01]  /*6900*/  LDC R246, c[0x0][0x230] ;  /* 0x00008c00fff67b82 */ /* 0x000e620000000800 */
[----:B------:R-:W-:Y:S01]  /*6910*/  LDGSTS.E [R245+0x4], desc[UR16][R234.64], !P1 ;  /* 0x00004000eaf57fae */ /* 0x000fe2000c921850 */
[----:B------:R-:W-:Y:S01]  /*6920*/  ISETP.GE.U32.AND P1, PT, R3, 0x7fffff91, PT ;  /* 0x7fffff910300780c */ /* 0x000fe20003f26070 */
[----:B------:R-:W-:Y:S02]  /*6930*/  VIADD R3, R7, 0xffffffef ;  /* 0xffffffef07037836 */ /* 0x000fe40000000000 */
[----:B------:R-:W-:Y:S03]  /*6940*/  LDGSTS.E [R245+0x8], desc[UR16][R210.64], !P0 ;  /* 0x00008000d2f57fae */ /* 0x000fe6000c121850 */
[----:B------:R-:W1:Y:S01]  /*6950*/  LDC R7, c[0x0][0x230] ;  /* 0x00008c00ff077b82 */ /* 0x000e620000000800 */
[----:B------:R-:W-:Y:S01]  /*6960*/  ISETP.GE.U32.AND P0, PT, R3, 0x7fffffb0, PT ;  /* 0x7fffffb00300780c */ /* 0x000fe20003f06070 */
[----:B------:R-:W-:Y:S01]  /*6970*/  VIADD R3, R5, 0xffffffee ;  /* 0xffffffee05037836 */ /* 0x000fe20000000000 */
[----:B------:R-:W-:Y:S04]  /*6980*/  LDGSTS.E [R245+0xc], desc[UR16][R226.64], !P2 ;  /* 0x0000c000e2f57fae */ /* 0x000fe8000d121850 */
[----:B------:R-:W-:Y:S01]  /*6990*/  ISETP.GE.U32.AND P2, PT, R3, 0x7fffffaf, PT ;  /* 0x7fffffaf0300780c */ /* 0x000fe20003f46070 */
[----:B------:R-:W-:Y:S01]  /*69a0*/  VIADD R3, R4, 0xffffffed ;  /* 0xffffffed04037836 */ /* 0x000fe20000000000 */
[----:B------:R-:W1:Y:S01]  /*69b0*/  LDC R5, c[0x0][0x230] ;  /* 0x00008c00ff057b82 */ /* 0x000e620000000800 */
[----:B------:R-:W-:Y:S03]  /*69c0*/  LDGSTS.E [R245+0x4000], desc[UR16][R188.64], !P3 ;  /* 0x04000000bcf57fae */ /* 0x000fe6000d921850 */
[----:B------:R-:W-:Y:S01]  /*69d0*/  ISETP.GE.U32.AND P3, PT, R3, 0x7fffffae, PT ;  /* 0x7fffffae0300780c */ /* 0x000fe20003f66070 */
[----:B------:R-:W-:Y:S01]  /*69e0*/  LDGSTS.E [R245+0x4004], desc[UR16][R202.64], !P5 ;  /* 0x04004000caf57fae */ /* 0x000fe2000e921850 */
[----:B-1----:R-:W-:-:S02]  /*69f0*/  VIADD R3, R246, 0xffffffec ;  /* 0xffffffecf6037836 */ /* 0x002fc40000000000 */
[----:B------:R-:W1:Y:S01]  /*6a00*/  LDC R4, c[0x0][0x230] ;  /* 0x00008c00ff047b82 */ /* 0x000e620000000800 */
[----:B------:R-:W-:Y:S02]  /*6a10*/  LDGSTS.E [R245+0x4008], desc[UR16][R216.64], !P6 ;  /* 0x04008000d8f57fae */ /* 0x000fe4000f121850 */
[----:B------:R-:W-:Y:S02]  /*6a20*/  ISETP.GE.U32.AND P5, PT, R3, 0x7fffffad, PT ;  /* 0x7fffffad0300780c */ /* 0x000fe40003fa6070 */
[----:B------:R-:W-:Y:S01]  /*6a30*/  LDGSTS.E [R245+0x400c], desc[UR16][R222.64], !P1 ;  /* 0x0400c000def57fae */ /* 0x000fe2000c921850 */
[----:B------:R-:W-:Y:S02]  /*6a40*/  VIADD R3, R7, 0xffffffcf ;  /* 0xffffffcf07037836 */ /* 0x000fe40000000000 */
[----:B------:R-:W1:Y:S01]  /*6a50*/  LDC R7, c[0x0][0x230] ;  /* 0x00008c00ff077b82 */ /* 0x000e620000000800 */
[----:B------:R-:W-:Y:S02]  /*6a60*/  LOP3.LUT R246, R2, 0x40, RZ, 0x3c, !PT ;  /* 0x0000004002f67812 */ /* 0x000fe400078e3cff */
[----:B------:R-:W-:Y:S01]  /*6a70*/  ISETP.GE.U32.AND P6, PT, R3, 0x7fffff90, PT ;  /* 0x7fffff900300780c */ /* 0x000fe20003fc6070 */
[----:B------:R-:W-:-:S02]  /*6a80*/  VIADD R3, R5, 0xffffffce ;  /* 0xffffffce05037836 */ /* 0x000fc40000000000 */
[----:B------:R-:W-:Y:S02]  /*6a90*/  VIADD R246, R246, UR8 ;  /* 0x00000008f6f67c36 */ /* 0x000fe40008000000 */
[----:B------:R-:W1:Y:S01]  /*6aa0*/  LDC R5, c[0x0][0x230] ;  /* 0x00008c00ff057b82 */ /* 0x000e620000000800 */
[----:B------:R-:W-:Y:S02]  /*6ab0*/  ISETP.GE.U32.AND P1, PT, R3, 0x7fffff8f, PT ;  /* 0x7fffff8f0300780c */ /* 0x000fe40003f26070 */
[----:B------:R-:W-:Y:S01]  /*6ac0*/  LDGSTS.E [R246], desc[UR16][R192.64], !P0 ;  /* 0x00000000c0f67fae */ /* 0x000fe2000c121850 */
[----:B-1----:R-:W-:-:S03]  /*6ad0*/  VIADD R3, R4, 0xffffffcd ;  /* 0xffffffcd04037836 */ /* 0x002fc60000000000 */
[----:B------:R-:W-:Y:S01]  /*6ae0*/  LDGSTS.E [R246+0x4], desc[UR16][R168.64], !P2 ;  /* 0x00004000a8f67fae */ /* 0x000fe2000d121850 */
[----:B------:R-:W1:Y:S01]  /*6af0*/  LDC R4, c[0x0][0x230] ;  /* 0x00008c00ff047b82 */ /* 0x000e620000000800 */
[----:B------:R-:W-:Y:S02]  /*6b00*/  ISETP.GE.U32.AND P0, PT, R3, 0x7fffff8e, PT ;  /* 0x7fffff8e0300780c */ /* 0x000fe40003f06070 */
[----:B------:R-:W-:Y:S01]  /*6b10*/  LDGSTS.E [R246+0x8], desc[UR16][R200.64], !P3 ;  /* 0x00008000c8f67fae */ /* 0x000fe2000d921850 */
[----:B------:R-:W-:-:S03]  /*6b20*/  VIADD R3, R7, 0xffffffcc ;  /* 0xffffffcc07037836 */ /* 0x000fc60000000000 */
[----:B------:R-:W-:Y:S01]  /*6b30*/  LDGSTS.E [R246+0xc], desc[UR16][R212.64], !P5 ;  /* 0x0000c000d4f67fae */ /* 0x000fe2000e921850 */
[----:B------:R-:W1:Y:S01]  /*6b40*/  LDC R7, c[0x0][0x230] ;  /* 0x00008c00ff077b82 */ /* 0x000e620000000800 */
[----:B------:R-:W-:Y:S01]  /*6b50*/  ISETP.GE.U32.AND P2, PT, R3, 0x7fffff8d, PT ;  /* 0x7fffff8d0300780c */ /* 0x000fe20003f46070 */
[----:B------:R-:W-:Y:S01]  /*6b60*/  VIADD R3, R248, 0xffffffeb ;  /* 0xffffffebf8037836 */ /* 0x000fe20000000000 */
[----:B------:R-:W-:Y:S04]  /*6b70*/  LDGSTS.E [R246+0x4000], desc[UR16][R208.64], !P6 ;  /* 0x04000000d0f67fae */ /* 0x000fe8000f121850 */
[----:B------:R-:W-:Y:S01]  /*6b80*/  ISETP.GE.U32.AND P3, PT, R3, 0x7fffffac, PT ;  /* 0x7fffffac0300780c */ /* 0x000fe20003f66070 */
[----:B------:R-:W-:Y:S01]  /*6b90*/  VIADD R3, R247, 0xffffffea ;  /* 0xffffffeaf7037836 */ /* 0x000fe20000000000 */
[----:B------:R-:W1:Y:S01]  /*6ba0*/  LDC R248, c[0x0][0x230] ;  /* 0x00008c00fff87b82 */ /* 0x000e620000000800 */
[----:B------:R-:W-:Y:S07]  /*6bb0*/  LDGSTS.E [R246+0x4004], desc[UR16][R204.64], !P1 ;  /* 0x04004000ccf67fae */ /* 0x000fee000c921850 */
[----:B------:R-:W1:Y:S01]  /*6bc0*/  LDC R247, c[0x0][0x230] ;  /* 0x00008c00fff77b82 */ /* 0x000e620000000800 */
[----:B------:R-:W-:Y:S01]  /*6bd0*/  ISETP.GE.U32.AND P5, PT, R3, 0x7fffffab, PT ;  /* 0x7fffffab0300780c */ /* 0x000fe20003fa6070 */
[----:B------:R-:W-:Y:S01]  /*6be0*/  VIADD R3, R5, 0xffffffe9 ;  /* 0xffffffe905037836 */ /* 0x000fe20000000000 */
[----:B------:R-:W-:Y:S05]  /*6bf0*/  LDGSTS.E [R246+0x4008], desc[UR16][R176.64], !P0 ;  /* 0x04008000b0f67fae */ /* 0x000fea000c121850 */
[----:B------:R-:W1:Y:S01]  /*6c00*/  LDC R5, c[0x0][0x230] ;  /* 0x00008c00ff057b82 */ /* 0x000e620000000800 */
[----:B------:R-:W-:Y:S01]  /*6c10*/  ISETP.GE.U32.AND P6, PT, R3, 0x7fffffaa, PT ;  /* 0x7fffffaa0300780c */ /* 0x000fe20003fc6070 */
[----:B-1----:R-:W-:Y:S01]  /*6c20*/  VIADD R3, R7, 0xffffffe8 ;  /* 0xffffffe807037836 */ /* 0x002fe20000000000 */
[----:B------:R-:W-:Y:S04]  /*6c30*/  LDGSTS.E [R246+0x400c], desc[UR16][R196.64], !P2 ;  /* 0x0400c000c4f67fae */ /* 0x000fe8000d121850 */
[----:B------:R-:W-:Y:S01]  /*6c40*/  ISETP.GE.U32.AND P1, PT, R3, 0x7fffffa9, PT ;  /* 0x7fffffa90300780c */ /* 0x000fe20003f26070 */
[----:B------:R-:W-:Y:S01]  /*6c50*/  VIADD R3, R4, 0xffffffcb ;  /* 0xffffffcb04037836 */ /* 0x000fe20000000000 */
[----:B------:R-:W1:Y:S04]  /*6c60*/  LDC R7, c[0x0][0x230] ;  /* 0x00008c00ff077b82 */ /* 0x000e680000000800 */
[----:B------:R-:W-:Y:S01]  /*6c70*/  ISETP.GE.U32.AND P0, PT, R3, 0x7fffff8c, PT ;  /* 0x7fffff8c0300780c */ /* 0x000fe20003f06070 */
[----:B------:R-:W-:Y:S01]  /*6c80*/  VIADD R3, R247, 0xffffffca ;  /* 0xffffffcaf7037836 */ /* 0x000fe20000000000 */
[----:B------:R-:W-:-:S02]  /*6c90*/  LOP3.LUT R247, R2, 0x50, RZ, 0x3c, !PT ;  /* 0x0000005002f77812 */ /* 0x000fc400078e3cff */
[----:B------:R-:W1:Y:S02]  /*6ca0*/  LDC R4, c[0x0][0x230] ;  /* 0x00008c00ff047b82 */ /* 0x000e640000000800 */
[----:B------:R-:W-:Y:S01]  /*6cb0*/  ISETP.GE.U32.AND P2, PT, R3, 0x7fffff8b, PT ;  /* 0x7fffff8b0300780c */ /* 0x000fe20003f46070 */
[----:B------:R-:W-:Y:S02]  /*6cc0*/  VIADD R247, R247, UR8 ;  /* 0x00000008f7f77c36 */ /* 0x000fe40008000000 */
[----:B------:R-:W-:-:S03]  /*6cd0*/  VIADD R3, R5, 0xffffffc9 ;  /* 0xffffffc905037836 */ /* 0x000fc60000000000 */
[----:B------:R-:W2:Y:S01]  /*6ce0*/  LDC R5, c[0x0][0x230] ;  /* 0x00008c00ff057b82 */ /* 0x000ea20000000800 */
[----:B------:R-:W-:Y:S01]  /*6cf0*/  LDGSTS.E [R247], desc[UR16][R184.64], !P3 ;  /* 0x00000000b8f77fae */ /* 0x000fe2000d921850 */
[----:B------:R-:W-:Y:S01]  /*6d00*/  ISETP.GE.U32.AND P3, PT, R3, 0x7fffff8a, PT ;  /* 0x7fffff8a0300780c */ /* 0x000fe20003f66070 */
[----:B------:R-:W-:Y:S02]  /*6d10*/  VIADD R3, R248, 0xffffffc8 ;  /* 0xffffffc8f8037836 */ /* 0x000fe40000000000 */
[----:B------:R-:W-:Y:S03]  /*6d20*/  LDGSTS.E [R247+0x4], desc[UR16][R190.64], !P5 ;  /* 0x00004000bef77fae */ /* 0x000fe6000e921850 */
[----:B------:R-:W2:Y:S01]  /*6d30*/  LDC R248, c[0x0][0x230] ;  /* 0x00008c00fff87b82 */ /* 0x000ea20000000800 */
[----:B------:R-:W-:Y:S01]  /*6d40*/  ISETP.GE.U32.AND P5, PT, R3, 0x7fffff89, PT ;  /* 0x7fffff890300780c */ /* 0x000fe20003fa6070 */
[----:B-1----:R-:W-:Y:S01]  /*6d50*/  VIADD R3, R7, 0xffffffe7 ;  /* 0xffffffe707037836 */ /* 0x002fe20000000000 */
[----:B------:R-:W-:Y:S05]  /*6d60*/  LDGSTS.E [R247+0x8], desc[UR16][R198.64], !P6 ;  /* 0x00008000c6f77fae */ /* 0x000fea000f121850 */
[----:B------:R-:W1:Y:S01]  /*6d70*/  LDC R7, c[0x0][0x230] ;  /* 0x00008c00ff077b82 */ /* 0x000e620000000800 */
[----:B------:R-:W-:Y:S01]  /*6d80*/  ISETP.GE.U32.AND P6, PT, R3, 0x7fffffa8, PT ;  /* 0x7fffffa80300780c */ /* 0x000fe20003fc6070 */
[----:B------:R-:W-:Y:S01]  /*6d90*/  VIADD R3, R4, 0xffffffe6 ;  /* 0xffffffe604037836 */ /* 0x000fe20000000000 */
[----:B------:R-:W-:Y:S04]  /*6da0*/  LDGSTS.E [R247+0xc], desc[UR16][R194.64], !P1 ;  /* 0x0000c000c2f77fae */ /* 0x000fe8000c921850 */
[----:B------:R-:W-:Y:S01]  /*6db0*/  ISETP.GE.U32.AND P1, PT, R3, 0x7fffffa7, PT ;  /* 0x7fffffa70300780c */ /* 0x000fe20003f26070 */
[----:B--2---:R-:W-:Y:S01]  /*6dc0*/  VIADD R3, R5, 0xffffffe5 ;  /* 0xffffffe505037836 */ /* 0x004fe20000000000 */
[----:B------:R-:W-:Y:S01]  /*6dd0*/  LDGSTS.E [R247+0x4000], desc[UR16][R186.64], !P0 ;  /* 0x04000000baf77fae */ /* 0x000fe2000c121850 */
[----:B------:R-:W2:Y:S03]  /*6de0*/  LDC R4, c[0x0][0x230] ;  /* 0x00008c00ff047b82 */ /* 0x000ea60000000800 */
[----:B------:R-:W-:Y:S01]  /*6df0*/  ISETP.GE.U32.AND P0, PT, R3, 0x7fffffa6, PT ;  /* 0x7fffffa60300780c */ /* 0x000fe20003f06070 */
[----:B------:R-:W-:Y:S01]  /*6e00*/  LDGSTS.E [R247+0x4004], desc[UR16][R160.64], !P2 ;  /* 0x04004000a0f77fae */ /* 0x000fe2000d121850 */
[----:B------:R-:W-:-:S03]  /*6e10*/  VIADD R3, R248, 0xffffffe4 ;  /* 0xffffffe4f8037836 */ /* 0x000fc60000000000 */
[----:B------:R-:W3:Y:S01]  /*6e20*/  LDC R5, c[0x0][0x230] ;  /* 0x00008c00ff057b82 */ /* 0x000ee20000000800 */
[----:B------:R-:W-:Y:S01]  /*6e30*/  LDGSTS.E [R247+0x4008], desc[UR16][R158.64], !P3 ;  /* 0x040080009ef77fae */ /* 0x000fe2000d921850 */
[----:B------:R-:W-:Y:S02]  /*6e40*/  ISETP.GE.U32.AND P2, PT, R3, 0x7fffffa5, PT ;  /* 0x7fffffa50300780c */ /* 0x000fe40003f46070 */
[----:B------:R-:W-:Y:S01]  /*6e50*/  LOP3.LUT R8, R2, 0x60, RZ, 0x3c, !PT ;  /* 0x0000006002087812 */ /* 0x000fe200078e3cff */
[----:B-1----:R-:W-:Y:S01]  /*6e60*/  VIADD R3, R7, 0xffffffc7 ;  /* 0xffffffc707037836 */ /* 0x002fe20000000000 */
[----:B------:R-:W-:Y:S02]  /*6e70*/  LDGSTS.E [R247+0x400c], desc[UR16][R178.64], !P5 ;  /* 0x0400c000b2f77fae */ /* 0x000fe4000e921850 */
[----:B------:R-:W1:Y:S02]  /*6e80*/  LDC R7, c[0x0][0x230] ;  /* 0x00008c00ff077b82 */ /* 0x000e640000000800 */
[----:B------:R-:W-:Y:S01]  /*6e90*/  ISETP.GE.U32.AND P3, PT, R3, 0x7fffff88, PT ;  /* 0x7fffff880300780c */ /* 0x000fe20003f66070 */
[----:B------:R-:W-:-:S02]  /*6ea0*/  VIADD R3, R250, 0xffffffc6 ;  /* 0xffffffc6fa037836 */ /* 0x000fc40000000000 */
[----:B------:R-:W-:-:S03]  /*6eb0*/  VIADD R248, R8, UR8 ;  /* 0x0000000808f87c36 */ /* 0x000fc60008000000 */
[----:B------:R-:W4:Y:S01]  /*6ec0*/  LDC R250, c[0x0][0x230] ;  /* 0x00008c00fffa7b82 */ /* 0x000f220000000800 */
[----:B------:R-:W-:Y:S01]  /*6ed0*/  ISETP.GE.U32.AND P5, PT, R3, 0x7fffff87, PT ;  /* 0x7fffff870300780c */ /* 0x000fe20003fa6070 */
[----:B------:R-:W-:Y:S01]  /*6ee0*/  VIADD R3, R249, 0xffffffc5 ;  /* 0xffffffc5f9037836 */ /* 0x000fe20000000000 */
[----:B------:R-:W-:Y:S04]  /*6ef0*/  LDGSTS.E [R248], desc[UR16][R172.64], !P6 ;  /* 0x00000000acf87fae */ /* 0x000fe8000f121850 */
[----:B------:R-:W-:Y:S01]  /*6f00*/  ISETP.GE.U32.AND P6, PT, R3, 0x7fffff86, PT ;  /* 0x7fffff860300780c */ /* 0x000fe20003fc6070 */
[----:B--2---:R-:W-:Y:S01]  /*6f10*/  VIADD R3, R4, 0xffffffc4 ;  /* 0xffffffc404037836 */ /* 0x004fe20000000000 */
[----:B------:R-:W2:Y:S01]  /*6f20*/  LDC R249, c[0x0][0x230] ;  /* 0x00008c00fff97b82 */ /* 0x000ea20000000800 */
[----:B------:R-:W-:Y:S03]  /*6f30*/  LDGSTS.E [R248+0x4], desc[UR16][R174.64], !P1 ;  /* 0x00004000aef87fae */ /* 0x000fe6000c921850 */
[----:B------:R-:W-:Y:S01]  /*6f40*/  ISETP.GE.U32.AND P1, PT, R3, 0x7fffff85, PT ;  /* 0x7fffff850300780c */ /* 0x000fe20003f26070 */
[----:B---3--:R-:W-:Y:S01]  /*6f50*/  VIADD R3, R5, 0xffffffe3 ;  /* 0xffffffe305037836 */ /* 0x008fe20000000000 */
[----:B------:R-:W-:Y:S02]  /*6f60*/  LDGSTS.E [R248+0x8], desc[UR16][R180.64], !P0 ;  /* 0x00008000b4f87fae */ /* 0x000fe4000c121850 */
[----:B------:R-:W3:Y:S02]  /*6f70*/  LDC R4, c[0x0][0x230] ;  /* 0x00008c00ff047b82 */ /* 0x000ee40000000800 */
[----:B------:R-:W-:Y:S01]  /*6f80*/  ISETP.GE.U32.AND P0, PT, R3, 0x7fffffa4, PT ;  /* 0x7fffffa40300780c */ /* 0x000fe20003f06070 */
[----:B-1----:R-:W-:Y:S01]  /*6f90*/  VIADD R3, R7, 0xffffffe2 ;  /* 0xffffffe207037836 */ /* 0x002fe20000000000 */
[----:B------:R-:W-:Y:S04]  /*6fa0*/  LDGSTS.E [R248+0xc], desc[UR16][R156.64], !P2 ;  /* 0x0000c0009cf87fae */ /* 0x000fe8000d121850 */
[----:B------:R-:W-:Y:S01]  /*6fb0*/  ISETP.GE.U32.AND P2, PT, R3, 0x7fffffa3, PT ;  /* 0x7fffffa30300780c */ /* 0x000fe20003f46070 */
[----:B----4-:R-:W-:Y:S01]  /*6fc0*/  VIADD R3, R250, 0xffffffe1 ;  /* 0xffffffe1fa037836 */ /* 0x010fe20000000000 */
[----:B------:R-:W1:Y:S01]  /*6fd0*/  LDC R5, c[0x0][0x230] ;  /* 0x00008c00ff057b82 */ /* 0x000e620000000800 */
[----:B------:R-:W-:Y:S03]  /*6fe0*/  LDGSTS.E [R248+0x4000], desc[UR16][R154.64], !P3 ;  /* 0x040000009af87fae */ /* 0x000fe6000d921850 */
[----:B------:R-:W-:Y:S01]  /*6ff0*/  ISETP.GE.U32.AND P3, PT, R3, 0x7fffffa2, PT ;  /* 0x7fffffa20300780c */ /* 0x000fe20003f66070 */
[----:B------:R-:W-:Y:S01]  /*7000*/  LDGSTS.E [R248+0x4004], desc[UR16][R144.64], !P5 ;  /* 0x0400400090f87fae */ /* 0x000fe2000e921850 */
[----:B--2---:R-:W-:-:S02]  /*7010*/  VIADD R3, R249, 0xffffffe0 ;  /* 0xffffffe0f9037836 */ /* 0x004fc40000000000 */
[----:B------:R-:W2:Y:S01]  /*7020*/  LDC R7, c[0x0][0x230] ;  /* 0x00008c00ff077b82 */ /* 0x000ea20000000800 */
[----:B------:R-:W-:Y:S02]  /*7030*/  LDGSTS.E [R248+0x4008], desc[UR16][R170.64], !P6 ;  /* 0x04008000aaf87fae */ /* 0x000fe4000f121850 */
[----:B------:R-:W-:Y:S02]  /*7040*/  ISETP.GE.U32.AND P5, PT, R3, 0x7fffffa1, PT ;  /* 0x7fffffa10300780c */ /* 0x000fe40003fa6070 */
[----:B------:R-:W-:Y:S01]  /*7050*/  LDGSTS.E [R248+0x400c], desc[UR16][R162.64], !P1 ;  /* 0x0400c000a2f87fae */ /* 0x000fe2000c921850 */
[----:B---3--:R-:W-:Y:S02]  /*7060*/  VIADD R3, R4, 0xffffffc3 ;  /* 0xffffffc304037836 */ /* 0x008fe40000000000 */
[----:B------:R-:W3:Y:S03]  /*7070*/  LDC R4, c[0x0][0x230] ;  /* 0x00008c00ff047b82 */ /* 0x000ee60000000800 */
[----:B------:R-:W-:Y:S01]  /*7080*/  ISETP.GE.U32.AND P6, PT, R3, 0x7fffff84, PT ;  /* 0x7fffff840300780c */ /* 0x000fe20003fc6070 */
[----:B-1----:R-:W-:Y:S01]  /*7090*/  VIADD R3, R5, 0xffffffc2 ;  /* 0xffffffc205037836 */ /* 0x002fe20000000000 */
[----:B------:R-:W-:-:S03]  /*70a0*/  LOP3.LUT R8, R2, 0x70, RZ, 0x3c, !PT ;  /* 0x0000007002087812 */ /* 0x000fc600078e3cff */
[----:B------:R-:W1:Y:S01]  /*70b0*/  LDC R5, c[0x0][0x230] ;  /* 0x00008c00ff057b82 */ /* 0x000e620000000800 */
[----:B------:R-:W-:Y:S01]  /*70c0*/  ISETP.GE.U32.AND P1, PT, R3, 0x7fffff83, PT ;  /* 0x7fffff830300780c */ /* 0x000fe20003f26070 */
[----:B--2---:R-:W-:-:S06]  /*70d0*/  VIADD R3, R7, 0xffffffc1 ;  /* 0xffffffc107037836 */ /* 0x004fcc0000000000 */
[----:B------:R-:W2:Y:S01]  /*70e0*/  LDC R7, c[0x0][0x230] ;  /* 0x00008c00ff077b82 */ /* 0x000ea20000000800 */
[----:B------:R-:W-:Y:S02]  /*70f0*/  VIADD R249, R8, UR8 ;  /* 0x0000000808f97c36 */ /* 0x000fe40008000000 */
[----:B------:R-:W4:Y:S01]  /*7100*/  LDL.64 R8, [R1+0x10] ;  /* 0x0000100001087983 */ /* 0x000f220000100a00 */
[----:B---3--:R-:W-:-:S03]  /*7110*/  VIADD R4, R4, 0xffffffc0 ;  /* 0xffffffc004047836 */ /* 0x008fc60000000000 */
[----:B------:R-:W-:Y:S01]  /*7120*/  LDGSTS.E [R249], desc[UR16][R166.64], !P0 ;  /* 0x00000000a6f97fae */ /* 0x000fe2000c121850 */
[----:B------:R-:W3:Y:S03]  /*7130*/  LDC R250, c[0x0][0x230] ;  /* 0x00008c00fffa7b82 */ /* 0x000ee60000000800 */
[----:B------:R-:W-:Y:S01]  /*7140*/  LDGSTS.E [R249+0x4], desc[UR16][R130.64], !P2 ;  /* 0x0000400082f97fae */ /* 0x000fe2000d121850 */
[----:B------:R-:W-:Y:S02]  /*7150*/  ISETP.GE.AND P2, PT, R251, R4, PT ;  /* 0x00000004fb00720c */ /* 0x000fe40003f46270 */
[----:B------:R-:W-:Y:S01]  /*7160*/  ISETP.GE.U32.AND P0, PT, R3, 0x7fffff82, PT ;  /* 0x7fffff820300780c */ /* 0x000fe20003f06070 */
[----:B------:R-:W-:Y:S01]  /*7170*/  LDGSTS.E [R249+0x8], desc[UR16][R152.64], !P3 ;  /* 0x0000800098f97fae */ /* 0x000fe2000d921850 */
[----:B------:R-:W-:Y:S01]  /*7180*/  SEL R3, RZ, 0x4, P2 ;  /* 0x00000004ff037807 */ /* 0x000fe20001000000 */
[----:B------:R-:W3:Y:S01]  /*7190*/  LDC R251, c[0x0][0x230] ;  /* 0x00008c00fffb7b82 */ /* 0x000ee20000000800 */
[----:B------:R-:W-:Y:S01]  /*71a0*/  ISETP.GT.AND P2, PT, R0, 0x7f, PT ;  /* 0x0000007f0000780c */ /* 0x000fe20003f44270 */
[----:B------:R-:W-:Y:S03]  /*71b0*/  LDGSTS.E [R249+0xc], desc[UR16][R150.64], !P5 ;  /* 0x0000c00096f97fae */ /* 0x000fe6000e921850 */
[----:B------:R-:W-:Y:S01]  /*71c0*/  SEL R3, R3, RZ, P2 ;  /* 0x000000ff03037207 */ /* 0x000fe20001000000 */
[----:B------:R-:W-:Y:S01]  /*71d0*/  LDGSTS.E [R249+0x4000], desc[UR16][R148.64], !P6 ;  /* 0x0400000094f97fae */ /* 0x000fe2000f121850 */
[----:B------:R-:W-:-:S02]  /*71e0*/  ISETP.GE.U32.AND P2, PT, R4, 0x7fffff81, PT ;  /* 0x7fffff810400780c */ /* 0x000fc40003f46070 */
[----:B------:R-:W-:Y:S01]  /*71f0*/  ISETP.NE.U32.AND P3, PT, R3, RZ, PT ;  /* 0x000000ff0300720c */ /* 0x000fe20003f65070 */
[----:B--2---:R-:W-:Y:S01]  /*7200*/  VIADD R3, R7, 0xffffffbf ;  /* 0xffffffbf07037836 */ /* 0x004fe20000000000 */
[----:B------:R-:W2:Y:S01]  /*7210*/  LDC R4, c[0x0][0x230] ;  /* 0x00008c00ff047b82 */ /* 0x000ea20000000800 */
[----:B------:R-:W-:Y:S03]  /*7220*/  LDGSTS.E [R249+0x4004], desc[UR16][R132.64], !P1 ;  /* 0x0400400084f97fae */ /* 0x000fe6000c921850 */
[----:B------:R-:W-:Y:S01]  /*7230*/  ISETP.GE.U32.AND P5, PT, R3, 0x7fffff80, PT ;  /* 0x7fffff800300780c */ /* 0x000fe20003fa6070 */
[----:B-1----:R-:W-:Y:S01]  /*7240*/  VIADD R3, R5, 0xffffffbe ;  /* 0xffffffbe05037836 */ /* 0x002fe20000000000 */
[----:B------:R-:W-:Y:S02]  /*7250*/  LDGSTS.E [R249+0x4008], desc[UR16][R146.64], !P0 ;  /* 0x0400800092f97fae */ /* 0x000fe4000c121850 */
[----:B------:R-:W1:Y:S02]  /*7260*/  LDC R5, c[0x0][0x230] ;  /* 0x00008c00ff057b82 */ /* 0x000e640000000800 */
[----:B------:R-:W-:Y:S01]  /*7270*/  ISETP.GE.U32.AND P6, PT, R3, 0x7fffff7f, PT ;  /* 0x7fffff7f0300780c */ /* 0x000fe20003fc6070 */
[----:B---3--:R-:W-:Y:S01]  /*7280*/  VIADD R3, R250, 0xffffffbd ;  /* 0xffffffbdfa037836 */ /* 0x008fe20000000000 */
[----:B------:R-:W-:Y:S04]  /*7290*/  LDGSTS.E [R249+0x400c], desc[UR16][R164.64], !P2 ;  /* 0x0400c000a4f97fae */ /* 0x000fe8000d121850 */
[----:B------:R-:W-:Y:S01]  /*72a0*/  ISETP.GE.U32.AND P1, PT, R3, 0x7fffff7e, PT ;  /* 0x7fffff7e0300780c */ /* 0x000fe20003f26070 */
[----:B------:R-:W-:Y:S01]  /*72b0*/  VIADD R3, R251, 0xffffffbc ;  /* 0xffffffbcfb037836 */ /* 0x000fe20000000000 */
[----:B------:R-:W0:Y:S04]  /*72c0*/  LDGDEPBAR ;  /* 0x00000000000079af */ /* 0x000e280000000000 */
[----:B------:R-:W-:-:S02]  /*72d0*/  ISETP.GE.U32.AND P0, PT, R3, 0x7fffff7d, PT ;  /* 0x7fffff7d0300780c */ /* 0x000fc40003f06070 */
[----:B------:R-:W-:Y:S01]  /*72e0*/  SHF.R.S32.HI R3, RZ, 0x6, R252 ;  /* 0x00000006ff037819 */ /* 0x000fe200000114fc */
[----:B--2---:R-:W-:-:S03]  /*72f0*/  VIADD R4, R4, 0xffffff9f ;  /* 0xffffff9f04047836 */ /* 0x004fc60000000000 */
[----:B------:R-:W-:Y:S02]  /*7300*/  SGXT R3, R3, 0x1 ;  /* 0x000000010303781a */ /* 0x000fe40000000200 */
[----:B------:R-:W-:Y:S01]  /*7310*/  ISETP.GE.U32.AND P2, PT, R4, 0x7fffff60, PT ;  /* 0x7fffff600400780c */ /* 0x000fe20003f46070 */
[----:B------:R-:W-:Y:S01]  /*7320*/  IMAD.SHL.U32 R4, R252, 0x4, RZ ;  /* 0x00000004fc047824 */ /* 0x000fe200078e00ff */
[----:B------:R-:W-:-:S04]  /*7330*/  LOP3.LUT R3, R3, 0x90, RZ, 0xc0, !PT ;  /* 0x0000009003037812 */ /* 0x000fc800078ec0ff */
[----:B------:R-:W-:Y:S01]  /*7340*/  LOP3.LUT R3, R3, 0x7c, R4, 0x78, !PT ;  /* 0x0000007c03037812 */ /* 0x000fe200078e7804 */
[----:B------:R-:W-:-:S05]  /*7350*/  IMAD.SHL.U32 R4, R252, 0x200, RZ ;  /* 0x00000200fc047824 */ /* 0x000fca00078e00ff */
[----:B------:R-:W-:-:S05]  /*7360*/  LOP3.LUT R3, R3, 0x4000, R4, 0xf8, !PT ;  /* 0x0000400003037812 */ /* 0x000fca00078ef804 */
[----:B------:R-:W-:-:S05]  /*7370*/  VIADD R250, R3, UR8 ;  /* 0x0000000803fa7c36 */ /* 0x000fca0008000000 */
[----:B------:R-:W-:Y:S04]  /*7380*/  LDGSTS.E [R250+0x30000], desc[UR16][R182.64], P4 ;  /* 0x30000000b6fa7fae */ /* 0x000fe8000a121850 */
[----:B------:R-:W-:Y:S01]  /*7390*/  LDGSTS.E [R250+0x30400], desc[UR16][R218.64], P4 ;  /* 0x30400000dafa7fae */ /* 0x000fe2000a121850 */
[----:B-1----:R-:W-:-:S03]  /*73a0*/  VIADD R4, R5, 0xffffff9e ;  /* 0xffffff9e05047836 */ /* 0x002fc60000000000 */
[----:B------:R-:W-:Y:S01]  /*73b0*/  LDGSTS.E [R250+0x30800], desc[UR16][R12.64], P4 ;  /* 0x308000000cfa7fae */ /* 0x000fe2000a121850 */
[----:B------:R-:W-:-:S03]  /*73c0*/  LOP3.LUT R5, R3, 0x20, RZ, 0x3c, !PT ;  /* 0x0000002003057812 */ /* 0x000fc600078e3cff */
[----:B------:R-:W-:Y:S04]  /*73d0*/  LDGSTS.E [R250+0x30c00], desc[UR16][R64.64], P4 ;  /* 0x30c0000040fa7fae */ /* 0x000fe8000a121850 */
[----:B------:R-:W-:Y:S04]  /*73e0*/  LDGSTS.E [R250+0x31000], desc[UR16][R62.64], P4 ;  /* 0x310000003efa7fae */ /* 0x000fe8000a121850 */
[----:B------:R-:W-:Y:S04]  /*73f0*/  LDGSTS.E [R250+0x31400], desc[UR16][R60.64], P4 ;  /* 0x314000003cfa7fae */ /* 0x000fe8000a121850 */
[----:B------:R-:W-:Y:S04]  /*7400*/  LDGSTS.E [R250+0x31800], desc[UR16][R58.64], P4 ;  /* 0x318000003afa7fae */ /* 0x000fe8000a121850 */
[----:B------:R-:W-:Y:S01]  /*7410*/  LDGSTS.E [R250+0x31c00], desc[UR16][R56.64], P4 ;  /* 0x31c0000038fa7fae */ /* 0x000fe2000a121850 */
[----:B------:R-:W-:-:S03]  /*7420*/  VIADD R251, R5, UR8 ;  /* 0x0000000805fb7c36 */ /* 0x000fc60008000000 */
[----:B------:R-:W-:Y:S04]  /*7430*/  LDGSTS.E [R250+0x32000], desc[UR16][R54.64], P4 ;  /* 0x3200000036fa7fae */ /* 0x000fe8000a121850 */
[----:B------:R-:W-:Y:S04]  /*7440*/  LDGSTS.E [R250+0x32400], desc[UR16][R52.64], P4 ;  /* 0x3240000034fa7fae */ /* 0x000fe8000a121850 */
[----:B------:R-:W-:Y:S04]  /*7450*/  LDGSTS.E [R250+0x32800], desc[UR16][R50.64], P4 ;  /* 0x3280000032fa7fae */ /* 0x000fe8000a121850 */
[----:B------:R-:W-:Y:S04]  /*7460*/  LDGSTS.E [R250+0x32c00], desc[UR16][R48.64], P4 ;  /* 0x32c0000030fa7fae */ /* 0x000fe8000a121850 */
[----:B------:R-:W-:Y:S04]  /*7470*/  LDGSTS.E [R250+0x33000], desc[UR16][R46.64], P4 ;  /* 0x330000002efa7fae */ /* 0x000fe8000a121850 */
[----:B------:R-:W-:Y:S04]  /*7480*/  LDGSTS.E [R250+0x33400], desc[UR16][R44.64], P4 ;  /* 0x334000002cfa7fae */ /* 0x000fe8000a121850 */
[----:B------:R-:W-:Y:S04]  /*7490*/  LDGSTS.E [R250+0x33800], desc[UR16][R42.64], P4 ;  /* 0x338000002afa7fae */ /* 0x000fe8000a121850 */
[----:B------:R-:W-:Y:S04]  /*74a0*/  LDGSTS.E [R250+0x33c00], desc[UR16][R40.64], P4 ;  /* 0x33c0000028fa7fae */ /* 0x000fe8000a121850 */
[----:B------:R-:W2:Y:S04]  /*74b0*/  LDL.64 R182, [R1+0x48] ;  /* 0x0000480001b67983 */ /* 0x000ea80000100a00 */
[----:B------:R-:W3:Y:S04]  /*74c0*/  LDL.64 R218, [R1+0x28] ;  /* 0x0000280001da7983 */ /* 0x000ee80000100a00 */
[----:B------:R-:W3:Y:S04]  /*74d0*/  LDL.64 R12, [R1+0x8] ;  /* 0x00000800010c7983 */ /* 0x000ee80000100a00 */
[----:B------:R-:W-:Y:S04]  /*74e0*/  LDGSTS.E [R251+0x30100], desc[UR16][R20.64], P4 ;  /* 0x3010000014fb7fae */ /* 0x000fe8000a121850 */
[----:B------:R-:W-:Y:S04]  /*74f0*/  LDGSTS.E [R251+0x30500], desc[UR16][R22.64], P4 ;  /* 0x3050000016fb7fae */ /* 0x000fe8000a121850 */
[----:B------:R-:W2:Y:S04]  /*7500*/  LDL.LU.64 R20, [R1+0x580] ;  /* 0x0005800001147983 */ /* 0x000ea80000300a00 */
[----:B------:R-:W3:Y:S01]  /*7510*/  LDL.LU.64 R22, [R1+0x578] ;  /* 0x0005780001167983 */ /* 0x000ee20000300a00 */
[----:B------:R-:W-:-:S05]  /*7520*/  LOP3.LUT R5, R3, 0x40, RZ, 0x3c, !PT ;  /* 0x0000004003057812 */ /* 0x000fca00078e3cff */
[----:B------:R-:W-:Y:S01]  /*7530*/  VIADD R252, R5, UR8 ;  /* 0x0000000805fc7c36 */ /* 0x000fe20008000000 */
[----:B----4-:R-:W-:Y:S04]  /*7540*/  LDGSTS.E [R251+0x30900], desc[UR16][R8.64], P4 ;  /* 0x3090000008fb7fae */ /* 0x010fe8000a121850 */
        /* <DEDUP_REMOVED lines=8> */
[----:B------:R-:W4:Y:S04]  /*75d0*/  LDL.64 R8, [R1+0x40] ;  /* 0x0000400001087983 */ /* 0x000f280000100a00 */
[----:B------:R1:W-:Y:S04]  /*75e0*/  STL.64 [R1+0x550], R250 ;  /* 0x000550fa01007387 */ /* 0x0003e80000100a00 */
[----:B---3--:R-:W-:Y:S04]  /*75f0*/  LDGSTS.E [R251+0x32d00], desc[UR16][R22.64], P4 ;  /* 0x32d0000016fb7fae */ /* 0x008fe8000a121850 */
[----:B--2---:R-:W-:Y:S04]  /*7600*/  LDGSTS.E [R251+0x33100], desc[UR16][R20.64], P4 ;  /* 0x3310000014fb7fae */ /* 0x004fe8000a121850 */
[----:B------:R-:W-:Y:S04]  /*7610*/  LDGSTS.E [R251+0x33500], desc[UR16][R18.64], P4 ;  /* 0x3350000012fb7fae */ /* 0x000fe8000a121850 */
[----:B------:R-:W-:Y:S04]  /*7620*/  LDGSTS.E [R251+0x33900], desc[UR16][R16.64], P4 ;  /* 0x3390000010fb7fae */ /* 0x000fe8000a121850 */
[----:B------:R-:W-:Y:S04]  /*7630*/  LDGSTS.E [R251+0x33d00], desc[UR16][R14.64], P4 ;  /* 0x33d000000efb7fae */ /* 0x000fe8000a121850 */
[----:B------:R-:W-:Y:S04]  /*7640*/  LDGSTS.E [R252+0x30200], desc[UR16][R182.64], P4 ;  /* 0x30200000b6fc7fae */ /* 0x000fe8000a121850 */
[----:B------:R-:W-:Y:S04]  /*7650*/  LDGSTS.E [R252+0x30600], desc[UR16][R218.64], P4 ;  /* 0x30600000dafc7fae */ /* 0x000fe8000a121850 */
[----:B-1----:R-:W2:Y:S04]  /*7660*/  LDL.LU.64 R250, [R1] ;  /* 0x0000000001fa7983 */ /* 0x002ea80000300a00 */
[----:B------:R-:W3:Y:S04]  /*7670*/  LDL.LU.64 R182, [R1+0x570] ;  /* 0x0005700001b67983 */ /* 0x000ee80000300a00 */
[----:B------:R-:W3:Y:S04]  /*7680*/  LDL.LU.64 R218, [R1+0x568] ;  /* 0x0005680001da7983 */ /* 0x000ee80000300a00 */
[----:B------:R-:W-:Y:S04]  /*7690*/  LDGSTS.E [R252+0x30a00], desc[UR16][R12.64], P4 ;  /* 0x30a000000cfc7fae */ /* 0x000fe8000a121850 */
[----:B------:R-:W4:Y:S01]  /*76a0*/  LDL.LU.64 R12, [R1+0x560] ;  /* 0x00056000010c7983 */ /* 0x000f220000300a00 */
[----:B------:R-:W-:-:S03]  /*76b0*/  LOP3.LUT R5, R3, 0x60, RZ, 0x3c, !PT ;  /* 0x0000006003057812 */ /* 0x000fc600078e3cff */
[----:B------:R1:W-:Y:S04]  /*76c0*/  STL.64 [R1+0x458], R2 ;  /* 0x0004580201007387 */ /* 0x0003e80000100a00 */
[----:B-1----:R-:W2:Y:S01]  /*76d0*/  LDL.64 R2, [R1+0x20] ;  /* 0x0000200001027983 */ /* 0x002ea20000100a00 */
[----:B------:R-:W-:Y:S02]  /*76e0*/  VIADD R7, R5, UR8 ;  /* 0x0000000805077c36 */ /* 0x000fe40008000000 */
[----:B------:R-:W1:Y:S01]  /*76f0*/  LDC R5, c[0x0][0x230] ;  /* 0x00008c00ff057b82 */ /* 0x000e620000000800 */
        /* <DEDUP_REMOVED lines=14> */
[----:B--2---:R2:W-:Y:S04]  /*77e0*/  LDGSTS.E [R7+0x30700], desc[UR16][R2.64], P4 ;  /* 0x3070000002077fae */ /* 0x0045e8000a121850 */
[----:B------:R-:W-:Y:S04]  /*77f0*/  LDGSTS.E [R7+0x30b00], desc[UR16][R250.64], P4 ;  /* 0x30b00000fa077fae */ /* 0x000fe8000a121850 */
[----:B------:R-:W4:Y:S04]  /*7800*/  LDL.LU.64 R8, [R1+0x558] ;  /* 0x0005580001087983 */ /* 0x000f280000300a00 */
        /* <DEDUP_REMOVED lines=13> */
[----:B------:R-:W0:Y:S01]  /*78e0*/  LDGDEPBAR ;  /* 0x00000000000079af */ /* 0x000e220000000000 */
[----:B------:R-:W-:Y:S01]  /*78f0*/  BAR.SYNC.DEFER_BLOCKING 0x0 ;  /* 0x0000000000007b1d */ /* 0x000fe20000010000 */
[----:B------:R-:W-:Y:S01]  /*7900*/  ISETP.GE.U32.AND P4, PT, R4, 0x7fffff5f, PT ;  /* 0x7fffff5f0400780c */ /* 0x000fe20003f86070 */
[----:B-1----:R-:W-:-:S04]  /*7910*/  VIADD R5, R5, 0xffffff9d ;  /* 0xffffff9d05057836 */ /* 0x002fc80000000000 */
[----:B------:R-:W-:Y:S01]  /*7920*/  STL.64 [R1+0x4e0], R6 ;  /* 0x0004e00601007387 */ /* 0x000fe20000100a00 */
[----:B----4-:R-:W-:-:S04]  /*7930*/  IMAD.SHL.U32 R4, R8, 0x40, RZ ;  /* 0x0000004008047824 */ /* 0x010fc800078e00ff */
[----:B--2---:R-:W-:-:S05]  /*7940*/  IMAD.WIDE R2, R4, 0x4, R128 ;  /* 0x0000000404027825 */ /* 0x004fca00078e0280 */
[----:B------:R-:W-:Y:S01]  /*7950*/  @!PT LDS RZ, [RZ] ;  /* 0x00000000fffff984 */ /* 0x000fe20000000800 */
[----:B------:R-:W-:Y:S01]  /*7960*/  @!PT LDS RZ, [RZ] ;  /* 0x00000000fffff984 */ /* 0x000fe20000000800 */
[----:B------:R-:W-:Y:S01]  /*7970*/  @!PT LDS RZ, [RZ] ;  /* 0x00000000fffff984 */ /* 0x000fe20000000800 */
[----:B------:R1:W-:Y:S01]  /*7980*/  LDGSTS.E [R10+0x8000], desc[UR16][R2.64], !P5 ;  /* 0x08000000020a7fae */ /* 0x0003e2000e921850 */
[----:B------:R-:W-:Y:S02]  /*7990*/  ISETP.GE.U32.AND P5, PT, R5, 0x7fffff5e, PT ;  /* 0x7fffff5e0500780c */ /* 0x000fe40003fa6070 */
[----:B------:R-:W2:Y:S01]  /*79a0*/  LDC R5, c[0x0][0x230] ;  /* 0x00008c00ff057b82 */ /* 0x000ea20000000800 */
[----:B------:R1:W-:Y:S02]  /*79b0*/  STL.64 [R1+0x190], R2 ;  /* 0x0001900201007387 */ /* 0x0003e40000100a00 */
[----:B-1----:R-:W-:-:S05]  /*79c0*/  IMAD.WIDE R2, R4, 0x4, R134 ;  /* 0x0000000404027825 */ /* 0x002fca00078e0286 */
[----:B------:R1:W-:Y:S01]  /*79d0*/  LDGSTS.E [R10+0x8004], desc[UR16][R2.64], !P6 ;  /* 0x08004000020a7fae */ /* 0x0003e2000f121850 */
[----:B--2---:R-:W-:-:S05]  /*79e0*/  VIADD R5, R5, 0xffffff9c ;  /* 0xffffff9c05057836 */ /* 0x004fca0000000000 */
        /* <DEDUP_REMOVED lines=32> */
[----:B------:R-:W-:-:S05]  /*7bf0*/  IMAD.WIDE R138, R4, 0x4, R140 ;  /* 0x00000004048a7825 */ /* 0x000fca00078e028c */
[----:B------:R-:W-:Y:S01]  /*7c00*/  LDGSTS.E [R10+0xc00c], desc[UR16][R138.64], !P6 ;  /* 0x0c00c0008a0a7fae */ /* 0x000fe2000f121850 */
        /* <DEDUP_REMOVED lines=20> */
[----:B------:R-:W1:Y:S01]  /*7d50*/  LDC R5, c[0x0][0x230] ;  /* 0x00008c00ff057b82 */ /* 0x000e620000000800 */
[----:B------:R3:W-:Y:S02]  /*7d60*/  STL.64 [R1+0x160], R2 ;  /* 0x0001600201007387 */ /* 0x0007e40000100a00 */
[----:B---3--:R-:W-:-:S05]  /*7d70*/  IMAD.WIDE R2, R4, 0x4, R218 ;  /* 0x0000000404027825 */ /* 0x008fca00078e02da */
[----:B------:R2:W-:Y:S01]  /*7d80*/  LDGSTS.E [R11+0x800c], desc[UR16][R2.64], !P4 ;  /* 0x0800c000020b7fae */ /* 0x0005e2000e121850 */
[----:B-1----:R-:W-:-:S05]  /*7d90*/  VIADD R5, R5, 0xffffffb6 ;  /* 0xffffffb605057836 */ /* 0x002fca0000000000 */
[----:B------:R-:W-:Y:S02]  /*7da0*/  ISETP.GE.U32.AND P4, PT, R5, 0x7fffff77, PT ;  /* 0x7fffff770500780c */ /* 0x000fe40003f86070 */
[----:B------:R-:W1:Y:S01]  /*7db0*/  LDC R5, c[0x0][0x230] ;  /* 0x00008c00ff057b82 */ /* 0x000e620000000800 */
[----:B------:R-:W-:-:S05]  /*7dc0*/  IMAD.WIDE R136, R4, 0x4, R182 ;  /* 0x0000000404887825 */ /* 0x000fca00078e02b6 */
[----:B------:R-:W-:Y:S01]  /*7dd0*/  LDGSTS.E [R11+0xc000], desc[UR16][R136.64], !P5 ;  /* 0x0c000000880b7fae */ /* 0x000fe2000e921850 */
        /* <DEDUP_REMOVED lines=18> */
[----:B------:R2:W-:Y:S02]  /*7f00*/  STL.64 [R1+0x158], R2 ;  /* 0x0001580201007387 */ /* 0x0005e40000100a00 */
[----:B--2---:R-:W-:-:S05]  /*7f10*/  IMAD.WIDE R2, R4, 0x4, R230 ;  /* 0x0000000404027825 */ /* 0x004fca00078e02e6 */
[----:B------:R2:W-:Y:S01]  /*7f20*/  LDGSTS.E [R244+0x8000], desc[UR16][R2.64], !P2 ;  /* 0x0800000002f47fae */ /* 0x0005e2000d121850 */
[----:B-1----:R-:W-:-:S05]  /*7f30*/  VIADD R5, R5, 0xffffff95 ;  /* 0xffffff9505057836 */ /* 0x002fca0000000000 */
[----:B------:R-:W-:Y:S02]  /*7f40*/  ISETP.GE.U32.AND P2, PT, R5, 0x7fffff56, PT ;  /* 0x7fffff560500780c */ /* 0x000fe40003f46070 */
[----:B------:R-:W1:Y:S01]  /*7f50*/  LDC R5, c[0x0][0x230] ;  /* 0x00008c00ff057b82 */ /* 0x000e620000000800 */
[----:B------:R-:W-:Y:S04]  /*7f60*/  STL.64 [R1+0x4e8], R10 ;  /* 0x0004e80a01007387 */ /* 0x000fe80000100a00 */
[----:B------:R2:W-:Y:S02]  /*7f70*/  STL.64 [R1+0x150], R2 ;  /* 0x0001500201007387 */ /* 0x0005e40000100a00 */
[----:B--2---:R-:W-:-:S05]  /*7f80*/  IMAD.WIDE R2, R4, 0x4, R242 ;  /* 0x0000000404027825 */ /* 0x004fca00078e02f2 */
[----:B------:R2:W-:Y:S01]  /*7f90*/  LDGSTS.E [R244+0x8004], desc[UR16][R2.64], !P4 ;  /* 0x0800400002f47fae */ /* 0x0005e2000e121850 */
        /* <DEDUP_REMOVED lines=134> */
[----:B------:R-:W-:Y:S04]  /*8800*/  STL.64 [R1+0x500], R222 ;  /* 0x000500de01007387 */ /* 0x000fe80000100a00 */
[----:B------:R2:W-:Y:S02]  /*8810*/  STL.64 [R1+0xf0], R2 ;  /* 0x0000f00201007387 */ /* 0x0005e40000100a00 */
[----:B--2---:R-:W-:-:S04]  /*8820*/  IMAD.WIDE R2, R4, 0x4, R190 ;  /* 0x0000000404027825 */ /* 0x004fc800078e02be */
[----:B-1----:R-:W-:Y:S01]  /*8830*/  VIADD R5, R5, 0xffffff88 ;  /* 0xffffff8805057836 */ /* 0x002fe20000000000 */
[----:B------:R1:W-:Y:S04]  /*8840*/  LDGSTS.E [R247+0x8004], desc[UR16][R2.64], !P4 ;  /* 0x0800400002f77fae */ /* 0x0003e8000e121850 */
        /* <DEDUP_REMOVED lines=40> */
[----:B------:R-:W-:Y:S04]  /*8ad0*/  STL.64 [R1+0x508], R220 ;  /* 0x000508dc01007387 */ /* 0x000fe80000100a00 */
[----:B------:R-:W-:Y:S04]  /*8ae0*/  STL.64 [R1+0x510], R214 ;  /* 0x000510d601007387 */ /* 0x000fe80000100a00 */
[----:B------:R-:W-:Y:S04]  /*8af0*/  STL.64 [R1+0x518], R212 ;  /* 0x000518d401007387 */ /* 0x000fe80000100a00 */
[----:B------:R-:W-:Y:S04]  /*8b00*/  STL.64 [R1+0x528], R246 ;  /* 0x000528f601007387 */ /* 0x000fe80000100a00 */
[----:B------:R-:W-:Y:S04]  /*8b10*/  STL.64 [R1+0x520], R210 ;  /* 0x000520d201007387 */ /* 0x000fe80000100a00 */
[----:B------:R1:W-:Y:S01]  /*8b20*/  STL.64 [R1+0xd0], R2 ;  /* 0x0000d00201007387 */ /* 0x0003e20000100a00 */
[----:B--2---:R-:W-:-:S02]  /*8b30*/  VIADD R5, R5, 0xffffff84 ;  /* 0xffffff8405057836 */ /* 0x004fc40000000000 */
[----:B-1----:R-:W-:-:S05]  /*8b40*/  IMAD.WIDE R2, R4, 0x4, R174 ;  /* 0x0000000404027825 */ /* 0x002fca00078e02ae */
        /* <DEDUP_REMOVED lines=17> */
[----:B------:R-:W-:-:S03]  /*8c60*/  IMAD.WIDE R202, R4, 0x4, R144 ;  /* 0x0000000404ca7825 */ /* 0x000fc600078e0290 */
[----:B------:R1:W-:Y:S01]  /*8c70*/  STL.64 [R1+0xb8], R2 ;  /* 0x0000b80201007387 */ /* 0x0003e20000100a00 */
[----:B------:R-:W-:-:S04]  /*8c80*/  IMAD.WIDE R200, R4, 0x4, R170 ;  /* 0x0000000404c87825 */ /* 0x000fc800078e02aa */
[----:B--2---:R-:W-:Y:S01]  /*8c90*/  VIADD R5, R5, 0xffffffa1 ;  /* 0xffffffa105057836 */ /* 0x004fe20000000000 */
[----:B------:R-:W-:Y:S04]  /*8ca0*/  LDGSTS.E [R248+0xc004], desc[UR16][R202.64], !P4 ;  /* 0x0c004000caf87fae */ /* 0x000fe8000e121850 */
[----:B------:R-:W-:Y:S01]  /*8cb0*/  ISETP.GE.U32.AND P2, PT, R5, 0x7fffff62, PT ;  /* 0x7fffff620500780c */ /* 0x000fe20003f46070 */
[C---:B------:R-:W-:Y:S01]  /*8cc0*/  IMAD.WIDE R198, R4.reuse, 0x4, R162 ;  /* 0x0000000404c67825 */ /* 0x040fe200078e02a2 */
[----:B------:R-:W2:Y:S01]  /*8cd0*/  LDC R5, c[0x0][0x230] ;  /* 0x00008c00ff057b82 */ /* 0x000ea20000000800 */
[----:B------:R-:W-:Y:S02]  /*8ce0*/  STL.64 [R1+0x530], R206 ;  /* 0x000530ce01007387 */ /* 0x000fe40000100a00 */
[----:B-1----:R-:W-:-:S02]  /*8cf0*/  IMAD.WIDE R2, R4, 0x4, R166 ;  /* 0x0000000404027825 */ /* 0x002fc400078e02a6 */
[----:B------:R-:W-:Y:S02]  /*8d00*/  STL.64 [R1+0x538], R202 ;  /* 0x000538ca01007387 */ /* 0x000fe40000100a00 */
[C---:B------:R-:W-:Y:S02]  /*8d10*/  IMAD.WIDE R10, R4.reuse, 0x4, R130 ;  /* 0x00000004040a7825 */ /* 0x040fe400078e0282 */
[----:B------:R-:W-:Y:S01]  /*8d20*/  STL.64 [R1+0x540], R200 ;  /* 0x000540c801007387 */ /* 0x000fe20000100a00 */
[----:B------:R-:W1:Y:S01]  /*8d30*/  LDC R130, c[0x0][0x230] ;  /* 0x00008c00ff827b82 */ /* 0x000e620000000800 */
[----:B------:R-:W-:Y:S02]  /*8d40*/  IMAD.WIDE R6, R4, 0x4, R152 ;  /* 0x0000000404067825 */ /* 0x000fe400078e0298 */
[----:B------:R-:W-:Y:S04]  /*8d50*/  STL.64 [R1+0x548], R198 ;  /* 0x000548c601007387 */ /* 0x000fe80000100a00 */
[----:B------:R-:W-:Y:S04]  /*8d60*/  LDGSTS.E [R248+0xc008], desc[UR16][R200.64], !P5 ;  /* 0x0c008000c8f87fae */ /* 0x000fe8000e921850 */
[----:B------:R-:W-:Y:S04]  /*8d70*/  STL.64 [R1+0xb0], R2 ;  /* 0x0000b00201007387 */ /* 0x000fe80000100a00 */
[----:B------:R-:W-:Y:S04]  /*8d80*/  LDGSTS.E [R248+0xc00c], desc[UR16][R198.64], !P6 ;  /* 0x0c00c000c6f87fae */ /* 0x000fe8000f121850 */
[----:B------:R-:W-:Y:S04]  /*8d90*/  STL.64 [R1+0xa8], R10 ;  /* 0x0000a80a01007387 */ /* 0x000fe80000100a00 */
[----:B------:R3:W-:Y:S04]  /*8da0*/  LDGSTS.E [R249+0x8000], desc[UR16][R2.64], !P1 ;  /* 0x0800000002f97fae */ /* 0x0007e8000c921850 */
[----:B------:R4:W-:Y:S04]  /*8db0*/  STL.64 [R1+0xa0], R6 ;  /* 0x0000a00601007387 */ /* 0x0009e80000100a00 */
[----:B------:R1:W-:Y:S04]  /*8dc0*/  LDGSTS.E [R249+0x8004], desc[UR16][R10.64], !P0 ;  /* 0x080040000af97fae */ /* 0x0003e8000c121850 */
[----:B------:R-:W3:Y:S04]  /*8dd0*/  LDL.LU.64 R224, [R1+0x58] ;  /* 0x0000580001e07983 */ /* 0x000ee80000300a00 */
[----:B------:R1:W-:Y:S04]  /*8de0*/  LDGSTS.E [R249+0x8008], desc[UR16][R6.64], !P2 ;  /* 0x0800800006f97fae */ /* 0x0003e8000d121850 */
[----:B------:R-:W3:Y:S01]  /*8df0*/  LDL.LU.64 R218, [R1+0x38] ;  /* 0x0000380001da7983 */ /* 0x000ee20000300a00 */
[----:B--2---:R-:W-:-:S03]  /*8e00*/  VIADD R5, R5, 0xffffffa0 ;  /* 0xffffffa005057836 */ /* 0x004fc60000000000 */
[----:B----4-:R-:W2:Y:S02]  /*8e10*/  LDL.LU.64 R6, [R1+0x18] ;  /* 0x0000180001067983 */ /* 0x010ea40000300a00 */
[----:B------:R-:W-:Y:S02]  /*8e20*/  ISETP.GE.U32.AND P4, PT, R5, 0x7fffff61, PT ;  /* 0x7fffff610500780c */ /* 0x000fe40003f86070 */
[----:B------:R-:W4:Y:S01]  /*8e30*/  LDC R5, c[0x0][0x230] ;  /* 0x00008c00ff057b82 */ /* 0x000f220000000800 */
[----:B---3--:R-:W3:Y:S01]  /*8e40*/  S2R R3, SR_TID.X ;  /* 0x0000000000037919 */ /* 0x008ee20000002100 */
[----:B------:R-:W-:Y:S01]  /*8e50*/  IMAD.WIDE R196, R4, 0x4, R148 ;  /* 0x0000000404c47825 */ /* 0x000fe200078e0294 */
[----:B------:R-:W2:Y:S03]  /*8e60*/  LDL.LU.64 R182, [R1+0x50] ;  /* 0x0000500001b67983 */ /* 0x000ea60000300a00 */
[----:B----4-:R-:W-:-:S05]  /*8e70*/  VIADD R5, R5, 0xffffff83 ;  /* 0xffffff8305057836 */ /* 0x010fca0000000000 */
[----:B------:R-:W-:Y:S02]  /*8e80*/  ISETP.GE.U32.AND P5, PT, R5, 0x7fffff44, PT ;  /* 0x7fffff440500780c */ /* 0x000fe40003fa6070 */
[----:B------:R-:W4:Y:S02]  /*8e90*/  LDC R5, c[0x0][0x230] ;  /* 0x00008c00ff057b82 */ /* 0x000f240000000800 */
[----:B----4-:R-:W-:-:S05]  /*8ea0*/  VIADD R5, R5, 0xffffff82 ;  /* 0xffffff8205057836 */ /* 0x010fca0000000000 */
[----:B------:R-:W-:Y:S02]  /*8eb0*/  ISETP.GE.U32.AND P6, PT, R5, 0x7fffff43, PT ;  /* 0x7fffff430500780c */ /* 0x000fe40003fc6070 */
[----:B------:R-:W4:Y:S02]  /*8ec0*/  LDC R5, c[0x0][0x230] ;  /* 0x00008c00ff057b82 */ /* 0x000f240000000800 */
[----:B----4-:R-:W-:-:S05]  /*8ed0*/  VIADD R5, R5, 0xffffff81 ;  /* 0xffffff8105057836 */ /* 0x010fca0000000000 */
[----:B------:R-:W-:Y:S02]  /*8ee0*/  ISETP.GE.U32.AND P1, PT, R5, 0x7fffff42, PT ;  /* 0x7fffff420500780c */ /* 0x000fe40003f26070 */
[----:B------:R-:W4:Y:S01]  /*8ef0*/  LDC R5, c[0x0][0x230] ;  /* 0x00008c00ff057b82 */ /* 0x000f220000000800 */
[----:B---3--:R-:W-:Y:S01]  /*8f00*/  LOP3.LUT R3, R3, 0x3f, RZ, 0xc0, !PT ;  /* 0x0000003f03037812 */ /* 0x008fe200078ec0ff */
[----:B----4-:R-:W-:-:S05]  /*8f10*/  VIADD R5, R5, 0xffffff80 ;  /* 0xffffff8005057836 */ /* 0x010fca0000000000 */
[----:B------:R-:W-:Y:S02]  /*8f20*/  ISETP.GE.AND P2, PT, R3, R5, PT ;  /* 0x000000050300720c */ /* 0x000fe40003f46270 */
[----:B------:R-:W-:Y:S02]  /*8f30*/  ISETP.GE.U32.AND P0, PT, R5, 0x7fffff41, PT ;  /* 0x7fffff410500780c */ /* 0x000fe40003f06070 */
[----:B------:R-:W-:Y:S02]  /*8f40*/  SEL R5, RZ, 0x4, P2 ;  /* 0x00000004ff057807 */ /* 0x000fe40001000000 */
[----:B------:R-:W-:-:S04]  /*8f50*/  ISETP.GT.AND P2, PT, R0, 0xbf, PT ;  /* 0x000000bf0000780c */ /* 0x000fc80003f44270 */
[----:B------:R-:W-:-:S04]  /*8f60*/  SEL R5, R5, RZ, P2 ;  /* 0x000000ff05057207 */ /* 0x000fc80001000000 */
[----:B------:R-:W-:Y:S02]  /*8f70*/  ISETP.NE.U32.AND P2, PT, R5, RZ, PT ;  /* 0x000000ff0500720c */ /* 0x000fe40003f45070 */
[----:B------:R-:W3:Y:S01]  /*8f80*/  LDC R5, c[0x0][0x230] ;  /* 0x00008c00ff057b82 */ /* 0x000ee20000000800 */
[----:B------:R-:W-:-:S05]  /*8f90*/  IMAD.WIDE R2, R4, 0x4, R150 ;  /* 0x0000000404027825 */ /* 0x000fca00078e0296 */
[----:B------:R-:W-:Y:S04]  /*8fa0*/  LDGSTS.E [R249+0x800c], desc[UR16][R2.64], !P4 ;  /* 0x0800c00002f97fae */ /* 0x000fe8000e121850 */
[----:B------:R-:W-:Y:S01]  /*8fb0*/  LDGSTS.E [R249+0xc000], desc[UR16][R196.64], !P5 ;  /* 0x0c000000c4f97fae */ /* 0x000fe2000e921850 */
[----:B---3--:R-:W-:-:S05]  /*8fc0*/  VIADD R5, R5, 0xffffff7f ;  /* 0xffffff7f05057836 */ /* 0x008fca0000000000 */
[----:B------:R-:W-:Y:S02]  /*8fd0*/  ISETP.GE.U32.AND P4, PT, R5, 0x7fffff40, PT ;  /* 0x7fffff400500780c */ /* 0x000fe40003f86070 */
[----:B------:R-:W3:Y:S02]  /*8fe0*/  LDC R5, c[0x0][0x230] ;  /* 0x00008c00ff057b82 */ /* 0x000ee40000000800 */
[----:B---3--:R-:W-:-:S05]  /*8ff0*/  VIADD R5, R5, 0xffffff7e ;  /* 0xffffff7e05057836 */ /* 0x008fca0000000000 */
[----:B------:R-:W-:Y:S02]  /*9000*/  ISETP.GE.U32.AND P5, PT, R5, 0x7fffff3f, PT ;  /* 0x7fffff3f0500780c */ /* 0x000fe40003fa6070 */
[----:B------:R-:W3:Y:S01]  /*9010*/  LDC R5, c[0x0][0x230] ;  /* 0x00008c00ff057b82 */ /* 0x000ee20000000800 */
[----:B------:R-:W-:-:S05]  /*9020*/  IMAD.WIDE R178, R4, 0x4, R132 ;  /* 0x0000000404b27825 */ /* 0x000fca00078e0284 */
[----:B------:R-:W-:Y:S01]  /*9030*/  LDGSTS.E [R249+0xc004], desc[UR16][R178.64], !P6 ;  /* 0x0c004000b2f97fae */ /* 0x000fe2000f121850 */
        /* <DEDUP_REMOVED lines=9> */
[----:B------:R-:W-:Y:S04]  /*90d0*/  LDGSTS.E [R249+0xc00c], desc[UR16][R174.64], !P0 ;  /* 0x0c00c000aef97fae */ /* 0x000fe8000c121850 */
[----:B------:R-:W0:Y:S01]  /*90e0*/  LDGDEPBAR ;  /* 0x00000000000079af */ /* 0x000e220000000000 */
[----:B---3--:R-:W-:-:S05]  /*90f0*/  VIADD R5, R5, 0xffffff5f ;  /* 0xffffff5f05057836 */ /* 0x008fca0000000000 */
[----:B------:R-:W-:Y:S01]  /*9100*/  ISETP.GE.U32.AND P0, PT, R5, 0x7fffff20, PT ;  /* 0x7fffff200500780c */ /* 0x000fe20003f06070 */
[----:B------:R-:W-:-:S04]  /*9110*/  IMAD.SHL.U32 R5, R9, 0x40, RZ ;  /* 0x0000004009057824 */ /* 0x000fc800078e00ff */
[C---:B------:R-:W-:Y:S02]  /*9120*/  IMAD.WIDE R198, R5.reuse, 0x4, R218 ;  /* 0x0000000405c67825 */ /* 0x040fe400078e02da */
[----:B------:R-:W3:Y:S02]  /*9130*/  LDL.LU.64 R218, [R1+0x30] ;  /* 0x0000300001da7983 */ /* 0x000ee40000300a00 */
[C---:B--2---:R-:W-:Y:S02]  /*9140*/  IMAD.WIDE R152, R5.reuse, 0x4, R6 ;  /* 0x0000000405987825 */ /* 0x044fe400078e0206 */
[----:B------:R-:W2:Y:S02]  /*9150*/  LDL.LU.64 R6, [R1+0x10] ;  /* 0x0000100001067983 */ /* 0x000ea40000300a00 */
[C---:B-1----:R-:W-:Y:S02]  /*9160*/  IMAD.WIDE R10, R5.reuse, 0x4, R64 ;  /* 0x00000004050a7825 */ /* 0x042fe400078e0240 */
[----:B------:R-:W-:Y:S02]  /*9170*/  STL.64 [R1+0x58], R152 ;  /* 0x0000589801007387 */ /* 0x000fe40000100a00 */
[----:B------:R-:W-:-:S02]  /*9180*/  IMAD.WIDE R200, R5, 0x4, R62 ;  /* 0x0000000405c87825 */ /* 0x000fc400078e023e */
[----:B------:R-:W4:Y:S02]  /*9190*/  LDL.LU.64 R232, [R1+0x48] ;  /* 0x0000480001e87983 */ /* 0x000f240000300a00 */
[C---:B------:R-:W-:Y:S02]  /*91a0*/  IMAD.WIDE R202, R5.reuse, 0x4, R60 ;  /* 0x0000000405ca7825 */ /* 0x040fe400078e023c */
[----:B------:R1:W-:Y:S02]  /*91b0*/  STL.64 [R1+0x198], R10 ;  /* 0x0001980a01007387 */ /* 0x0003e40000100a00 */
[C---:B------:R-:W-:Y:S02]  /*91c0*/  IMAD.WIDE R206, R5.reuse, 0x4, R58 ;  /* 0x0000000405ce7825 */ /* 0x040fe400078e023a */
[----:B------:R4:W-:Y:S02]  /*91d0*/  STL.64 [R1+0x38], R198 ;  /* 0x000038c601007387 */ /* 0x0009e40000100a00 */
[----:B------:R-:W-:-:S02]  /*91e0*/  IMAD.WIDE R246, R5, 0x4, R56 ;  /* 0x0000000405f67825 */ /* 0x000fc400078e0238 */
[----:B------:R4:W-:Y:S02]  /*91f0*/  STL.64 [R1+0x1a8], R200 ;  /* 0x0001a8c801007387 */ /* 0x0009e40000100a00 */
        /* <DEDUP_REMOVED lines=14> */
[C---:B-1----:R-:W-:Y:S02]  /*92e0*/  IMAD.WIDE R10, R5.reuse, 0x4, R40 ;  /* 0x00000004050a7825 */ /* 0x042fe400078e0228 */
[----:B------:R1:W-:Y:S04]  /*92f0*/  STL.64 [R1+0x220], R222 ;  /* 0x000220de01007387 */ /* 0x0003e80000100a00 */
[----:B------:R-:W4:Y:S01]  /*9300*/  LDL.LU.64 R238, [R1+0x28] ;  /* 0x0000280001ee7983 */ /* 0x000f220000300a00 */
[----:B------:R-:W-:-:S03]  /*9310*/  IMAD.WIDE R42, R5, 0x4, R182 ;  /* 0x00000004052a7825 */ /* 0x000fc600078e02b6 */
[----:B------:R-:W4:Y:S01]  /*9320*/  LDL.LU.64 R240, [R1+0x8] ;  /* 0x0000080001f07983 */ /* 0x000f220000300a00 */
[----:B------:R-:W-:-:S03]  /*9330*/  IMAD.WIDE R230, R5, 0x4, R30 ;  /* 0x0000000405e67825 */ /* 0x000fc600078e021e */
[----:B------:R1:W-:Y:S01]  /*9340*/  STL.64 [R1+0x228], R242 ;  /* 0x000228f201007387 */ /* 0x0003e20000100a00 */
[----:B------:R-:W-:-:S03]  /*9350*/  IMAD.WIDE R228, R5, 0x4, R28 ;  /* 0x0000000405e47825 */ /* 0x000fc600078e021c */
[----:B------:R1:W-:Y:S01]  /*9360*/  STL.64 [R1+0x230], R244 ;  /* 0x000230f401007387 */ /* 0x0003e20000100a00 */
[----:B------:R-:W-:-:S03]  /*9370*/  IMAD.WIDE R166, R5, 0x4, R224 ;  /* 0x0000000405a67825 */ /* 0x000fc600078e02e0 */
[----:B------:R-:W4:Y:S01]  /*9380*/  LDL.LU.64 R182, [R1+0x40] ;  /* 0x0000400001b67983 */ /* 0x000f220000300a00 */
[----:B------:R-:W-:-:S04]  /*9390*/  IMAD.WIDE R226, R5, 0x4, R26 ;  /* 0x0000000405e27825 */ /* 0x000fc800078e021a */
        /* <DEDUP_REMOVED lines=11> */
[C---:B---3--:R-:W-:Y:S02]  /*9450*/  IMAD.WIDE R40, R5.reuse, 0x4, R218 ;  /* 0x0000000405287825 */ /* 0x048fe400078e02da */
[----:B------:R-:W3:Y:S02]  /*9460*/  LDL.LU.64 R218, [R1+0x20] ;  /* 0x0000200001da7983 */ /* 0x000ee40000300a00 */
[----:B--2---:R-:W-:-:S04]  /*9470*/  IMAD.WIDE R170, R5, 0x4, R6 ;  /* 0x0000000405aa7825 */ /* 0x004fc800078e0206 */
[C---:B------:R-:W-:Y:S01]  /*9480*/  IMAD.WIDE R6, R5.reuse, 0x4, R32 ;  /* 0x0000000405067825 */ /* 0x040fe200078e0220 */
[----:B------:R2:W-:Y:S04]  /*9490*/  STL.64 [R1+0x238], R10 ;  /* 0x0002380a01007387 */ /* 0x0005e80000100a00 */
[----:B------:R2:W-:Y:S04]  /*94a0*/  STL.64 [R1+0x10], R6 ;  /* 0x0000100601007387 */ /* 0x0005e80000100a00 */
[----:B------:R2:W-:Y:S04]  /*94b0*/  STL.64 [R1+0x30], R230 ;  /* 0x000030e601007387 */ /* 0x0005e80000100a00 */
[----:B------:R2:W-:Y:S04]  /*94c0*/  STL.64 [R1+0x50], R228 ;  /* 0x000050e401007387 */ /* 0x0005e80000100a00 */
[----:B------:R2:W-:Y:S04]  /*94d0*/  STL.64 [R1+0x1a0], R226 ;  /* 0x0001a0e201007387 */ /* 0x0005e80000100a00 */
[----:B------:R2:W-:Y:S04]  /*94e0*/  STL.64 [R1+0x1b8], R224 ;  /* 0x0001b8e001007387 */ /* 0x0005e80000100a00 */
[----:B------:R-:W-:Y:S04]  /*94f0*/  STL.64 [R1+0x1c8], R164 ;  /* 0x0001c8a401007387 */ /* 0x000fe80000100a00 */
[----:B------:R-:W-:Y:S04]  /*9500*/  STL.64 [R1+0x1d8], R162 ;  /* 0x0001d8a201007387 */ /* 0x000fe80000100a00 */
[----:B------:R-:W-:Y:S04]  /*9510*/  STL.64 [R1+0x1e8], R160 ;  /* 0x0001e8a001007387 */ /* 0x000fe80000100a00 */
[----:B------:R-:W-:Y:S04]  /*9520*/  STL.64 [R1+0x1f8], R158 ;  /* 0x0001f89e01007387 */ /* 0x000fe80000100a00 */
[----:B------:R-:W-:Y:S04]  /*9530*/  STL.64 [R1+0x208], R156 ;  /* 0x0002089c01007387 */ /* 0x000fe80000100a00 */
[----:B------:R-:W2:Y:S04]  /*9540*/  LDL.LU.64 R22, [R1+0x58] ;  /* 0x0000580001167983 */ /* 0x000ea80000300a00 */
[----:B------:R-:W4:Y:S04]  /*9550*/  LDL.LU.64 R20, [R1+0x198] ;  /* 0x0001980001147983 */ /* 0x000f280000300a00 */
[----:B------:R1:W-:Y:S04]  /*9560*/  STL.64 [R1+0x8], R154 ;  /* 0x0000089a01007387 */ /* 0x0003e80000100a00 */
[----:B------:R3:W-:Y:S04]  /*9570*/  STL.64 [R1+0x18], R152 ;  /* 0x0000189801007387 */ /* 0x0007e80000100a00 */
[----:B------:R3:W-:Y:S04]  /*9580*/  STL.64 [R1+0x28], R18 ;  /* 0x0000281201007387 */ /* 0x0007e80000100a00 */
[----:B------:R-:W-:Y:S04]  /*9590*/  STL.64 [R1+0x48], R16 ;  /* 0x0000481001007387 */ /* 0x000fe80000100a00 */
[----:B------:R-:W3:Y:S01]  /*95a0*/  LDL.LU.64 R250, [R1+0x550] ;  /* 0x0005500001fa7983 */ /* 0x000ee20000300a00 */
[----:B------:R-:W-:-:S05]  /*95b0*/  IMAD.WIDE R14, R5, 0x4, R92 ;  /* 0x00000004050e7825 */ /* 0x000fca00078e025c */
[----:B------:R-:W-:Y:S01]  /*95c0*/  STL.64 [R1+0x1b0], R14 ;  /* 0x0001b00e01007387 */ /* 0x000fe20000100a00 */
[----:B------:R-:W-:-:S04]  /*95d0*/  IMAD.WIDE R38, R5, 0x4, R38 ;  /* 0x0000000405267825 */ /* 0x000fc800078e0226 */
[----:B------:R-:W-:-:S04]  /*95e0*/  IMAD.WIDE R172, R5, 0x4, R36 ;  /* 0x0000000405ac7825 */ /* 0x000fc800078e0224 */
[C---:B------:R-:W-:Y:S01]  /*95f0*/  IMAD.WIDE R204, R5.reuse, 0x4, R34 ;  /* 0x0000000405cc7825 */ /* 0x040fe200078e0222 */
[----:B---3--:R-:W-:Y:S04]  /*9600*/  LDGSTS.E [R250+0x38000], desc[UR16][R166.64], P3 ;  /* 0x38000000a6fa7fae */ /* 0x008fe80009921850 */
[----:B------:R-:W-:Y:S04]  /*9610*/  LDGSTS.E [R250+0x38400], desc[UR16][R198.64], P3 ;  /* 0x38400000c6fa7fae */ /* 0x000fe80009921850 */
[----:B--2---:R-:W-:Y:S04]  /*9620*/  LDGSTS.E [R250+0x38800], desc[UR16][R22.64], P3 ;  /* 0x3880000016fa7fae */ /* 0x004fe80009921850 */
[----:B----4-:R-:W-:Y:S04]  /*9630*/  LDGSTS.E [R250+0x38c00], desc[UR16][R20.64], P3 ;  /* 0x38c0000014fa7fae */ /* 0x010fe80009921850 */
[----:B------:R-:W-:Y:S04]  /*9640*/  LDGSTS.E [R250+0x39000], desc[UR16][R200.64], P3 ;  /* 0x39000000c8fa7fae */ /* 0x000fe80009921850 */
[----:B------:R-:W-:Y:S04]  /*9650*/  LDGSTS.E [R250+0x39400], desc[UR16][R202.64], P3 ;  /* 0x39400000cafa7fae */ /* 0x000fe80009921850 */
[----:B------:R-:W-:Y:S04]  /*9660*/  LDGSTS.E [R250+0x39800], desc[UR16][R206.64], P3 ;  /* 0x39800000cefa7fae */ /* 0x000fe80009921850 */
[----:B------:R-:W-:Y:S04]  /*9670*/  LDGSTS.E [R250+0x39c00], desc[UR16][R246.64], P3 ;  /* 0x39c00000f6fa7fae */ /* 0x000fe80009921850 */
[----:B------:R-:W-:Y:S04]  /*9680*/  LDGSTS.E [R250+0x3a000], desc[UR16][R210.64], P3 ;  /* 0x3a000000d2fa7fae */ /* 0x000fe80009921850 */
[----:B------:R-:W-:Y:S04]  /*9690*/  LDGSTS.E [R250+0x3a400], desc[UR16][R212.64], P3 ;  /* 0x3a400000d4fa7fae */ /* 0x000fe80009921850 */
[----:B------:R-:W2:Y:S04]  /*96a0*/  LDL.LU.64 R198, [R1+0x548] ;  /* 0x0005480001c67983 */ /* 0x000ea80000300a00 */
[----:B------:R-:W-:Y:S04]  /*96b0*/  LDGSTS.E [R250+0x3a800], desc[UR16][R214.64], P3 ;  /* 0x3a800000d6fa7fae */ /* 0x000fe80009921850 */
[----:B------:R-:W3:Y:S04]  /*96c0*/  LDL.LU.64 R200, [R1+0x540] ;  /* 0x0005400001c87983 */ /* 0x000ee80000300a00 */
[----:B------:R-:W-:Y:S04]  /*96d0*/  LDGSTS.E [R250+0x3ac00], desc[UR16][R220.64], P3 ;  /* 0x3ac00000dcfa7fae */ /* 0x000fe80009921850 */
[----:B------:R-:W4:Y:S04]  /*96e0*/  LDL.LU.64 R202, [R1+0x538] ;  /* 0x0005380001ca7983 */ /* 0x000f280000300a00 */
        /* <DEDUP_REMOVED lines=9> */
[----:B------:R-:W4:Y:S04]  /*9780*/  LDL.LU.64 R214, [R1+0x510] ;  /* 0x0005100001d67983 */ /* 0x000f280000300a00 */
[----:B------:R-:W-:Y:S04]  /*9790*/  LDGSTS.E [R251+0x38500], desc[UR16][R40.64], P3 ;  /* 0x3850000028fb7fae */ /* 0x000fe80009921850 */
[----:B------:R-:W2:Y:S04]  /*97a0*/  LDL.LU.64 R220, [R1+0x508] ;  /* 0x0005080001dc7983 */ /* 0x000ea80000300a00 */
[----:B------:R-:W-:Y:S04]  /*97b0*/  LDGSTS.E [R251+0x38900], desc[UR16][R170.64], P3 ;  /* 0x38900000aafb7fae */ /* 0x000fe80009921850 */
[----:B-1----:R-:W4:Y:S04]  /*97c0*/  LDL.LU.64 R222, [R1+0x500] ;  /* 0x0005000001de7983 */ /* 0x002f280000300a00 */
[----:B------:R-:W-:Y:S04]  /*97d0*/  LDGSTS.E [R251+0x38d00], desc[UR16][R38.64], P3 ;  /* 0x38d0000026fb7fae */ /* 0x000fe80009921850 */
[----:B------:R-:W2:Y:S04]  /*97e0*/  LDL.LU.64 R242, [R1+0x4f8] ;  /* 0x0004f80001f27983 */ /* 0x000ea80000300a00 */
[----:B------:R-:W-:Y:S04]  /*97f0*/  LDGSTS.E [R251+0x39100], desc[UR16][R172.64], P3 ;  /* 0x39100000acfb7fae */ /* 0x000fe80009921850 */
[----:B------:R-:W3:Y:S04]  /*9800*/  LDL.LU.64 R244, [R1+0x4f0] ;  /* 0x0004f00001f47983 */ /* 0x000ee80000300a00 */
[----:B------:R-:W-:Y:S04]  /*9810*/  LDGSTS.E [R251+0x39500], desc[UR16][R204.64], P3 ;  /* 0x39500000ccfb7fae */ /* 0x000fe80009921850 */
[----:B------:R-:W4:Y:S04]  /*9820*/  LDL.LU.64 R10, [R1+0x4e8] ;  /* 0x0004e800010a7983 */ /* 0x000f280000300a00 */
[----:B------:R-:W-:Y:S04]  /*9830*/  LDGSTS.E [R251+0x39900], desc[UR16][R6.64], P3 ;  /* 0x3990000006fb7fae */ /* 0x000fe80009921850 */
[----:B------:R1:W-:Y:S01]  /*9840*/  LDGSTS.E [R251+0x39d00], desc[UR16][R230.64], P3 ;  /* 0x39d00000e6fb7fae */ /* 0x0003e20009921850 */
[----:B------:R-:W-:-:S03]  /*9850*/  IMAD.WIDE R36, R5, 0x4, R232 ;  /* 0x0000000405247825 */ /* 0x000fc600078e02e8 */
[----:B------:R1:W-:Y:S04]  /*9860*/  LDGSTS.E [R251+0x3a100], desc[UR16][R228.64], P3 ;  /* 0x3a100000e4fb7fae */ /* 0x0003e80009921850 */
[----:B------:R-:W2:Y:S01]  /*9870*/  LDL.LU.64 R6, [R1+0x4e0] ;  /* 0x0004e00001067983 */ /* 0x000ea20000300a00 */
[----:B------:R-:W-:-:S03]  /*9880*/  IMAD.WIDE R34, R5, 0x4, R238 ;  /* 0x0000000405227825 */ /* 0x000fc600078e02ee */
[----:B------:R1:W-:Y:S01]  /*9890*/  LDGSTS.E [R251+0x3a500], desc[UR16][R226.64], P3 ;  /* 0x3a500000e2fb7fae */ /* 0x0003e20009921850 */
        /* <DEDUP_REMOVED lines=13> */
[----:B------:R-:W-:Y:S01]  /*9970*/  LDGSTS.E [R252+0x38200], desc[UR16][R36.64], P3 ;  /* 0x3820000024fc7fae */ /* 0x000fe20009921850 */
[----:B------:R-:W-:-:S03]  /*9980*/  IMAD.WIDE R208, R5, 0x4, R104 ;  /* 0x0000000405d07825 */ /* 0x000fc600078e0268 */
[----:B------:R-:W-:Y:S01]  /*9990*/  LDGSTS.E [R252+0x38600], desc[UR16][R34.64], P3 ;  /* 0x3860000022fc7fae */ /* 0x000fe20009921850 */
[----:B------:R-:W-:-:S03]  /*99a0*/  IMAD.WIDE R216, R5, 0x4, R102 ;  /* 0x0000000405d87825 */ /* 0x000fc600078e0266 */
[----:B------:R-:W-:Y:S04]  /*99b0*/  LDGSTS.E [R252+0x38a00], desc[UR16][R32.64], P3 ;  /* 0x38a0000020fc7fae */ /* 0x000fe80009921850 */
[----:B------:R-:W-:Y:S04]  /*99c0*/  LDGSTS.E [R252+0x38e00], desc[UR16][R12.64], P3 ;  /* 0x38e000000cfc7fae */ /* 0x000fe80009921850 */
[----:B------:R-:W-:Y:S04]  /*99d0*/  LDGSTS.E [R252+0x39200], desc[UR16][R114.64], P3 ;  /* 0x3920000072fc7fae */ /* 0x000fe80009921850 */
[----:B------:R-:W1:Y:S04]  /*99e0*/  LDL.LU.64 R230, [R1+0x190] ;  /* 0x0001900001e67983 */ /* 0x000e680000300a00 */
[----:B------:R-:W-:Y:S04]  /*99f0*/  LDGSTS.E [R252+0x39600], desc[UR16][R194.64], P3 ;  /* 0x39600000c2fc7fae */ /* 0x000fe80009921850 */
[----:B------:R-:W-:Y:S04]  /*9a00*/  LDGSTS.E [R252+0x39a00], desc[UR16][R192.64], P3 ;  /* 0x39a00000c0fc7fae */ /* 0x000fe80009921850 */
[----:B------:R-:W-:Y:S04]  /*9a10*/  LDGSTS.E [R252+0x39e00], desc[UR16][R190.64], P3 ;  /* 0x39e00000befc7fae */ /* 0x000fe80009921850 */
[----:B------:R-:W3:Y:S04]  /*9a20*/  LDL.LU.64 R228, [R1+0x188] ;  /* 0x0001880001e47983 */ /* 0x000ee80000300a00 */
[----:B------:R-:W-:Y:S04]  /*9a30*/  LDGSTS.E [R252+0x3a200], desc[UR16][R188.64], P3 ;  /* 0x3a200000bcfc7fae */ /* 0x000fe80009921850 */
[----:B------:R-:W4:Y:S04]  /*9a40*/  LDL.LU.64 R226, [R1+0x180] ;  /* 0x0001800001e27983 */ /* 0x000f280000300a00 */
[----:B------:R-:W-:Y:S04]  /*9a50*/  LDGSTS.E [R252+0x3a600], desc[UR16][R208.64], P3 ;  /* 0x3a600000d0fc7fae */ /* 0x000fe80009921850 */
[----:B------:R-:W-:Y:S04]  /*9a60*/  LDGSTS.E [R252+0x3aa00], desc[UR16][R216.64], P3 ;  /* 0x3aa00000d8fc7fae */ /* 0x000fe80009921850 */
[----:B------:R-:W4:Y:S04]  /*9a70*/  LDL.LU.64 R224, [R1+0x178] ;  /* 0x0001780001e07983 */ /* 0x000f280000300a00 */
[----:B------:R4:W-:Y:S04]  /*9a80*/  LDGSTS.E [R252+0x3ae00], desc[UR16][R154.64], P3 ;  /* 0x3ae000009afc7fae */ /* 0x0009e80009921850 */
[----:B------:R4:W-:Y:S04]  /*9a90*/  LDGSTS.E [R252+0x3b200], desc[UR16][R152.64], P3 ;  /* 0x3b20000098fc7fae */ /* 0x0009e80009921850 */
[----:B------:R-:W-:Y:S04]  /*9aa0*/  LDGSTS.E [R252+0x3b600], desc[UR16][R18.64], P3 ;  /* 0x3b60000012fc7fae */ /* 0x000fe80009921850 */
[----:B------:R-:W4:Y:S01]  /*9ab0*/  LDL.LU.64 R154, [R1+0x90] ;  /* 0x00009000019a7983 */ /* 0x000f220000300a00 */
[----:B------:R-:W-:-:S03]  /*9ac0*/  IMAD.WIDE R30, R5, 0x4, R182 ;  /* 0x00000004051e7825 */ /* 0x000fc600078e02b6 */
[----:B------:R4:W-:Y:S04]  /*9ad0*/  LDGSTS.E [R252+0x3ba00], desc[UR16][R16.64], P3 ;  /* 0x3ba0000010fc7fae */ /* 0x0009e80009921850 */
[----:B--2---:R2:W-:Y:S04]  /*9ae0*/  STL.64 [R1+0x4a0], R6 ;  /* 0x0004a00601007387 */ /* 0x0045e80000100a00 */
[----:B------:R-:W2:Y:S01]  /*9af0*/  LDL.LU.64 R158, [R1+0x88] ;  /* 0x00008800019e7983 */ /* 0x000ea20000300a00 */
[----:B-1----:R-:W-:-:S03]  /*9b00*/  IMAD.WIDE R230, R4, 0x4, R230 ;  /* 0x0000000404e67825 */ /* 0x002fc600078e02e6 */
[----:B------:R1:W-:Y:S04]  /*9b10*/  LDGSTS.E [R252+0x3be00], desc[UR16][R14.64], P3 ;  /* 0x3be000000efc7fae */ /* 0x0003e80009921850 */
[----:B------:R1:W-:Y:S04]  /*9b20*/  STL.64 [R1+0x480], R230 ;  /* 0x000480e601007387 */ /* 0x0003e80000100a00 */
[----:B------:R-:W2:Y:S01]  /*9b30*/  LDL.LU.64 R160, [R1+0x80] ;  /* 0x0000800001a07983 */ /* 0x000ea20000300a00 */
[----:B---3--:R-:W-:-:S03]  /*9b40*/  IMAD.WIDE R228, R4, 0x4, R228 ;  /* 0x0000000404e47825 */ /* 0x008fc600078e02e4 */
[----:B------:R-:W-:Y:S01]  /*9b50*/  LDGSTS.E [R7+0x38300], desc[UR16][R30.64], P3 ;  /* 0x383000001e077fae */ /* 0x000fe20009921850 */
[----:B----4-:R-:W-:-:S03]  /*9b60*/  IMAD.WIDE R226, R4, 0x4, R226 ;  /* 0x0000000404e27825 */ /* 0x010fc600078e02e2 */
[----:B------:R3:W-:Y:S04]  /*9b70*/  STL.64 [R1+0x488], R228 ;  /* 0x000488e401007387 */ /* 0x0007e80000100a00 */
[----:B------:R4:W-:Y:S04]  /*9b80*/  STL.64 [R1+0x490], R226 ;  /* 0x000490e201007387 */ /* 0x0009e80000100a00 */
[----:B------:R-:W3:Y:S01]  /*9b90*/  LDL.LU.64 R156, [R1+0x170] ;  /* 0x00017000019c7983 */ /* 0x000ee20000300a00 */
[----:B------:R-:W-:-:S05]  /*9ba0*/  IMAD.WIDE R224, R4, 0x4, R224 ;  /* 0x0000000404e07825 */ /* 0x000fca00078e02e0 */
[----:B------:R-:W-:Y:S01]  /*9bb0*/  STL.64 [R1+0x498], R224 ;  /* 0x000498e001007387 */ /* 0x000fe20000100a00 */
[----:B------:R-:W-:-:S03]  /*9bc0*/  IMAD.WIDE R164, R4, 0x4, R154 ;  /* 0x0000000404a47825 */ /* 0x000fc600078e029a */
[----:B------:R-:W4:Y:S04]  /*9bd0*/  LDL.LU.64 R154, [R1+0x168] ;  /* 0x00016800019a7983 */ /* 0x000f280000300a00 */
[----:B------:R-:W-:Y:S04]  /*9be0*/  STL.64 [R1+0x4a8], R164 ;  /* 0x0004a8a401007387 */ /* 0x000fe80000100a00 */
[----:B------:R-:W4:Y:S01]  /*9bf0*/  LDL.LU.64 R152, [R1+0x160] ;  /* 0x0001600001987983 */ /* 0x000f220000300a00 */
[----:B--2---:R-:W-:-:S05]  /*9c00*/  IMAD.WIDE R162, R4, 0x4, R158 ;  /* 0x0000000404a27825 */ /* 0x004fca00078e029e */
[----:B------:R-:W-:Y:S04]  /*9c10*/  STL.64 [R1+0x4b0], R162 ;  /* 0x0004b0a201007387 */ /* 0x000fe80000100a00 */
[----:B------:R-:W2:Y:S01]  /*9c20*/  LDL.LU.64 R18, [R1+0x158] ;  /* 0x0001580001127983 */ /* 0x000ea20000300a00 */
[----:B------:R-:W-:-:S04]  /*9c30*/  IMAD.WIDE R28, R5, 0x4, R218 ;  /* 0x00000004051c7825 */ /* 0x000fc800078e02da */
[C---:B------:R-:W-:Y:S01]  /*9c40*/  IMAD.WIDE R168, R5.reuse, 0x4, R90 ;  /* 0x0000000405a87825 */ /* 0x040fe200078e025a */
[----:B------:R-:W-:Y:S03]  /*9c50*/  LDGSTS.E [R7+0x38700], desc[UR16][R28.64], P3 ;  /* 0x387000001c077fae */ /* 0x000fe60009921850 */
        /* <DEDUP_REMOVED lines=13> */
[----:B------:R1:W-:Y:S03]  /*9d30*/  LDGSTS.E [R7+0x3a300], desc[UR16][R80.64], P3 ;  /* 0x3a30000050077fae */ /* 0x0003e60009921850 */
        /* <DEDUP_REMOVED lines=9> */
[----:B------:R1:W-:Y:S03]  /*9dd0*/  STL.64 [R1+0x4b8], R160 ;  /* 0x0004b8a001007387 */ /* 0x0003e60000100a00 */
[C---:B------:R-:W-:Y:S01]  /*9de0*/  IMAD.WIDE R234, R5.reuse, 0x4, R68 ;  /* 0x0000000405ea7825 */ /* 0x040fe200078e0244 */
[----:B------:R-:W-:Y:S03]  /*9df0*/  LDGSTS.E [R7+0x3b700], desc[UR16][R236.64], P3 ;  /* 0x3b700000ec077fae */ /* 0x000fe60009921850 */
[----:B------:R-:W-:Y:S01]  /*9e00*/  IMAD.WIDE R232, R5, 0x4, R66 ;  /* 0x0000000405e87825 */ /* 0x000fe200078e0242 */
[----:B------:R-:W-:Y:S04]  /*9e10*/  STL.64 [R1+0x4c0], R158 ;  /* 0x0004c09e01007387 */ /* 0x000fe80000100a00 */
[----:B------:R-:W-:Y:S04]  /*9e20*/  LDGSTS.E [R7+0x3bb00], desc[UR16][R234.64], P3 ;  /* 0x3bb00000ea077fae */ /* 0x000fe80009921850 */
[----:B------:R-:W-:Y:S01]  /*9e30*/  LDGSTS.E [R7+0x3bf00], desc[UR16][R232.64], P3 ;  /* 0x3bf00000e8077fae */ /* 0x000fe20009921850 */
[----:B---3--:R-:W-:-:S03]  /*9e40*/  IMAD.WIDE R156, R4, 0x4, R156 ;  /* 0x00000004049c7825 */ /* 0x008fc600078e029c */
[----:B------:R-:W0:Y:S04]  /*9e50*/  LDGDEPBAR ;  /* 0x00000000000079af */ /* 0x000e280000000000 */
[----:B------:R-:W-:Y:S01]  /*9e60*/  STL.64 [R1+0x4c8], R156 ;  /* 0x0004c89c01007387 */ /* 0x000fe20000100a00 */
[----:B------:R-:W-:Y:S01]  /*9e70*/  VIADD R9, R130, 0xffffff5e ;  /* 0xffffff5e82097836 */ /* 0x000fe20000000000 */
[----:B------:R-:W-:Y:S01]  /*9e80*/  BAR.SYNC.DEFER_BLOCKING 0x0 ;  /* 0x0000000000007b1d */ /* 0x000fe20000010000 */
[----:B----4-:R-:W-:-:S05]  /*9e90*/  IMAD.WIDE R154, R4, 0x4, R154 ;  /* 0x00000004049a7825 */ /* 0x010fca00078e029a */
[----:B------:R-:W-:Y:S01]  /*9ea0*/  STL.64 [R1+0x4d0], R154 ;  /* 0x0004d09a01007387 */ /* 0x000fe20000100a00 */
[----:B------:R-:W-:-:S03]  /*9eb0*/  IMAD.WIDE R152, R4, 0x4, R152 ;  /* 0x0000000404987825 */ /* 0x000fc600078e0298 */
[----:B------:R-:W3:Y:S04]  /*9ec0*/  LDL.LU.64 R6, [R1+0x150] ;  /* 0x0001500001067983 */ /* 0x000ee80000300a00 */
[----:B------:R4:W-:Y:S04]  /*9ed0*/  STL.64 [R1+0x4d8], R152 ;  /* 0x0004d89801007387 */ /* 0x0009e80000100a00 */
[----:B------:R-:W4:Y:S04]  /*9ee0*/  LDL.LU.64 R14, [R1+0x148] ;  /* 0x00014800010e7983 */ /* 0x000f280000300a00 */
[----:B------:R-:W4:Y:S01]  /*9ef0*/  LDL.LU.64 R16, [R1+0x140] ;  /* 0x0001400001107983 */ /* 0x000f220000300a00 */
[----:B------:R-:W-:-:S02]  /*9f00*/  ISETP.GE.U32.AND P3, PT, R9, 0x7fffff1f, PT ;  /* 0x7fffff1f0900780c */ /* 0x000fc40003f66070 */
[----:B------:R-:W1:Y:S01]  /*9f10*/  LDC R9, c[0x0][0x230] ;  /* 0x00008c00ff097b82 */ /* 0x000e620000000800 */
[----:B------:R-:W-:Y:S01]  /*9f20*/  @!PT LDS RZ, [RZ] ;  /* 0x00000000fffff984 */ /* 0x000fe20000000800 */
[----:B------:R-:W-:Y:S01]  /*9f30*/  @!PT LDS RZ, [RZ] ;  /* 0x00000000fffff984 */ /* 0x000fe20000000800 */
[----:B------:R-:W-:Y:S01]  /*9f40*/  @!PT LDS RZ, [RZ] ;  /* 0x00000000fffff984 */ /* 0x000fe20000000800 */
[----:B------:R-:W-:Y:S04]  /*9f50*/  LDGSTS.E [R10+0x10000], desc[UR16][R230.64], !P4 ;  /* 0x10000000e60a7fae */ /* 0x000fe8000e121850 */
[----:B------:R-:W-:Y:S04]  /*9f60*/  LDGSTS.E [R10+0x10004], desc[UR16][R228.64], !P5 ;  /* 0x10004000e40a7fae */ /* 0x000fe8000e921850 */
[----:B------:R-:W-:Y:S01]  /*9f70*/  LDGSTS.E [R10+0x10008], desc[UR16][R226.64], !P6 ;  /* 0x10008000e20a7fae */ /* 0x000fe2000f121850 */
[----:B------:R-:W-:-:S03]  /*9f80*/  IMAD.WIDE R150, R4, 0x4, R142 ;  /* 0x0000000404967825 */ /* 0x000fc600078e028e */
[----:B------:R-:W-:Y:S04]  /*9f90*/  LDGSTS.E [R10+0x1000c], desc[UR16][R224.64], !P1 ;  /* 0x1000c000e00a7fae */ /* 0x000fe8000c921850 */
[----:B------:R-:W-:Y:S04]  /*9fa0*/  LDGSTS.E [R10+0x14000], desc[UR16][R164.64], !P0 ;  /* 0x14000000a40a7fae */ /* 0x000fe8000c121850 */
[----:B------:R-:W-:Y:S01]  /*9fb0*/  LDGSTS.E [R10+0x14004], desc[UR16][R162.64], !P3 ;  /* 0x14004000a20a7fae */ /* 0x000fe2000d921850 */
[----:B--2---:R-:W-:-:S03]  /*9fc0*/  IMAD.WIDE R146, R4, 0x4, R18 ;  /* 0x0000000404927825 */ /* 0x004fc600078e0212 */
[----:B------:R-:W2:Y:S01]  /*9fd0*/  LDL.LU.64 R18, [R1+0x138] ;  /* 0x0001380001127983 */ /* 0x000ea20000300a00 */
[----:B-1----:R-:W-:-:S03]  /*9fe0*/  VIADD R9, R9, 0xffffff5d ;  /* 0xffffff5d09097836 */ /* 0x002fc60000000000 */
[----:B------:R-:W2:Y:S02]  /*9ff0*/  LDL.LU.64 R230, [R1+0x130] ;  /* 0x0001300001e67983 */ /* 0x000ea40000300a00 */
[----:B------:R-:W-:Y:S02]  /*a000*/  ISETP.GE.U32.AND P4, PT, R9, 0x7fffff1e, PT ;  /* 0x7fffff1e0900780c */ /* 0x000fe40003f86070 */
[----:B------:R-:W1:Y:S11]  /*a010*/  LDC R9, c[0x0][0x230] ;  /* 0x00008c00ff097b82 */ /* 0x000e760000000800 */
[----:B------:R-:W-:Y:S01]  /*a020*/  LDGSTS.E [R10+0x14008], desc[UR16][R160.64], !P4 ;  /* 0x14008000a00a7fae */ /* 0x000fe2000e121850 */
[----:B-1----:R-:W-:-:S05]  /*a030*/  VIADD R9, R9, 0xffffff5c ;  /* 0xffffff5c09097836 */ /* 0x002fca0000000000 */
[----:B------:R-:W-:Y:S02]  /*a040*/  ISETP.GE.U32.AND P5, PT, R9, 0x7fffff1d, PT ;  /* 0x7fffff1d0900780c */ /* 0x000fe40003fa6070 */
[----:B------:R-:W1:Y:S11]  /*a050*/  LDC R9, c[0x0][0x230] ;  /* 0x00008c00ff097b82 */ /* 0x000e760000000800 */
[----:B------:R-:W-:Y:S01]  /*a060*/  LDGSTS.E [R10+0x1400c], desc[UR16][R158.64], !P5 ;  /* 0x1400c0009e0a7fae */ /* 0x000fe2000e921850 */
[----:B-1----:R-:W-:-:S05]  /*a070*/  VIADD R9, R9, 0xffffff7b ;  /* 0xffffff7b09097836 */ /* 0x002fca0000000000 */
[----:B------:R-:W-:Y:S02]  /*a080*/  ISETP.GE.U32.AND P6, PT, R9, 0x7fffff3c, PT ;  /* 0x7fffff3c0900780c */ /* 0x000fe40003fc6070 */
[----:B------:R-:W1:Y:S11]  /*a090*/  LDC R9, c[0x0][0x230] ;  /* 0x00008c00ff097b82 */ /* 0x000e760000000800 */
[----:B------:R-:W-:Y:S01]  /*a0a0*/  LDGSTS.E [R11+0x10000], desc[UR16][R156.64], !P6 ;  /* 0x100000009c0b7fae */ /* 0x000fe2000f121850 */
[----:B-1----:R-:W-:-:S02]  /*a0b0*/  VIADD R9, R9, 0xffffff7a ;  /* 0xffffff7a09097836 */ /* 0x002fc40000000000 */
[C---:B---3--:R-:W-:Y:S02]  /*a0c0*/  IMAD.WIDE R132, R4.reuse, 0x4, R6 ;  /* 0x0000000404847825 */ /* 0x048fe400078e0206 */
[----:B------:R-:W3:Y:S01]  /*a0d0*/  LDL.LU.64 R6, [R1+0x128] ;  /* 0x0001280001067983 */ /* 0x000ee20000300a00 */
[----:B------:R-:W-:Y:S02]  /*a0e0*/  ISETP.GE.U32.AND P1, PT, R9, 0x7fffff3b, PT ;  /* 0x7fffff3b0900780c */ /* 0x000fe40003f26070 */
[----:B------:R-:W1:Y:S01]  /*a0f0*/  LDC R9, c[0x0][0x230] ;  /* 0x00008c00ff097b82 */ /* 0x000e620000000800 */
[C---:B----4-:R-:W-:Y:S02]  /*a100*/  IMAD.WIDE R144, R4.reuse, 0x4, R14 ;  /* 0x0000000404907825 */ /* 0x050fe400078e020e */
[----:B------:R-:W4:Y:S02]  /*a110*/  LDL.LU.64 R14, [R1+0x120] ;  /* 0x00012000010e7983 */ /* 0x000f240000300a00 */
[----:B------:R-:W-:-:S02]  /*a120*/  IMAD.WIDE R130, R4, 0x4, R16 ;  /* 0x0000000404827825 */ /* 0x000fc400078e0210 */
[----:B------:R-:W4:Y:S04]  /*a130*/  LDL.LU.64 R16, [R1+0x118] ;  /* 0x0001180001107983 */ /* 0x000f280000300a00 */
[----:B------:R-:W-:Y:S01]  /*a140*/  LDGSTS.E [R11+0x10004], desc[UR16][R154.64], !P1 ;  /* 0x100040009a0b7fae */ /* 0x000fe2000c921850 */
[----:B-1----:R-:W-:-:S05]  /*a150*/  VIADD R9, R9, 0xffffff79 ;  /* 0xffffff7909097836 */ /* 0x002fca0000000000 */
[----:B------:R-:W-:Y:S02]  /*a160*/  ISETP.GE.U32.AND P0, PT, R9, 0x7fffff3a, PT ;  /* 0x7fffff3a0900780c */ /* 0x000fe40003f06070 */
[----:B------:R-:W1:Y:S11]  /*a170*/  LDC R9, c[0x0][0x230] ;  /* 0x00008c00ff097b82 */ /* 0x000e760000000800 */
[----:B------:R4:W-:Y:S01]  /*a180*/  LDGSTS.E [R11+0x10008], desc[UR16][R152.64], !P0 ;  /* 0x10008000980b7fae */ /* 0x0009e2000c121850 */
[----:B-1----:R-:W-:-:S05]  /*a190*/  VIADD R9, R9, 0xffffff78 ;  /* 0xffffff7809097836 */ /* 0x002fca0000000000 */
[----:B------:R-:W-:Y:S02]  /*a1a0*/  ISETP.GE.U32.AND P3, PT, R9, 0x7fffff39, PT ;  /* 0x7fffff390900780c */ /* 0x000fe40003f66070 */
[----:B------:R-:W1:Y:S11]  /*a1b0*/  LDC R9, c[0x0][0x230] ;  /* 0x00008c00ff097b82 */ /* 0x000e760000000800 */
[----:B------:R-:W-:Y:S01]  /*a1c0*/  LDGSTS.E [R11+0x1000c], desc[UR16][R146.64], !P3 ;  /* 0x1000c000920b7fae */ /* 0x000fe2000d921850 */
[----:B-1----:R-:W-:-:S05]  /*a1d0*/  VIADD R9, R9, 0xffffff5b ;  /* 0xffffff5b09097836 */ /* 0x002fca0000000000 */
[----:B------:R-:W-:Y:S02]  /*a1e0*/  ISETP.GE.U32.AND P4, PT, R9, 0x7fffff1c, PT ;  /* 0x7fffff1c0900780c */ /* 0x000fe40003f86070 */
[----:B------:R-:W1:Y:S01]  /*a1f0*/  LDC R9, c[0x0][0x230] ;  /* 0x00008c00ff097b82 */ /* 0x000e620000000800 */
[C---:B--2---:R-:W-:Y:S02]  /*a200*/  IMAD.WIDE R142, R4.reuse, 0x4, R18 ;  /* 0x00000004048e7825 */ /* 0x044fe400078e0212 */
[----:B------:R-:W2:Y:S02]  /*a210*/  LDL.LU.64 R18, [R1+0x78] ;  /* 0x0000780001127983 */ /* 0x000ea40000300a00 */
[----:B-1----:R-:W-:Y:S02]  /*a220*/  VIADD R9, R9, 0xffffff5a ;  /* 0xffffff5a09097836 */ /* 0x002fe40000000000 */
[----:B------:R-:W-:Y:S01]  /*a230*/  IMAD.WIDE R148, R4, 0x4, R136 ;  /* 0x0000000404947825 */ /* 0x000fe200078e0288 */
[----:B------:R-:W2:Y:S02]  /*a240*/  LDL.LU.64 R228, [R1+0x110] ;  /* 0x0001100001e47983 */ /* 0x000ea40000300a00 */
[----:B------:R-:W-:-:S02]  /*a250*/  ISETP.GE.U32.AND P5, PT, R9, 0x7fffff1b, PT ;  /* 0x7fffff1b0900780c */ /* 0x000fc40003fa6070 */
[----:B------:R-:W1:Y:S01]  /*a260*/  LDC R9, c[0x0][0x230] ;  /* 0x00008c00ff097b82 */ /* 0x000e620000000800 */
[----:B------:R-:W-:Y:S01]  /*a270*/  LDGSTS.E [R11+0x14000], desc[UR16][R148.64], !P4 ;  /* 0x14000000940b7fae */ /* 0x000fe2000e121850 */
[----:B------:R-:W-:-:S03]  /*a280*/  IMAD.WIDE R138, R4, 0x4, R230 ;  /* 0x00000004048a7825 */ /* 0x000fc600078e02e6 */
[----:B------:R-:W2:Y:S01]  /*a290*/  LDL.LU.64 R230, [R1+0x108] ;  /* 0x0001080001e67983 */ /* 0x000ea20000300a00 */
[----:B------:R-:W-:-:S05]  /*a2a0*/  IMAD.WIDE R108, R4, 0x4, R128 ;  /* 0x00000004046c7825 */ /* 0x000fca00078e0280 */
[----:B------:R-:W-:Y:S01]  /*a2b0*/  LDGSTS.E [R11+0x14004], desc[UR16][R150.64], !P5 ;  /* 0x14004000960b7fae */ /* 0x000fe2000e921850 */
[----:B-1----:R-:W-:-:S05]  /*a2c0*/  VIADD R9, R9, 0xffffff59 ;  /* 0xffffff5909097836 */ /* 0x002fca0000000000 */
[----:B------:R-:W-:Y:S02]  /*a2d0*/  ISETP.GE.U32.AND P6, PT, R9, 0x7fffff1a, PT ;  /* 0x7fffff1a0900780c */ /* 0x000fe40003fc6070 */
[----:B------:R-:W1:Y:S02]  /*a2e0*/  LDC R9, c[0x0][0x230] ;  /* 0x00008c00ff097b82 */ /* 0x000e640000000800 */
        /* <DEDUP_REMOVED lines=11> */
[----:B------:R-:W1:Y:S01]  /*a3a0*/  LDC R9, c[0x0][0x230] ;  /* 0x00008c00ff097b82 */ /* 0x000e620000000800 */
[C---:B---3--:R-:W-:Y:S02]  /*a3b0*/  IMAD.WIDE R136, R4.reuse, 0x4, R6 ;  /* 0x0000000404887825 */ /* 0x048fe400078e0206 */
[----:B------:R-:W3:Y:S02]  /*a3c0*/  LDL.LU.64 R6, [R1+0x100] ;  /* 0x0001000001067983 */ /* 0x000ee40000300a00 */
[C---:B----4-:R-:W-:Y:S02]  /*a3d0*/  IMAD.WIDE R112, R4.reuse, 0x4, R14 ;  /* 0x0000000404707825 */ /* 0x050fe400078e020e */
[----:B------:R-:W4:Y:S02]  /*a3e0*/  LDL.LU.64 R14, [R1+0xf8] ;  /* 0x0000f800010e7983 */ /* 0x000f240000300a00 */
[----:B------:R-:W-:-:S02]  /*a3f0*/  IMAD.WIDE R128, R4, 0x4, R16 ;  /* 0x0000000404807825 */ /* 0x000fc400078e0210 */
[----:B------:R-:W4:Y:S02]  /*a400*/  LDL.LU.64 R16, [R1+0x70] ;  /* 0x0000700001107983 */ /* 0x000f240000300a00 */
[----:B-1----:R-:W-:-:S05]  /*a410*/  VIADD R9, R9, 0xffffff74 ;  /* 0xffffff7409097836 */ /* 0x002fca0000000000 */
[----:B------:R-:W-:Y:S02]  /*a420*/  ISETP.GE.U32.AND P5, PT, R9, 0x7fffff35, PT ;  /* 0x7fffff350900780c */ /* 0x000fe40003fa6070 */
[----:B------:R-:W1:Y:S01]  /*a430*/  LDC R9, c[0x0][0x230] ;  /* 0x00008c00ff097b82 */ /* 0x000e620000000800 */
[----:B------:R-:W-:-:S05]  /*a440*/  IMAD.WIDE R126, R4, 0x4, R126 ;  /* 0x00000004047e7825 */ /* 0x000fca00078e027e */
[----:B------:R-:W-:Y:S04]  /*a450*/  LDGSTS.E [R11+0x14008], desc[UR16][R126.64], !P6 ;  /* 0x140080007e0b7fae */ /* 0x000fe8000f121850 */
[----:B------:R-:W-:Y:S04]  /*a460*/  LDGSTS.E [R11+0x1400c], desc[UR16][R108.64], !P1 ;  /* 0x1400c0006c0b7fae */ /* 0x000fe8000c921850 */
[----:B------:R-:W-:Y:S04]  /*a470*/  LDGSTS.E [R244+0x10000], desc[UR16][R132.64], !P0 ;  /* 0x1000000084f47fae */ /* 0x000fe8000c121850 */
[----:B------:R-:W-:Y:S04]  /*a480*/  LDGSTS.E [R244+0x10004], desc[UR16][R144.64], !P3 ;  /* 0x1000400090f47fae */ /* 0x000fe8000d921850 */
[----:B------:R-:W-:Y:S01]  /*a490*/  LDGSTS.E [R244+0x10008], desc[UR16][R130.64], !P4 ;  /* 0x1000800082f47fae */ /* 0x000fe2000e121850 */
[----:B-1----:R-:W-:-:S03]  /*a4a0*/  VIADD R9, R9, 0xffffff57 ;  /* 0xffffff5709097836 */ /* 0x002fc60000000000 */
[----:B------:R-:W-:Y:S02]  /*a4b0*/  LDGSTS.E [R244+0x1000c], desc[UR16][R142.64], !P5 ;  /* 0x1000c0008ef47fae */ /* 0x000fe4000e921850 */
[----:B------:R-:W-:Y:S02]  /*a4c0*/  ISETP.GE.U32.AND P6, PT, R9, 0x7fffff18, PT ;  /* 0x7fffff180900780c */ /* 0x000fe40003fc6070 */
[----:B------:R-:W1:Y:S01]  /*a4d0*/  LDC R9, c[0x0][0x230] ;  /* 0x00008c00ff097b82 */ /* 0x000e620000000800 */
[----:B--2---:R-:W-:Y:S02]  /*a4e0*/  IMAD.WIDE R90, R4, 0x4, R18 ;  /* 0x00000004045a7825 */ /* 0x004fe400078e0212 */
[----:B------:R-:W2:Y:S02]  /*a4f0*/  LDL.LU.64 R18, [R1+0x68] ;  /* 0x0000680001127983 */ /* 0x000ea40000300a00 */
        /* <DEDUP_REMOVED lines=30> */
[----:B------:R-:W-:-:S04]  /*a6e0*/  IMAD.WIDE R118, R4, 0x4, R118 ;  /* 0x0000000404767825 */ /* 0x000fc800078e0276 */
[C---:B------:R-:W-:Y:S01]  /*a6f0*/  IMAD.WIDE R104, R4.reuse, 0x4, R116 ;  /* 0x0000000404687825 */ /* 0x040fe200078e0274 */
[----:B------:R-:W-:Y:S03]  /*a700*/  LDGSTS.E [R244+0x1400c], desc[UR16][R118.64], !P3 ;  /* 0x1400c00076f47fae */ /* 0x000fe6000d921850 */
[C---:B---3--:R-:W-:Y:S01]  /*a710*/  IMAD.WIDE R102, R4.reuse, 0x4, R6 ;  /* 0x0000000404667825 */ /* 0x048fe200078e0206 */
[----:B------:R-:W-:Y:S03]  /*a720*/  LDGSTS.E [R245+0x10000], desc[UR16][R138.64], !P4 ;  /* 0x100000008af57fae */ /* 0x000fe6000e121850 */
[C---:B----4-:R-:W-:Y:S01]  /*a730*/  IMAD.WIDE R116, R4.reuse, 0x4, R14 ;  /* 0x0000000404747825 */ /* 0x050fe200078e020e */
[----:B------:R-:W3:Y:S03]  /*a740*/  LDL.LU.64 R6, [R1+0xf0] ;  /* 0x0000f00001067983 */ /* 0x000ee60000300a00 */
[----:B------:R-:W-:Y:S01]  /*a750*/  IMAD.WIDE R110, R4, 0x4, R16 ;  /* 0x00000004046e7825 */ /* 0x000fe200078e0210 */
[----:B------:R-:W4:Y:S04]  /*a760*/  LDL.LU.64 R14, [R1+0xe8] ;  /* 0x0000e800010e7983 */ /* 0x000f280000300a00 */
[----:B------:R-:W4:Y:S01]  /*a770*/  LDL.LU.64 R16, [R1+0xe0] ;  /* 0x0000e00001107983 */ /* 0x000f220000300a00 */
[----:B-1----:R-:W-:-:S03]  /*a780*/  VIADD R9, R9, 0xffffff52 ;  /* 0xffffff5209097836 */ /* 0x002fc60000000000 */
[----:B------:R-:W-:Y:S02]  /*a790*/  LDGSTS.E [R245+0x10004], desc[UR16][R136.64], !P5 ;  /* 0x1000400088f57fae */ /* 0x000fe4000e921850 */
[----:B------:R-:W-:Y:S02]  /*a7a0*/  ISETP.GE.U32.AND P3, PT, R9, 0x7fffff13, PT ;  /* 0x7fffff130900780c */ /* 0x000fe40003f66070 */
[----:B------:R-:W-:Y:S01]  /*a7b0*/  LDGSTS.E [R245+0x10008], desc[UR16][R112.64], !P6 ;  /* 0x1000800070f57fae */ /* 0x000fe2000f121850 */
[----:B------:R-:W1:Y:S03]  /*a7c0*/  LDC R9, c[0x0][0x230] ;  /* 0x00008c00ff097b82 */ /* 0x000e660000000800 */
[----:B------:R-:W-:Y:S04]  /*a7d0*/  LDGSTS.E [R245+0x1000c], desc[UR16][R128.64], !P1 ;  /* 0x1000c00080f57fae */ /* 0x000fe8000c921850 */
[----:B------:R-:W-:Y:S04]  /*a7e0*/  LDGSTS.E [R245+0x14000], desc[UR16][R90.64], !P0 ;  /* 0x140000005af57fae */ /* 0x000fe8000c121850 */
[----:B------:R-:W-:Y:S01]  /*a7f0*/  LDGSTS.E [R245+0x14004], desc[UR16][R104.64], !P3 ;  /* 0x1400400068f57fae */ /* 0x000fe2000d921850 */
[----:B--2---:R-:W-:-:S03]  /*a800*/  IMAD.WIDE R106, R4, 0x4, R18 ;  /* 0x00000004046a7825 */ /* 0x004fc600078e0212 */
[----:B------:R-:W2:Y:S01]  /*a810*/  LDL.LU.64 R18, [R1+0xd8] ;  /* 0x0000d80001127983 */ /* 0x000ea20000300a00 */
        /* <DEDUP_REMOVED lines=35> */
[----:B---3--:R-:W-:-:S03]  /*aa50*/  IMAD.WIDE R86, R4, 0x4, R6 ;  /* 0x0000000404567825 */ /* 0x008fc600078e0206 */
[----:B------:R-:W3:Y:S01]  /*aa60*/  LDL.LU.64 R6, [R1+0xd0] ;  /* 0x0000d00001067983 */ /* 0x000ee20000300a00 */
[----:B----4-:R-:W-:-:S03]  /*aa70*/  IMAD.WIDE R92, R4, 0x4, R14 ;  /* 0x00000004045c7825 */ /* 0x010fc600078e020e */
[----:B------:R-:W4:Y:S01]  /*aa80*/  LDL.LU.64 R14, [R1+0xc8] ;  /* 0x0000c800010e7983 */ /* 0x000f220000300a00 */
[----:B------:R-:W-:-:S03]  /*aa90*/  IMAD.WIDE R100, R4, 0x4, R16 ;  /* 0x0000000404647825 */ /* 0x000fc600078e0210 */
[----:B------:R-:W-:Y:S04]  /*aaa0*/  LDGSTS.E [R246+0x10008], desc[UR16][R102.64], !P0 ;  /* 0x1000800066f67fae */ /* 0x000fe8000c121850 */
[----:B------:R-:W-:Y:S01]  /*aab0*/  LDGSTS.E [R246+0x1000c], desc[UR16][R116.64], !P3 ;  /* 0x1000c00074f67fae */ /* 0x000fe2000d921850 */
[----:B-1----:R-:W-:-:S03]  /*aac0*/  VIADD R9, R9, 0xffffff4c ;  /* 0xffffff4c09097836 */ /* 0x002fc60000000000 */
[----:B------:R-:W-:Y:S02]  /*aad0*/  LDGSTS.E [R246+0x14000], desc[UR16][R110.64], !P4 ;  /* 0x140000006ef67fae */ /* 0x000fe4000e121850 */
[----:B------:R-:W-:Y:S02]  /*aae0*/  ISETP.GE.U32.AND P1, PT, R9, 0x7fffff0d, PT ;  /* 0x7fffff0d0900780c */ /* 0x000fe40003f26070 */
[----:B------:R-:W-:Y:S01]  /*aaf0*/  LDGSTS.E [R246+0x14004], desc[UR16][R106.64], !P5 ;  /* 0x140040006af67fae */ /* 0x000fe2000e921850 */
[----:B------:R-:W1:Y:S01]  /*ab00*/  LDC R9, c[0x0][0x230] ;  /* 0x00008c00ff097b82 */ /* 0x000e620000000800 */
[----:B--2---:R-:W-:Y:S02]  /*ab10*/  IMAD.WIDE R96, R4, 0x4, R18 ;  /* 0x0000000404607825 */ /* 0x004fe400078e0212 */
[----:B------:R-:W2:Y:S04]  /*ab20*/  LDL.LU.64 R18, [R1+0xc0] ;  /* 0x0000c00001127983 */ /* 0x000ea80000300a00 */
[----:B------:R-:W3:Y:S01]  /*ab30*/  LDL.LU.64 R16, [R1+0xb8] ;  /* 0x0000b80001107983 */ /* 0x000ee20000300a00 */
        /* <DEDUP_REMOVED lines=35> */
[----:B----4-:R-:W-:-:S04]  /*ad70*/  IMAD.WIDE R74, R4, 0x4, R14 ;  /* 0x00000004044a7825 */ /* 0x010fc800078e020e */
[----:B-1----:R-:W-:-:S05]  /*ad80*/  VIADD R9, R9, 0xffffff66 ;  /* 0xffffff6609097836 */ /* 0x002fca0000000000 */
[----:B------:R-:W-:Y:S02]  /*ad90*/  ISETP.GE.U32.AND P5, PT, R9, 0x7fffff27, PT ;  /* 0x7fffff270900780c */ /* 0x000fe40003fa6070 */
[----:B------:R-:W1:Y:S01]  /*ada0*/  LDC R9, c[0x0][0x230] ;  /* 0x00008c00ff097b82 */ /* 0x000e620000000800 */
[C---:B--2---:R-:W-:Y:S02]  /*adb0*/  IMAD.WIDE R84, R4.reuse, 0x4, R18 ;  /* 0x0000000404547825 */ /* 0x044fe400078e0212 */
[----:B------:R-:W2:Y:S02]  /*adc0*/  LDL.LU.64 R18, [R1+0xb0] ;  /* 0x0000b00001127983 */ /* 0x000ea40000300a00 */
[C---:B---3--:R-:W-:Y:S02]  /*add0*/  IMAD.WIDE R56, R4.reuse, 0x4, R16 ;  /* 0x0000000404387825 */ /* 0x048fe400078e0210 */
[----:B------:R-:W3:Y:S04]  /*ade0*/  LDL.LU.64 R14, [R1+0xa8] ;  /* 0x0000a800010e7983 */ /* 0x000ee80000300a00 */
[----:B------:R-:W4:Y:S01]  /*adf0*/  LDL.LU.64 R16, [R1+0xa0] ;  /* 0x0000a00001107983 */ /* 0x000f220000300a00 */
[----:B------:R-:W-:-:S03]  /*ae00*/  IMAD.WIDE R88, R4, 0x4, R220 ;  /* 0x0000000404587825 */ /* 0x000fc600078e02dc */
[----:B------:R-:W3:Y:S04]  /*ae10*/  LDL.LU.64 R226, [R1+0x38] ;  /* 0x0000380001e27983 */ /* 0x000ee80000300a00 */
[----:B------:R-:W-:Y:S01]  /*ae20*/  LDGSTS.E [R247+0x14000], desc[UR16][R88.64], !P6 ;  /* 0x1400000058f77fae */ /* 0x000fe2000f121850 */
[----:B-1----:R-:W-:Y:S02]  /*ae30*/  VIADD R9, R9, 0xffffff65 ;  /* 0xffffff6509097836 */ /* 0x002fe40000000000 */
[----:B------:R-:W-:Y:S01]  /*ae40*/  IMAD.WIDE R60, R4, 0x4, R214 ;  /* 0x00000004043c7825 */ /* 0x000fe200078e02d6 */
[----:B------:R-:W3:Y:S02]  /*ae50*/  LDL.LU.64 R228, [R1+0x1a8] ;  /* 0x0001a80001e47983 */ /* 0x000ee40000300a00 */
[----:B------:R-:W-:-:S02]  /*ae60*/  ISETP.GE.U32.AND P6, PT, R9, 0x7fffff26, PT ;  /* 0x7fffff260900780c */ /* 0x000fc40003fc6070 */
[----:B------:R-:W1:Y:S01]  /*ae70*/  LDC R9, c[0x0][0x230] ;  /* 0x00008c00ff097b82 */ /* 0x000e620000000800 */
        /* <DEDUP_REMOVED lines=14> */
[----:B------:R-:W-:Y:S02]  /*af60*/  IMAD.WIDE R72, R4, 0x4, R6 ;  /* 0x0000000404487825 */ /* 0x000fe400078e0206 */
[----:B------:R-:W3:Y:S04]  /*af70*/  LDL.LU.64 R6, [R1+0x1c0] ;  /* 0x0001c00001067983 */ /* 0x000ee80000300a00 */
[----:B------:R-:W-:Y:S04]  /*af80*/  LDGSTS.E [R248+0x10000], desc[UR16][R72.64], !P4 ;  /* 0x1000000048f87fae */ /* 0x000fe8000e121850 */
[----:B------:R-:W3:Y:S04]  /*af90*/  LDL.LU.64 R230, [R1+0x1d0] ;  /* 0x0001d00001e67983 */ /* 0x000ee80000300a00 */
[----:B------:R-:W-:Y:S04]  /*afa0*/  LDGSTS.E [R248+0x10004], desc[UR16][R74.64], !P5 ;  /* 0x100040004af87fae */ /* 0x000fe8000e921850 */
[----:B------:R-:W-:Y:S04]  /*afb0*/  LDGSTS.E [R248+0x10008], desc[UR16][R84.64], !P6 ;  /* 0x1000800054f87fae */ /* 0x000fe8000f121850 */
[----:B------:R-:W-:Y:S01]  /*afc0*/  LDGSTS.E [R248+0x1000c], desc[UR16][R56.64], !P1 ;  /* 0x1000c00038f87fae */ /* 0x000fe2000c921850 */
[----:B-1----:R-:W-:-:S02]  /*afd0*/  VIADD R9, R9, 0xffffff45 ;  /* 0xffffff4509097836 */ /* 0x002fc40000000000 */
[C---:B------:R-:W-:Y:S01]  /*afe0*/  IMAD.WIDE R54, R4.reuse, 0x4, R206 ;  /* 0x0000000404367825 */ /* 0x040fe200078e02ce */
[----:B------:R-:W3:Y:S02]  /*aff0*/  LDL.LU.64 R160, [R1+0x10] ;  /* 0x0000100001a07983 */ /* 0x000ee40000300a00 */
[----:B------:R-:W-:Y:S02]  /*b000*/  ISETP.GE.U32.AND P4, PT, R9, 0x7fffff06, PT ;  /* 0x7fffff060900780c */ /* 0x000fe40003f86070 */
[----:B------:R-:W1:Y:S01]  /*b010*/  LDC R9, c[0x0][0x230] ;  /* 0x00008c00ff097b82 */ /* 0x000e620000000800 */
[----:B------:R-:W-:Y:S01]  /*b020*/  LDGSTS.E [R248+0x14000], desc[UR16][R54.64], !P0 ;  /* 0x1400000036f87fae */ /* 0x000fe2000c121850 */
[----:B------:R-:W-:-:S03]  /*b030*/  IMAD.WIDE R44, R4, 0x4, R202 ;  /* 0x00000004042c7825 */ /* 0x000fc600078e02ca */
[----:B------:R-:W3:Y:S04]  /*b040*/  LDL.LU.64 R224, [R1+0x1e0] ;  /* 0x0001e00001e07983 */ /* 0x000ee80000300a00 */
[----:B------:R-:W-:Y:S01]  /*b050*/  LDGSTS.E [R248+0x14004], desc[UR16][R44.64], !P3 ;  /* 0x140040002cf87fae */ /* 0x000fe2000d921850 */
[----:B------:R-:W-:-:S03]  /*b060*/  IMAD.WIDE R70, R4, 0x4, R200 ;  /* 0x0000000404467825 */ /* 0x000fc600078e02c8 */
[----:B------:R-:W3:Y:S01]  /*b070*/  LDL.LU.64 R162, [R1+0x30] ;  /* 0x0000300001a27983 */ /* 0x000ee20000300a00 */
[----:B------:R-:W-:-:S03]  /*b080*/  IMAD.WIDE R62, R4, 0x4, R198 ;  /* 0x00000004043e7825 */ /* 0x000fc600078e02c6 */
[----:B------:R-:W-:Y:S01]  /*b090*/  LDGSTS.E [R248+0x14008], desc[UR16][R70.64], !P4 ;  /* 0x1400800046f87fae */ /* 0x000fe2000e121850 */
[----:B------:R-:W-:-:S03]  /*b0a0*/  IMAD.WIDE R50, R4, 0x4, R2 ;  /* 0x0000000404327825 */ /* 0x000fc600078e0202 */
[----:B------:R-:W3:Y:S01]  /*b0b0*/  LDL.LU.64 R164, [R1+0x1f0] ;  /* 0x0001f00001a47983 */ /* 0x000ee20000300a00 */
[----:B-1----:R-:W-:-:S05]  /*b0c0*/  VIADD R9, R9, 0xffffff44 ;  /* 0xffffff4409097836 */ /* 0x002fca0000000000 */
[----:B------:R-:W-:Y:S02]  /*b0d0*/  ISETP.GE.U32.AND P5, PT, R9, 0x7fffff05, PT ;  /* 0x7fffff050900780c */ /* 0x000fe40003fa6070 */
[----:B------:R-:W1:Y:S11]  /*b0e0*/  LDC R9, c[0x0][0x230] ;  /* 0x00008c00ff097b82 */ /* 0x000e760000000800 */
        /* <DEDUP_REMOVED lines=13> */
[----:B----4-:R-:W-:-:S07]  /*b1c0*/  IMAD.WIDE R52, R4, 0x4, R16 ;  /* 0x0000000404347825 */ /* 0x010fce00078e0210 */
[----:B------:R-:W4:Y:S01]  /*b1d0*/  LDC R16, c[0x0][0x230] ;  /* 0x00008c00ff107b82 */ /* 0x000f220000000800 */
[----:B--2---:R-:W-:-:S04]  /*b1e0*/  IMAD.WIDE R66, R4, 0x4, R18 ;  /* 0x0000000404427825 */ /* 0x004fc800078e0212 */
[----:B---3--:R-:W-:Y:S01]  /*b1f0*/  IMAD.WIDE R14, R4, 0x4, R14 ;  /* 0x00000004040e7825 */ /* 0x008fe200078e020e */
[----:B------:R-:W-:Y:S02]  /*b200*/  LDGSTS.E [R249+0x10000], desc[UR16][R66.64], !P6 ;  /* 0x1000000042f97fae */ /* 0x000fe4000f121850 */
[----:B------:R-:W2:Y:S02]  /*b210*/  LDC R18, c[0x0][0x230] ;  /* 0x00008c00ff127b82 */ /* 0x000ea40000000800 */
[----:B------:R-:W-:Y:S04]  /*b220*/  LDGSTS.E [R249+0x10004], desc[UR16][R14.64], !P1 ;  /* 0x100040000ef97fae */ /* 0x000fe8000c921850 */
[----:B------:R-:W-:Y:S01]  /*b230*/  LDGSTS.E [R249+0x10008], desc[UR16][R52.64], !P0 ;  /* 0x1000800034f97fae */ /* 0x000fe2000c121850 */
[----:B-1----:R-:W-:-:S03]  /*b240*/  VIADD R9, R9, 0xffffff43 ;  /* 0xffffff4309097836 */ /* 0x002fc60000000000 */
[----:B------:R-:W-:Y:S02]  /*b250*/  LDGSTS.E [R249+0x1000c], desc[UR16][R50.64], !P3 ;  /* 0x1000c00032f97fae */ /* 0x000fe4000d921850 */
[----:B------:R-:W-:Y:S02]  /*b260*/  ISETP.GE.U32.AND P4, PT, R9, 0x7fffff04, PT ;  /* 0x7fffff040900780c */ /* 0x000fe40003f86070 */
[----:B------:R-:W1:Y:S01]  /*b270*/  LDC R9, c[0x0][0x230] ;  /* 0x00008c00ff097b82 */ /* 0x000e620000000800 */
[----:B----4-:R-:W-:-:S05]  /*b280*/  VIADD R16, R16, 0xffffff3f ;  /* 0xffffff3f10107836 */ /* 0x010fca0000000000 */
[----:B------:R-:W-:Y:S02]  /*b290*/  ISETP.GE.U32.AND P3, PT, R16, 0x7fffff00, PT ;  /* 0x7fffff001000780c */ /* 0x000fe40003f66070 */
[----:B------:R-:W3:Y:S01]  /*b2a0*/  LDC R16, c[0x0][0x230] ;  /* 0x00008c00ff107b82 */ /* 0x000ee20000000800 */
[----:B------:R-:W-:-:S05]  /*b2b0*/  IMAD.WIDE R48, R4, 0x4, R196 ;  /* 0x0000000404307825 */ /* 0x000fca00078e02c4 */
[----:B------:R-:W-:Y:S01]  /*b2c0*/  LDGSTS.E [R249+0x14000], desc[UR16][R48.64], !P4 ;  /* 0x1400000030f97fae */ /* 0x000fe2000e121850 */
[----:B-1----:R-:W-:-:S05]  /*b2d0*/  VIADD R9, R9, 0xffffff42 ;  /* 0xffffff4209097836 */ /* 0x002fca0000000000 */
[----:B------:R-:W-:Y:S02]  /*b2e0*/  ISETP.GE.U32.AND P5, PT, R9, 0x7fffff03, PT ;  /* 0x7fffff030900780c */ /* 0x000fe40003fa6070 */
[----:B------:R-:W1:Y:S01]  /*b2f0*/  LDC R9, c[0x0][0x230] ;  /* 0x00008c00ff097b82 */ /* 0x000e620000000800 */
[----:B---3--:R-:W-:Y:S02]  /*b300*/  VIADD R16, R16, 0xffffff3e ;  /* 0xffffff3e10107836 */ /* 0x008fe40000000000 */
[----:B--2---:R-:W-:-:S03]  /*b310*/  VIADD R18, R18, 0xffffff3d ;  /* 0xffffff3d12127836 */ /* 0x004fc60000000000 */
[----:B------:R-:W-:Y:S01]  /*b320*/  ISETP.GE.U32.AND P4, PT, R16, 0x7ffffeff, PT ;  /* 0x7ffffeff1000780c */ /* 0x000fe20003f86070 */
[----:B------:R-:W-:-:S05]  /*b330*/  IMAD.WIDE R16, R4, 0x4, R178 ;  /* 0x0000000404107825 */ /* 0x000fca00078e02b2 */
[----:B------:R-:W-:Y:S01]  /*b340*/  LDGSTS.E [R249+0x14004], desc[UR16][R16.64], !P5 ;  /* 0x1400400010f97fae */ /* 0x000fe2000e921850 */
[----:B------:R-:W-:Y:S02]  /*b350*/  ISETP.GE.U32.AND P5, PT, R18, 0x7ffffefe, PT ;  /* 0x7ffffefe1200780c */ /* 0x000fe40003fa6070 */
[----:B------:R-:W2:Y:S01]  /*b360*/  LDC R18, c[0x0][0x230] ;  /* 0x00008c00ff127b82 */ /* 0x000ea20000000800 */
[----:B-1----:R-:W-:-:S05]  /*b370*/  VIADD R9, R9, 0xffffff41 ;  /* 0xffffff4109097836 */ /* 0x002fca0000000000 */
[----:B------:R-:W-:Y:S02]  /*b380*/  ISETP.GE.U32.AND P6, PT, R9, 0x7fffff02, PT ;  /* 0x7fffff020900780c */ /* 0x000fe40003fc6070 */
[----:B------:R-:W1:Y:S01]  /*b390*/  LDC R9, c[0x0][0x230] ;  /* 0x00008c00ff097b82 */ /* 0x000e620000000800 */
[----:B------:R-:W-:-:S04]  /*b3a0*/  IMAD.WIDE R46, R4, 0x4, R176 ;  /* 0x00000004042e7825 */ /* 0x000fc800078e02b0 */
[----:B--2---:R-:W-:-:S06]  /*b3b0*/  VIADD R18, R18, 0xffffff3c ;  /* 0xffffff3c12127836 */ /* 0x004fcc0000000000 */
[----:B------:R-:W-:Y:S01]  /*b3c0*/  LDGSTS.E [R249+0x14008], desc[UR16][R46.64], !P6 ;  /* 0x140080002ef97fae */ /* 0x000fe2000f121850 */
[----:B------:R-:W-:Y:S02]  /*b3d0*/  ISETP.GE.U32.AND P6, PT, R18, 0x7ffffefd, PT ;  /* 0x7ffffefd1200780c */ /* 0x000fe40003fc6070 */
[----:B------:R-:W2:Y:S01]  /*b3e0*/  LDC R18, c[0x0][0x230] ;  /* 0x00008c00ff127b82 */ /* 0x000ea20000000800 */
[----:B------:R-:W3:Y:S01]  /*b3f0*/  S2R R19, SR_TID.X ;  /* 0x0000000000137919 */ /* 0x000ee20000002100 */
[----:B-1----:R-:W-:-:S05]  /*b400*/  VIADD R9, R9, 0xffffff40 ;  /* 0xffffff4009097836 */ /* 0x002fca0000000000 */
[----:B------:R-:W-:Y:S01]  /*b410*/  ISETP.GE.U32.AND P1, PT, R9, 0x7fffff01, PT ;  /* 0x7fffff010900780c */ /* 0x000fe20003f26070 */
[----:B------:R-:W-:-:S04]  /*b420*/  IMAD.WIDE R64, R4, 0x4, R174 ;  /* 0x0000000404407825 */ /* 0x000fc800078e02ae */
[----:B--2---:R-:W-:-:S08]  /*b430*/  VIADD R18, R18, 0xffffff1f ;  /* 0xffffff1f12127836 */ /* 0x004fd00000000000 */
[----:B------:R-:W-:Y:S01]  /*b440*/  LDGSTS.E [R249+0x1400c], desc[UR16][R64.64], !P1 ;  /* 0x1400c00040f97fae */ /* 0x000fe2000c921850 */
[----:B------:R-:W-:Y:S02]  /*b450*/  ISETP.GE.U32.AND P1, PT, R18, 0x7ffffee0, PT ;  /* 0x7ffffee01200780c */ /* 0x000fe40003f26070 */
[----:B------:R-:W1:Y:S01]  /*b460*/  LDC R18, c[0x0][0x230] ;  /* 0x00008c00ff127b82 */ /* 0x000e620000000800 */
[----:B------:R-:W-:Y:S01]  /*b470*/  IMAD.WIDE R24, R5, 0x4, R226 ;  /* 0x0000000405187825 */ /* 0x000fe200078e02e2 */
[----:B---3--:R-:W-:Y:S01]  /*b480*/  LOP3.LUT R19, R19, 0x3f, RZ, 0xc0, !PT ;  /* 0x0000003f13137812 */ /* 0x008fe200078ec0ff */
[----:B------:R-:W2:Y:S03]  /*b490*/  LDL.LU.64 R226, [R1+0x50] ;  /* 0x0000500001e27983 */ /* 0x000ea60000300a00 */
[----:B------:R-:W-:Y:S01]  /*b4a0*/  ISETP.GE.AND P0, PT, R19, R9, PT ;  /* 0x000000091300720c */ /* 0x000fe20003f06270 */
[C---:B------:R-:W-:Y:S01]  /*b4b0*/  IMAD.WIDE R178, R5.reuse, 0x4, R6 ;  /* 0x0000000405b27825 */ /* 0x040fe200078e0206 */
[----:B------:R-:W0:Y:S03]  /*b4c0*/  LDGDEPBAR ;  /* 0x00000000000079af */ /* 0x000e260000000000 */
[----:B------:R-:W-:-:S04]  /*b4d0*/  IMAD.WIDE R176, R5, 0x4, R230 ;  /* 0x0000000405b07825 */ /* 0x000fc800078e02e6 */
[----:B-1----:R-:W-:Y:S02]  /*b4e0*/  VIADD R2, R18, 0xffffff1e ;  /* 0xffffff1e12027836 */ /* 0x002fe40000000000 */
[----:B------:R-:W-:-:S04]  /*b4f0*/  IMAD.WIDE R18, R5, 0x4, R170 ;  /* 0x0000000405127825 */ /* 0x000fc800078e02aa */
[----:B------:R-:W-:-:S04]  /*b500*/  IMAD.WIDE R170, R5, 0x4, R12 ;  /* 0x0000000405aa7825 */ /* 0x000fc800078e020c */
[C---:B------:R-:W-:Y:S02]  /*b510*/  IMAD.WIDE R12, R5.reuse, 0x4, R228 ;  /* 0x00000004050c7825 */ /* 0x040fe400078e02e4 */
[----:B------:R-:W3:Y:S04]  /*b520*/  LDL.LU.64 R228, [R1+0x200] ;  /* 0x0002000001e47983 */ /* 0x000ee80000300a00 */
[----:B------:R-:W4:Y:S04]  /*b530*/  LDL.LU.64 R6, [R1+0x1a0] ;  /* 0x0001a00001067983 */ /* 0x000f280000300a00 */
[----:B------:R-:W4:Y:S04]  /*b540*/  LDL.LU.64 R230, [R1+0x210] ;  /* 0x0002100001e67983 */ /* 0x000f280000300a00 */
[----:B------:R-:W4:Y:S01]  /*b550*/  LDL.LU.64 R214, [R1+0x1b8] ;  /* 0x0001b80001d67983 */ /* 0x000f220000300a00 */
[----:B------:R-:W-:-:S03]  /*b560*/  IMAD.WIDE R202, R5, 0x4, R160 ;  /* 0x0000000405ca7825 */ /* 0x000fc600078e02a0 */
[----:B------:R-:W4:Y:S01]  /*b570*/  LDL.LU.64 R220, [R1+0x218] ;  /* 0x0002180001dc7983 */ /* 0x000f220000300a00 */
[----:B------:R-:W-:-:S03]  /*b580*/  IMAD.WIDE R174, R5, 0x4, R224 ;  /* 0x0000000405ae7825 */ /* 0x000fc600078e02e0 */
[----:B------:R-:W4:Y:S04]  /*b590*/  LDL.LU.64 R222, [R1+0x1c8] ;  /* 0x0001c80001de7983 */ /* 0x000f280000300a00 */
[----:B------:R-:W4:Y:S01]  /*b5a0*/  LDL.LU.64 R242, [R1+0x8] ;  /* 0x0000080001f27983 */ /* 0x000f220000300a00 */
[----:B------:R-:W-:-:S03]  /*b5b0*/  IMAD.WIDE R200, R5, 0x4, R162 ;  /* 0x0000000405c87825 */ /* 0x000fc600078e02a2 */
[----:B------:R-:W4:Y:S04]  /*b5c0*/  LDL.LU.64 R152, [R1+0x220] ;  /* 0x0002200001987983 */ /* 0x000f280000300a00 */
[----:B------:R-:W4:Y:S01]  /*b5d0*/  LDL.LU.64 R160, [R1+0x1d8] ;  /* 0x0001d80001a07983 */ /* 0x000f220000300a00 */
[----:B------:R-:W-:-:S03]  /*b5e0*/  IMAD.WIDE R196, R5, 0x4, R114 ;  /* 0x0000000405c47825 */ /* 0x000fc600078e0272 */
[----:B------:R-:W4:Y:S01]  /*b5f0*/  LDL.LU.64 R224, [R1+0x18] ;  /* 0x0000180001e07983 */ /* 0x000f220000300a00 */
[----:B------:R-:W-:-:S03]  /*b600*/  IMAD.WIDE R114, R5, 0x4, R164 ;  /* 0x0000000405727825 */ /* 0x000fc600078e02a4 */
[----:B------:R-:W4:Y:S01]  /*b610*/  LDL.LU.64 R154, [R1+0x228] ;  /* 0x00022800019a7983 */ /* 0x000f220000300a00 */
[----:B------:R-:W-:-:S03]  /*b620*/  IMAD.WIDE R206, R5, 0x4, R80 ;  /* 0x0000000405ce7825 */ /* 0x000fc600078e0250 */
[----:B------:R-:W4:Y:S01]  /*b630*/  LDL.LU.64 R162, [R1+0x1e8] ;  /* 0x0001e80001a27983 */ /* 0x000f220000300a00 */
[----:B--2---:R-:W-:-:S03]  /*b640*/  IMAD.WIDE R198, R5, 0x4, R226 ;  /* 0x0000000405c67825 */ /* 0x004fc600078e02e2 */
[----:B------:R-:W2:Y:S04]  /*b650*/  LDL.LU.64 R226, [R1+0x28] ;  /* 0x0000280001e27983 */ /* 0x000ea80000300a00 */
[----:B------:R-:W2:Y:S04]  /*b660*/  LDL.LU.64 R156, [R1+0x230] ;  /* 0x00023000019c7983 */ /* 0x000ea80000300a00 */
[----:B------:R-:W2:Y:S01]  /*b670*/  LDL.LU.64 R164, [R1+0x1f8] ;  /* 0x0001f80001a47983 */ /* 0x000ea20000300a00 */
[----:B---3--:R-:W-:-:S03]  /*b680*/  IMAD.WIDE R80, R5, 0x4, R228 ;  /* 0x0000000405507825 */ /* 0x008fc600078e02e4 */
[----:B------:R-:W3:Y:S04]  /*b690*/  LDL.LU.64 R228, [R1+0x48] ;  /* 0x0000480001e47983 */ /* 0x000ee80000300a00 */
[----:B------:R-:W3:Y:S01]  /*b6a0*/  LDL.LU.64 R158, [R1+0x238] ;  /* 0x00023800019e7983 */ /* 0x000ee20000300a00 */
[----:B----4-:R-:W-:-:S03]  /*b6b0*/  IMAD.WIDE R210, R5, 0x4, R6 ;  /* 0x0000000405d27825 */ /* 0x010fc600078e0206 */
[----:B------:R-:W4:Y:S01]  /*b6c0*/  LDL.LU.64 R6, [R1+0x208] ;  /* 0x0002080001067983 */ /* 0x000f220000300a00 */
[----:B------:R-:W-:-:S03]  /*b6d0*/  IMAD.WIDE R212, R5, 0x4, R230 ;  /* 0x0000000405d47825 */ /* 0x000fc600078e02e6 */
[----:B------:R-:W4:Y:S01]  /*b6e0*/  LDL.LU.64 R230, [R1+0x1b0] ;  /* 0x0001b00001e67983 */ /* 0x000f220000300a00 */
[----:B------:R-:W-:-:S04]  /*b6f0*/  IMAD.WIDE R166, R5, 0x4, R166 ;  /* 0x0000000405a67825 */ /* 0x000fc800078e02a6 */
[C---:B------:R-:W-:Y:S01]  /*b700*/  IMAD.WIDE R22, R5.reuse, 0x4, R22 ;  /* 0x0000000405167825 */ /* 0x040fe200078e0216 */
[----:B------:R-:W-:Y:S03]  /*b710*/  LDGSTS.E [R250+0x40000], desc[UR16][R166.64], P2 ;  /* 0x40000000a6fa7fae */ /* 0x000fe60009121850 */
[C---:B------:R-:W-:Y:S01]  /*b720*/  IMAD.WIDE R20, R5.reuse, 0x4, R20 ;  /* 0x0000000405147825 */ /* 0x040fe200078e0214 */
[----:B------:R-:W-:Y:S04]  /*b730*/  LDGSTS.E [R250+0x40400], desc[UR16][R24.64], P2 ;  /* 0x4040000018fa7fae */ /* 0x000fe80009121850 */
[----:B------:R-:W-:Y:S01]  /*b740*/  LDGSTS.E [R250+0x40800], desc[UR16][R22.64], P2 ;  /* 0x4080000016fa7fae */ /* 0x000fe20009121850 */
[----:B------:R-:W-:-:S03]  /*b750*/  IMAD.WIDE R220, R5, 0x4, R220 ;  /* 0x0000000405dc7825 */ /* 0x000fc600078e02dc */
        /* <DEDUP_REMOVED lines=18> */
[----:B------:R1:W-:Y:S04]  /*b880*/  STL.64 [R1], R152 ;  /* 0x0000009801007387 */ /* 0x0003e80000100a00 */
[----:B------:R-:W-:Y:S01]  /*b890*/  LDGSTS.E [R250+0x43000], desc[UR16][R152.64], P2 ;  /* 0x4300000098fa7fae */ /* 0x000fe20009121850 */
[----:B------:R-:W-:-:S03]  /*b8a0*/  IMAD.WIDE R204, R5, 0x4, R204 ;  /* 0x0000000405cc7825 */ /* 0x000fc600078e02cc */
[----:B------:R-:W-:Y:S04]  /*b8b0*/  STL.64 [R1+0x8], R160 ;  /* 0x000008a001007387 */ /* 0x000fe80000100a00 */
[----:B------:R-:W-:Y:S04]  /*b8c0*/  LDGSTS.E [R250+0x43400], desc[UR16][R154.64], P2 ;  /* 0x434000009afa7fae */ /* 0x000fe80009121850 */
[----:B------:R-:W-:Y:S04]  /*b8d0*/  STL.64 [R1+0x10], R224 ;  /* 0x000010e001007387 */ /* 0x000fe80000100a00 */
[----:B------:R1:W-:Y:S01]  /*b8e0*/  STL.64 [R1+0x18], R154 ;  /* 0x0000189a01007387 */ /* 0x0003e20000100a00 */
[----:B------:R-:W-:-:S03]  /*b8f0*/  IMAD.WIDE R232, R5, 0x4, R232 ;  /* 0x0000000405e87825 */ /* 0x000fc600078e02e8 */
[----:B------:R-:W-:Y:S01]  /*b900*/  STL.64 [R1+0x20], R162 ;  /* 0x000020a201007387 */ /* 0x000fe20000100a00 */
        /* <DEDUP_REMOVED lines=12> */
[----:B--2---:R-:W-:-:S04]  /*b9d0*/  IMAD.WIDE R226, R5, 0x4, R226 ;  /* 0x0000000405e27825 */ /* 0x004fc800078e02e2 */
[C---:B------:R-:W-:Y:S01]  /*b9e0*/  IMAD.WIDE R156, R5.reuse, 0x4, R156 ;  /* 0x00000004059c7825 */ /* 0x040fe200078e029c */
[----:B------:R-:W-:Y:S03]  /*b9f0*/  STL.64 [R1+0x28], R226 ;  /* 0x000028e201007387 */ /* 0x000fe60000100a00 */
[C---:B------:R-:W-:Y:S01]  /*ba00*/  IMAD.WIDE R164, R5.reuse, 0x4, R164 ;  /* 0x0000000405a47825 */ /* 0x040fe200078e02a4 */
[----:B------:R-:W-:Y:S04]  /*ba10*/  LDGSTS.E [R250+0x43800], desc[UR16][R156.64], P2 ;  /* 0x438000009cfa7fae */ /* 0x000fe80009121850 */
[----:B------:R2:W-:Y:S04]  /*ba20*/  STL.64 [R1+0x30], R156 ;  /* 0x0000309c01007387 */ /* 0x0005e80000100a00 */
[----:B------:R-:W-:Y:S01]  /*ba30*/  STL.64 [R1+0x38], R164 ;  /* 0x000038a401007387 */ /* 0x000fe20000100a00 */
[----:B---3--:R-:W-:-:S04]  /*ba40*/  IMAD.WIDE R158, R5, 0x4, R158 ;  /* 0x00000004059e7825 */ /* 0x008fc800078e029e */
[C---:B------:R-:W-:Y:S01]  /*ba50*/  IMAD.WIDE R228, R5.reuse, 0x4, R228 ;  /* 0x0000000405e47825 */ /* 0x040fe200078e02e4 */
[----:B------:R-:W-:Y:S03]  /*ba60*/  LDGSTS.E [R250+0x43c00], desc[UR16][R158.64], P2 ;  /* 0x43c000009efa7fae */ /* 0x000fe60009121850 */
[C---:B----4-:R-:W-:Y:S01]  /*ba70*/  IMAD.WIDE R6, R5.reuse, 0x4, R6 ;  /* 0x0000000405067825 */ /* 0x050fe200078e0206 */
[----:B------:R-:W-:Y:S03]  /*ba80*/  LDGSTS.E [R251+0x40100], desc[UR16][R42.64], P2 ;  /* 0x401000002afb7fae */ /* 0x000fe60009121850 */
[C---:B------:R-:W-:Y:S01]  /*ba90*/  IMAD.WIDE R230, R5.reuse, 0x4, R230 ;  /* 0x0000000405e67825 */ /* 0x040fe200078e02e6 */
[----:B------:R-:W-:Y:S04]  /*baa0*/  LDGSTS.E [R251+0x40500], desc[UR16][R40.64], P2 ;  /* 0x4050000028fb7fae */ /* 0x000fe80009121850 */
[----:B------:R-:W-:Y:S04]  /*bab0*/  LDGSTS.E [R251+0x40900], desc[UR16][R18.64], P2 ;  /* 0x4090000012fb7fae */ /* 0x000fe80009121850 */
[----:B------:R-:W-:Y:S04]  /*bac0*/  LDGSTS.E [R251+0x40d00], desc[UR16][R38.64], P2 ;  /* 0x40d0000026fb7fae */ /* 0x000fe80009121850 */
[----:B------:R-:W-:Y:S04]  /*bad0*/  STL.64 [R1+0x40], R228 ;  /* 0x000040e401007387 */ /* 0x000fe80000100a00 */
[----:B------:R-:W-:Y:S04]  /*bae0*/  LDGSTS.E [R251+0x41100], desc[UR16][R172.64], P2 ;  /* 0x41100000acfb7fae */ /* 0x000fe80009121850 */
[----:B------:R3:W-:Y:S04]  /*baf0*/  STL.64 [R1+0x48], R158 ;  /* 0x0000489e01007387 */ /* 0x0007e80000100a00 */
[----:B------:R-:W-:Y:S04]  /*bb00*/  LDGSTS.E [R251+0x41500], desc[UR16][R204.64], P2 ;  /* 0x41500000ccfb7fae */ /* 0x000fe80009121850 */
[----:B------:R4:W-:Y:S04]  /*bb10*/  STL.64 [R1+0xf8], R6 ;  /* 0x0000f80601007387 */ /* 0x0009e80000100a00 */
[----:B------:R-:W-:Y:S04]  /*bb20*/  LDGSTS.E [R251+0x41900], desc[UR16][R202.64], P2 ;  /* 0x41900000cafb7fae */ /* 0x000fe80009121850 */
[----:B------:R4:W-:Y:S04]  /*bb30*/  STL.64 [R1+0xf0], R230 ;  /* 0x0000f0e601007387 */ /* 0x0009e80000100a00 */
[----:B------:R-:W-:Y:S04]  /*bb40*/  LDGSTS.E [R251+0x41d00], desc[UR16][R200.64], P2 ;  /* 0x41d00000c8fb7fae */ /* 0x000fe80009121850 */
[----:B------:R4:W-:Y:S04]  /*bb50*/  STL.64 [R1+0xe8], R232 ;  /* 0x0000e8e801007387 */ /* 0x0009e80000100a00 */
[----:B------:R-:W-:Y:S04]  /*bb60*/  LDGSTS.E [R251+0x42100], desc[UR16][R198.64], P2 ;  /* 0x42100000c6fb7fae */ /* 0x000fe80009121850 */
[----:B-1----:R-:W4:Y:S04]  /*bb70*/  LDL.LU.64 R152, [R1+0x4d8] ;  /* 0x0004d80001987983 */ /* 0x002f280000300a00 */
[----:B------:R-:W-:Y:S04]  /*bb80*/  LDGSTS.E [R251+0x42500], desc[UR16][R210.64], P2 ;  /* 0x42500000d2fb7fae */ /* 0x000fe80009121850 */
[----:B------:R-:W4:Y:S04]  /*bb90*/  LDL.LU.64 R154, [R1+0x4d0] ;  /* 0x0004d000019a7983 */ /* 0x000f280000300a00 */
[----:B------:R-:W-:Y:S04]  /*bba0*/  LDGSTS.E [R251+0x42900], desc[UR16][R214.64], P2 ;  /* 0x42900000d6fb7fae */ /* 0x000fe80009121850 */
[----:B--2---:R-:W2:Y:S04]  /*bbb0*/  LDL.LU.64 R156, [R1+0x4c8] ;  /* 0x0004c800019c7983 */ /* 0x004ea80000300a00 */
[----:B------:R-:W-:Y:S04]  /*bbc0*/  LDGSTS.E [R251+0x42d00], desc[UR16][R222.64], P2 ;  /* 0x42d00000defb7fae */ /* 0x000fe80009121850 */
[----:B---3--:R-:W3:Y:S04]  /*bbd0*/  LDL.LU.64 R158, [R1+0x4c0] ;  /* 0x0004c000019e7983 */ /* 0x008ee80000300a00 */
[----:B------:R-:W-:Y:S04]  /*bbe0*/  LDGSTS.E [R251+0x43100], desc[UR16][R160.64], P2 ;  /* 0x43100000a0fb7fae */ /* 0x000fe80009121850 */
[----:B------:R-:W-:Y:S04]  /*bbf0*/  LDGSTS.E [R251+0x43500], desc[UR16][R162.64], P2 ;  /* 0x43500000a2fb7fae */ /* 0x000fe80009121850 */
[----:B------:R-:W-:Y:S04]  /*bc00*/  LDGSTS.E [R251+0x43900], desc[UR16][R164.64], P2 ;  /* 0x43900000a4fb7fae */ /* 0x000fe80009121850 */
[----:B------:R-:W2:Y:S04]  /*bc10*/  LDL.LU.64 R160, [R1+0x4b8] ;  /* 0x0004b80001a07983 */ /* 0x000ea80000300a00 */
[----:B------:R-:W3:Y:S04]  /*bc20*/  LDL.LU.64 R162, [R1+0x4b0] ;  /* 0x0004b00001a27983 */ /* 0x000ee80000300a00 */
[----:B------:R-:W2:Y:S04]  /*bc30*/  LDL.LU.64 R164, [R1+0x4a8] ;  /* 0x0004a80001a47983 */ /* 0x000ea80000300a00 */
[----:B------:R-:W-:Y:S04]  /*bc40*/  LDGSTS.E [R251+0x43d00], desc[UR16][R6.64], P2 ;  /* 0x43d0000006fb7fae */ /* 0x000fe80009121850 */
[----:B------:R-:W-:Y:S04]  /*bc50*/  LDGSTS.E [R252+0x40200], desc[UR16][R36.64], P2 ;  /* 0x4020000024fc7fae */ /* 0x000fe80009121850 */
[----:B------:R-:W-:Y:S04]  /*bc60*/  LDGSTS.E [R252+0x40600], desc[UR16][R34.64], P2 ;  /* 0x4060000022fc7fae */ /* 0x000fe80009121850 */
[----:B----4-:R-:W4:Y:S04]  /*bc70*/  LDL.LU.64 R6, [R1+0x4a0] ;  /* 0x0004a00001067983 */ /* 0x010f280000300a00 */
        /* <DEDUP_REMOVED lines=10> */
[----:B------:R-:W-:Y:S04]  /*bd20*/  STL.64 [R1+0x460], R250 ;  /* 0x000460fa01007387 */ /* 0x000fe80000100a00 */
[----:B------:R-:W-:Y:S04]  /*bd30*/  LDGSTS.E [R252+0x43200], desc[UR16][R224.64], P2 ;  /* 0x43200000e0fc7fae */ /* 0x000fe80009121850 */
[----:B------:R-:W-:Y:S04]  /*bd40*/  LDGSTS.E [R252+0x43600], desc[UR16][R226.64], P2 ;  /* 0x43600000e2fc7fae */ /* 0x000fe80009121850 */
[----:B------:R-:W-:Y:S04]  /*bd50*/  LDGSTS.E [R252+0x43a00], desc[UR16][R228.64], P2 ;  /* 0x43a00000e4fc7fae */ /* 0x000fe80009121850 */
[----:B------:R-:W3:Y:S04]  /*bd60*/  LDL.LU.64 R224, [R1+0x498] ;  /* 0x0004980001e07983 */ /* 0x000ee80000300a00 */
[----:B------:R-:W2:Y:S04]  /*bd70*/  LDL.LU.64 R226, [R1+0x490] ;  /* 0x0004900001e27983 */ /* 0x000ea80000300a00 */
[----:B------:R-:W3:Y:S04]  /*bd80*/  LDL.LU.64 R228, [R1+0x488] ;  /* 0x0004880001e47983 */ /* 0x000ee80000300a00 */
[----:B------:R-:W-:Y:S04]  /*bd90*/  LDGSTS.E [R252+0x43e00], desc[UR16][R230.64], P2 ;  /* 0x43e00000e6fc7fae */ /* 0x000fe80009121850 */
[----:B------:R-:W2:Y:S01]  /*bda0*/  LDL.LU.64 R230, [R1+0x480] ;  /* 0x0004800001e67983 */ /* 0x000ea20000300a00 */
        /* <DEDUP_REMOVED lines=13> */
[----:B------:R-:W-:Y:S01]  /*be80*/  IMAD.WIDE R234, R5, 0x4, R234 ;  /* 0x0000000405ea7825 */ /* 0x000fe200078e02ea */
[----:B------:R-:W-:Y:S04]  /*be90*/  STL.64 [R1+0x478], R238 ;  /* 0x000478ee01007387 */ /* 0x000fe80000100a00 */
[----:B------:R-:W-:Y:S04]  /*bea0*/  STL.64 [R1+0x468], R236 ;  /* 0x000468ec01007387 */ /* 0x000fe80000100a00 */
[----:B------:R-:W-:Y:S04]  /*beb0*/  STL.64 [R1+0x470], R234 ;  /* 0x000470ea01007387 */ /* 0x000fe80000100a00 */
        /* <DEDUP_REMOVED lines=15> */
[----:B------:R1:W-:Y:S04]  /*bfb0*/  LDGSTS.E [R7+0x43f00], desc[UR16][R232.64], P2 ;  /* 0x43f00000e8077fae */ /* 0x0003e80009121850 */
[----:B------:R-:W0:Y:S01]  /*bfc0*/  LDGDEPBAR ;  /* 0x00000000000079af */ /* 0x000e220000000000 */
[----:B-1----:R-:W1:Y:S01]  /*bfd0*/  LDC R232, c[0x0][0x230] ;  /* 0x00008c00ffe87b82 */ /* 0x002e620000000800 */
[----:B------:R-:W-:Y:S01]  /*bfe0*/  ISETP.GE.U32.AND P2, PT, R2, 0x7ffffedf, PT ;  /* 0x7ffffedf0200780c */ /* 0x000fe20003f46070 */
[----:B--2---:R-:W-:-:S06]  /*bff0*/  IMAD.WIDE R2, R4, 0x4, R230 ;  /* 0x0000000404027825 */ /* 0x004fcc00078e02e6 */
[----:B------:R-:W-:Y:S01]  /*c000*/  BAR.SYNC.DEFER_BLOCKING 0x0 ;  /* 0x0000000000007b1d */ /* 0x000fe20000010000 */
[----:B-1----:R-:W-:-:S05]  /*c010*/  VIADD R230, R232, 0xffffff1d ;  /* 0xffffff1de8e67836 */ /* 0x002fca0000000000 */
[----:B------:R-:W-:Y:S01]  /*c020*/  @!PT LDS RZ, [RZ] ;  /* 0x00000000fffff984 */ /* 0x000fe20000000800 */
[----:B------:R-:W-:Y:S01]  /*c030*/  @!PT LDS RZ, [RZ] ;  /* 0x00000000fffff984 */ /* 0x000fe20000000800 */
[----:B------:R-:W-:Y:S01]  /*c040*/  @!PT LDS RZ, [RZ] ;  /* 0x00000000fffff984 */ /* 0x000fe20000000800 */
[----:B------:R3:W-:Y:S01]  /*c050*/  LDGSTS.E [R10+0x18000], desc[UR16][R2.64], !P3 ;  /* 0x18000000020a7fae */ /* 0x0007e2000d921850 */
        /* <DEDUP_REMOVED lines=35> */
[----:B-1----:R-:W-:-:S03]  /*c290*/  VIADD R160, R162, 0xffffff1b ;  /* 0xffffff1ba2a07836 */ /* 0x002fc60000000000 */
[----:B------:R2:W-:Y:S01]  /*c2a0*/  STL.64 [R1+0x70], R2 ;  /* 0x0000700201007387 */ /* 0x0005e20000100a00 */
[----:B------:R-:W-:-:S04]  /*c2b0*/  IMAD.WIDE R232, R4, 0x4, R126 ;  /* 0x0000000404e87825 */ /* 0x000fc800078e027e */
[----:B------:R-:W-:Y:S01]  /*c2c0*/  IMAD.WIDE R138, R4, 0x4, R138 ;  /* 0x00000004048a7825 */ /* 0x000fe200078e028a */
[----:B------:R-:W-:Y:S01]  /*c2d0*/  ISETP.GE.U32.AND P3, PT, R160, 0x7ffffedc, PT ;  /* 0x7ffffedca000780c */ /* 0x000fe20003f66070 */
[----:B------:R-:W1:Y:S08]  /*c2e0*/  LDC R162, c[0x0][0x230] ;  /* 0x00008c00ffa27b82 */ /* 0x000e700000000800 */
[----:B------:R-:W3:Y:S01]  /*c2f0*/  LDC R160, c[0x0][0x230] ;  /* 0x00008c00ffa07b82 */ /* 0x000ee20000000800 */
[----:B--2---:R-:W-:-:S05]  /*c300*/  IMAD.WIDE R2, R4, 0x4, R158 ;  /* 0x0000000404027825 */ /* 0x004fca00078e029e */
[----:B------:R2:W-:Y:S01]  /*c310*/  LDGSTS.E [R10+0x1c00c], desc[UR16][R2.64], !P4 ;  /* 0x1c00c000020a7fae */ /* 0x0005e2000e121850 */
[----:B---3--:R-:W-:-:S05]  /*c320*/  VIADD R158, R160, 0xffffff1a ;  /* 0xffffff1aa09e7836 */ /* 0x008fca0000000000 */
[----:B------:R-:W-:Y:S02]  /*c330*/  ISETP.GE.U32.AND P4, PT, R158, 0x7ffffedb, PT ;  /* 0x7ffffedb9e00780c */ /* 0x000fe40003f86070 */
[----:B------:R-:W3:Y:S01]  /*c340*/  LDC R158, c[0x0][0x230] ;  /* 0x00008c00ff9e7b82 */ /* 0x000ee20000000800 */
[----:B------:R2:W-:Y:S02]  /*c350*/  STL.64 [R1+0x68], R2 ;  /* 0x0000680201007387 */ /* 0x0005e40000100a00 */
        /* <DEDUP_REMOVED lines=31> */
[----:B------:R2:W-:Y:S04]  /*c550*/  LDGSTS.E [R11+0x1c004], desc[UR16][R2.64], !P4 ;  /* 0x1c004000020b7fae */ /* 0x0005e8000e121850 */
        /* <DEDUP_REMOVED lines=30> */
[----:B------:R2:W-:Y:S01]  /*c740*/  STL.64 [R1+0x90], R2 ;  /* 0x0000900201007387 */ /* 0x0005e20000100a00 */
        /* <DEDUP_REMOVED lines=38> */
[C---:B------:R-:W-:Y:S01]  /*c9b0*/  IMAD.WIDE R46, R4.reuse, 0x4, R46 ;  /* 0x00000004042e7825 */ /* 0x040fe200078e022e */
[----:B------:R-:W-:Y:S01]  /*c9c0*/  SEL R9, RZ, 0x4, P0 ;  /* 0x00000004ff097807 */ /* 0x000fe20000000000 */
[----:B------:R-:W4:Y:S02]  /*c9d0*/  LDL.LU.64 R160, [R1] ;  /* 0x0000000001a07983 */ /* 0x000f240000300a00 */
[----:B--2---:R-:W-:-:S04]  /*c9e0*/  IMAD.WIDE R2, R4, 0x4, R142 ;  /* 0x0000000404027825 */ /* 0x004fc800078e028e */
[----:B---3--:R-:W-:Y:S01]  /*c9f0*/  VIADD R108, R108, 0xffffff32 ;  /* 0xffffff326c6c7836 */ /* 0x008fe20000000000 */
[----:B------:R-:W-:Y:S04]  /*ca00*/  LDGSTS.E [R244+0x1800c], desc[UR16][R2.64], !P4 ;  /* 0x1800c00002f47fae */ /* 0x000fe8000e121850 */
[----:B------:R-:W-:Y:S01]  /*ca10*/  ISETP.GE.U32.AND P4, PT, R108, 0x7ffffef3, PT ;  /* 0x7ffffef36c00780c */ /* 0x000fe20003f86070 */
[----:B------:R-:W-:Y:S01]  /*ca20*/  LDGSTS.E [R244+0x1c000], desc[UR16][R230.64], !P5 ;  /* 0x1c000000e6f47fae */ /* 0x000fe2000e921850 */
[----:B------:R-:W2:Y:S02]  /*ca30*/  LDC R108, c[0x0][0x230] ;  /* 0x00008c00ff6c7b82 */ /* 0x000ea40000000800 */
        /* <DEDUP_REMOVED lines=14> */
[----:B------:R-:W-:Y:S04]  /*cb20*/  LDGSTS.E [R244+0x1c00c], desc[UR16][R224.64], !P2 ;  /* 0x1c00c000e0f47fae */ /* 0x000fe8000d121850 */
[----:B------:R-:W-:Y:S04]  /*cb30*/  LDGSTS.E [R245+0x18000], desc[UR16][R138.64], !P3 ;  /* 0x180000008af57fae */ /* 0x000fe8000d921850 */
[----:B------:R-:W-:Y:S04]  /*cb40*/  LDGSTS.E [R245+0x18004], desc[UR16][R136.64], !P4 ;  /* 0x1800400088f57fae */ /* 0x000fe8000e121850 */
[----:B------:R-:W-:Y:S04]  /*cb50*/  LDGSTS.E [R245+0x18008], desc[UR16][R112.64], !P5 ;  /* 0x1800800070f57fae */ /* 0x000fe8000e921850 */
[----:B------:R-:W-:Y:S01]  /*cb60*/  LDGSTS.E [R245+0x1800c], desc[UR16][R128.64], !P6 ;  /* 0x1800c00080f57fae */ /* 0x000fe2000f121850 */
[----:B--2---:R-:W-:-:S03]  /*cb70*/  VIADD R108, R108, 0xffffff12 ;  /* 0xffffff126c6c7836 */ /* 0x004fc60000000000 */
[----:B------:R-:W-:Y:S02]  /*cb80*/  LDGSTS.E [R245+0x1c000], desc[UR16][R90.64], !P1 ;  /* 0x1c0000005af57fae */ /* 0x000fe4000c921850 */
[----:B------:R-:W-:Y:S02]  /*cb90*/  ISETP.GE.U32.AND P2, PT, R108, 0x7ffffed3, PT ;  /* 0x7ffffed36c00780c */ /* 0x000fe40003f46070 */
[----:B------:R-:W2:Y:S11]  /*cba0*/  LDC R108, c[0x0][0x230] ;  /* 0x00008c00ff6c7b82 */ /* 0x000eb60000000800 */
[----:B------:R-:W-:Y:S01]  /*cbb0*/  LDGSTS.E [R245+0x1c004], desc[UR16][R104.64], !P2 ;  /* 0x1c00400068f57fae */ /* 0x000fe2000d121850 */
[----:B--2---:R-:W-:-:S05]  /*cbc0*/  VIADD R108, R108, 0xffffff11 ;  /* 0xffffff116c6c7836 */ /* 0x004fca0000000000 */
        /* <DEDUP_REMOVED lines=133> */
[----:B------:R-:W2:Y:S02]  /*d420*/  LDC R108, c[0x0][0x230] ;  /* 0x00008c00ff6c7b82 */ /* 0x000ea40000000800 */
        /* <DEDUP_REMOVED lines=11> */
[----:B------:R-:W2:Y:S01]  /*d4e0*/  LDC R108, c[0x0][0x230] ;  /* 0x00008c00ff6c7b82 */ /* 0x000ea20000000800 */
[----:B------:R-:W-:Y:S01]  /*d4f0*/  ISETP.GT.AND P0, PT, R0, 0xff, PT ;  /* 0x000000ff0000780c */ /* 0x000fe20003f04270 */
[----:B--2---:R-:W-:-:S05]  /*d500*/  VIADD R108, R108, 0xfffffef9 ;  /* 0xfffffef96c6c7836 */ /* 0x004fca0000000000 */
[----:B------:R-:W-:Y:S02]  /*d510*/  ISETP.GE.U32.AND P6, PT, R108, 0x7ffffeba, PT ;  /* 0x7ffffeba6c00780c */ /* 0x000fe40003fc6070 */
[----:B------:R-:W2:Y:S01]  /*d520*/  LDC R108, c[0x0][0x230] ;  /* 0x00008c00ff6c7b82 */ /* 0x000ea20000000800 */
[----:B------:R-:W-:-:S04]  /*d530*/  SEL R9, R9, RZ, P0 ;  /* 0x000000ff09097207 */ /* 0x000fc80000000000 */
[----:B------:R-:W-:-:S04]  /*d540*/  ISETP.NE.U32.AND P0, PT, R9, RZ, PT ;  /* 0x000000ff0900720c */ /* 0x000fc80003f05070 */
[----:B------:R-:W-:Y:S01]  /*d550*/  P2R R9, PR, RZ, 0x1 ;  /* 0x00000001ff097803 */ /* 0x000fe20000000000 */
[----:B--2---:R-:W-:-:S05]  /*d560*/  VIADD R152, R108, 0xffffff00 ;  /* 0xffffff006c987836 */ /* 0x004fca0000000000 */
[----:B------:R-:W-:Y:S02]  /*d570*/  ISETP.GE.U32.AND P0, PT, R152, 0x7ffffec1, PT ;  /* 0x7ffffec19800780c */ /* 0x000fe40003f06070 */
[----:B------:R-:W2:Y:S04]  /*d580*/  LDL.LU.64 R152, [R1+0x8] ;  /* 0x0000080001987983 */ /* 0x000ea80000300a00 */
[----:B------:R-:W3:Y:S04]  /*d590*/  LDL.LU.64 R238, [R1+0x10] ;  /* 0x0000100001ee7983 */ /* 0x000ee80000300a00 */
[----:B------:R-:W2:Y:S04]  /*d5a0*/  LDL.LU.64 R158, [R1+0x18] ;  /* 0x00001800019e7983 */ /* 0x000ea80000300a00 */
[----:B------:R-:W4:Y:S01]  /*d5b0*/  LDL.LU.64 R234, [R1+0x20] ;  /* 0x0000200001ea7983 */ /* 0x000f220000300a00 */
[----:B------:R-:W-:-:S03]  /*d5c0*/  IMAD.WIDE R144, R5, 0x4, R242 ;  /* 0x0000000405907825 */ /* 0x000fc600078e02f2 */
[----:B------:R-:W2:Y:S01]  /*d5d0*/  LDL.LU.64 R236, [R1+0x28] ;  /* 0x0000280001ec7983 */ /* 0x000ea20000300a00 */
[----:B------:R-:W-:-:S03]  /*d5e0*/  IMAD.WIDE R130, R5, 0x4, R240 ;  /* 0x0000000405827825 */ /* 0x000fc600078e02f0 */
[----:B------:R-:W2:Y:S04]  /*d5f0*/  LDL.LU.64 R156, [R1+0x30] ;  /* 0x00003000019c7983 */ /* 0x000ea80000300a00 */
[----:B------:R-:W2:Y:S04]  /*d600*/  LDL.LU.64 R250, [R1+0x38] ;  /* 0x0000380001fa7983 */ /* 0x000ea80000300a00 */
[----:B------:R-:W2:Y:S04]  /*d610*/  LDL.LU.64 R154, [R1+0x48] ;  /* 0x00004800019a7983 */ /* 0x000ea80000300a00 */
[----:B------:R-:W2:Y:S04]  /*d620*/  LDL.LU.64 R242, [R1+0xe8] ;  /* 0x0000e80001f27983 */ /* 0x000ea80000300a00 */
[----:B------:R-:W2:Y:S01]  /*d630*/  LDL.LU.64 R240, [R1+0xf0] ;  /* 0x0000f00001f07983 */ /* 0x000ea20000300a00 */
[----:B---3--:R-:W-:-:S03]  /*d640*/  IMAD.WIDE R142, R5, 0x4, R238 ;  /* 0x00000004058e7825 */ /* 0x008fc600078e02ee */
[----:B------:R-:W3:Y:S01]  /*d650*/  LDL.LU.64 R238, [R1+0x478] ;  /* 0x0004780001ee7983 */ /* 0x000ee20000300a00 */
[----:B----4-:R-:W-:-:S04]  /*d660*/  IMAD.WIDE R150, R5, 0x4, R234 ;  /* 0x0000000405967825 */ /* 0x010fc800078e02ea */
[----:B--2---:R-:W-:-:S04]  /*d670*/  IMAD.WIDE R140, R5, 0x4, R236 ;  /* 0x00000004058c7825 */ /* 0x004fc800078e02ec */
[C---:B---3--:R-:W-:Y:S02]  /*d680*/  IMAD.WIDE R126, R5.reuse, 0x4, R238 ;  /* 0x00000004057e7825 */ /* 0x048fe400078e02ee */
[----:B------:R-:W2:Y:S04]  /*d690*/  LDL.LU.64 R238, [R1+0xf8] ;  /* 0x0000f80001ee7983 */ /* 0x000ea80000300a00 */
[----:B------:R-:W3:Y:S04]  /*d6a0*/  LDL.LU.64 R234, [R1+0x470] ;  /* 0x0004700001ea7983 */ /* 0x000ee80000300a00 */
[----:B------:R-:W4:Y:S01]  /*d6b0*/  LDL.LU.64 R236, [R1+0x468] ;  /* 0x0004680001ec7983 */ /* 0x000f220000300a00 */
[----:B------:R-:W-:-:S04]  /*d6c0*/  IMAD.WIDE R148, R5, 0x4, R250 ;  /* 0x0000000405947825 */ /* 0x000fc800078e02fa */
[C---:B----4-:R-:W-:Y:S02]  /*d6d0*/  IMAD.WIDE R122, R5.reuse, 0x4, R236 ;  /* 0x00000004057a7825 */ /* 0x050fe400078e02ec */
[----:B------:R-:W4:Y:S04]  /*d6e0*/  LDL.LU.64 R236, [R1+0x40] ;  /* 0x0000400001ec7983 */ /* 0x000f280000300a00 */
[----:B------:R-:W3:Y:S01]  /*d6f0*/  LDL.LU.64 R250, [R1+0x460] ;  /* 0x0004600001fa7983 */ /* 0x000ee20000300a00 */
[----:B--2---:R-:W-:-:S04]  /*d700*/  IMAD.WIDE R146, R5, 0x4, R238 ;  /* 0x0000000405927825 */ /* 0x004fc800078e02ee */
[----:B------:R-:W-:-:S04]  /*d710*/  IMAD.WIDE R132, R5, 0x4, R240 ;  /* 0x0000000405847825 */ /* 0x000fc800078e02f0 */
[----:B------:R-:W-:-:S04]  /*d720*/  IMAD.WIDE R108, R5, 0x4, R242 ;  /* 0x00000004056c7825 */ /* 0x000fc800078e02f2 */
[----:B------:R-:W-:-:S05]  /*d730*/  IMAD.WIDE R64, R4, 0x4, R64 ;  /* 0x0000000404407825 */ /* 0x000fca00078e0240 */
[----:B------:R-:W-:Y:S01]  /*d740*/  LDGSTS.E [R249+0x1c00c], desc[UR16][R64.64], !P0 ;  /* 0x1c00c00040f97fae */ /* 0x000fe2000c121850 */
[----:B------:R-:W-:Y:S01]  /*d750*/  ISETP.NE.AND P0, PT, R9, RZ, PT ;  /* 0x000000ff0900720c */ /* 0x000fe20003f05270 */
[C---:B------:R-:W-:Y:S01]  /*d760*/  IMAD.WIDE R166, R5.reuse, 0x4, R166 ;  /* 0x0000000405a67825 */ /* 0x040fe200078e02a6 */
[----:B------:R-:W2:Y:S01]  /*d770*/  LDC R9, c[0x0][0x230] ;  /* 0x00008c00ff097b82 */ /* 0x000ea20000000800 */
[----:B------:R-:W0:Y:S02]  /*d780*/  LDGDEPBAR ;  /* 0x00000000000079af */ /* 0x000e240000000000 */
        /* <DEDUP_REMOVED lines=12> */
[C---:B----4-:R-:W-:Y:S02]  /*d850*/  IMAD.WIDE R134, R5.reuse, 0x4, R236 ;  /* 0x0000000405867825 */ /* 0x050fe400078e02ec */
[----:B------:R-:W4:Y:S04]  /*d860*/  LDL.LU.64 R236, [R1+0xe0] ;  /* 0x0000e00001ec7983 */ /* 0x000f280000300a00 */
[----:B------:R-:W2:Y:S04]  /*d870*/  LDL.LU.64 R238, [R1+0xd8] ;  /* 0x0000d80001ee7983 */ /* 0x000ea80000300a00 */
[----:B------:R-:W2:Y:S04]  /*d880*/  LDL.LU.64 R240, [R1+0xd0] ;  /* 0x0000d00001f07983 */ /* 0x000ea80000300a00 */
[----:B------:R-:W2:Y:S04]  /*d890*/  LDL.LU.64 R242, [R1+0xc8] ;  /* 0x0000c80001f27983 */ /* 0x000ea80000300a00 */
[----:B---3--:R-:W-:Y:S04]  /*d8a0*/  LDGSTS.E [R250+0x48000], desc[UR16][R166.64], P0 ;  /* 0x48000000a6fa7fae */ /* 0x008fe80008121850 */
[----:B------:R-:W-:Y:S04]  /*d8b0*/  LDGSTS.E [R250+0x48400], desc[UR16][R24.64], P0 ;  /* 0x4840000018fa7fae */ /* 0x000fe80008121850 */
[----:B------:R-:W-:Y:S04]  /*d8c0*/  LDGSTS.E [R250+0x48800], desc[UR16][R22.64], P0 ;  /* 0x4880000016fa7fae */ /* 0x000fe80008121850 */
        /* <DEDUP_REMOVED lines=101> */
[----:B-1----:R-:W-:-:S03]  /*df20*/  VIADD R162, R162, 0xfffffeff ;  /* 0xfffffeffa2a27836 */ /* 0x002fc60000000000 */
[----:B------:R-:W3:Y:S02]  /*df30*/  LDL.LU.64 R234, [R1+0xb8] ;  /* 0x0000b80001ea7983 */ /* 0x000ee40000300a00 */
[----:B------:R-:W-:Y:S01]  /*df40*/  ISETP.GE.U32.AND P0, PT, R162, 0x7ffffec0, PT ;  /* 0x7ffffec0a200780c */ /* 0x000fe20003f06070 */
[C---:B----4-:R-:W-:Y:S01]  /*df50*/  IMAD.WIDE R162, R4.reuse, 0x4, R236 ;  /* 0x0000000404a27825 */ /* 0x050fe200078e02ec */
[----:B------:R-:W-:Y:S06]  /*df60*/  BAR.SYNC.DEFER_BLOCKING 0x0 ;  /* 0x0000000000007b1d */ /* 0x000fec0000010000 */
[----:B------:R-:W4:Y:S05]  /*df70*/  LDL.LU.64 R236, [R1+0xb0] ;  /* 0x0000b00001ec7983 */ /* 0x000f2a0000300a00 */
[----:B------:R-:W-:Y:S01]  /*df80*/  @!PT LDS RZ, [RZ] ;  /* 0x00000000fffff984 */ /* 0x000fe20000000800 */
[----:B------:R-:W-:Y:S01]  /*df90*/  @!PT LDS RZ, [RZ] ;  /* 0x00000000fffff984 */ /* 0x000fe20000000800 */
[----:B------:R-:W-:Y:S01]  /*dfa0*/  @!PT LDS RZ, [RZ] ;  /* 0x00000000fffff984 */ /* 0x000fe20000000800 */
[----:B------:R2:W-:Y:S02]  /*dfb0*/  LDGSTS.E [R10+0x20000], desc[UR16][R162.64], !P0 ;  /* 0x20000000a20a7fae */ /* 0x0005e4000c121850 */
[----:B--2---:R-:W-:-:S02]  /*dfc0*/  IMAD.WIDE R162, R4, 0x4, R238 ;  /* 0x0000000404a27825 */ /* 0x004fc400078e02ee */
[----:B------:R-:W2:Y:S04]  /*dfd0*/  LDL.LU.64 R238, [R1+0xa8] ;  /* 0x0000a80001ee7983 */ /* 0x000ea80000300a00 */
[----:B------:R1:W-:Y:S02]  /*dfe0*/  LDGSTS.E [R10+0x20004], desc[UR16][R162.64], !P1 ;  /* 0x20004000a20a7fae */ /* 0x0003e4000c921850 */
[C---:B-1----:R-:W-:Y:S02]  /*dff0*/  IMAD.WIDE R162, R4.reuse, 0x4, R240 ;  /* 0x0000000404a27825 */ /* 0x042fe400078e02f0 */
[----:B------:R-:W2:Y:S04]  /*e000*/  LDL.LU.64 R240, [R1+0x58] ;  /* 0x0000580001f07983 */ /* 0x000ea80000300a00 */
[----:B------:R1:W-:Y:S02]  /*e010*/  LDGSTS.E [R10+0x20008], desc[UR16][R162.64], !P2 ;  /* 0x20008000a20a7fae */ /* 0x0003e4000d121850 */
[----:B-1----:R-:W-:-:S02]  /*e020*/  IMAD.WIDE R162, R4, 0x4, R242 ;  /* 0x0000000404a27825 */ /* 0x002fc400078e02f2 */
[----:B------:R-:W2:Y:S04]  /*e030*/  LDL.LU.64 R242, [R1+0x50] ;  /* 0x0000500001f27983 */ /* 0x000ea80000300a00 */
[----:B------:R1:W-:Y:S04]  /*e040*/  LDGSTS.E [R10+0x2000c], desc[UR16][R162.64], !P3 ;  /* 0x2000c000a20a7fae */ /* 0x0003e8000d921850 */
[----:B------:R-:W1:Y:S01]  /*e050*/  LDL.LU.64 R162, [R1+0x80] ;  /* 0x0000800001a27983 */ /* 0x000e620000300a00 */
[----:B------:R-:W-:-:S05]  /*e060*/  VIADD R9, R9, 0xfffffef8 ;  /* 0xfffffef809097836 */ /* 0x000fca0000000000 */
[----:B------:R-:W-:Y:S02]  /*e070*/  ISETP.GE.U32.AND P0, PT, R9, 0x7ffffeb9, PT ;  /* 0x7ffffeb90900780c */ /* 0x000fe40003f06070 */
[----:B------:R-:W3:Y:S02]  /*e080*/  LDC R9, c[0x0][0x230] ;  /* 0x00008c00ff097b82 */ /* 0x000ee40000000800 */
[----:B---3--:R-:W-:-:S05]  /*e090*/  VIADD R9, R9, 0xfffffedf ;  /* 0xfffffedf09097836 */ /* 0x008fca0000000000 */
[----:B------:R-:W-:Y:S02]  /*e0a0*/  ISETP.GE.U32.AND P1, PT, R9, 0x7ffffea0, PT ;  /* 0x7ffffea00900780c */ /* 0x000fe40003f26070 */
[----:B------:R-:W3:Y:S01]  /*e0b0*/  LDC R9, c[0x0][0x230] ;  /* 0x00008c00ff097b82 */ /* 0x000ee20000000800 */
[----:B-1----:R-:W-:-:S10]  /*e0c0*/  IMAD.WIDE R162, R4, 0x4, R162 ;  /* 0x0000000404a27825 */ /* 0x002fd400078e02a2 */
[----:B------:R1:W-:Y:S04]  /*e0d0*/  LDGSTS.E [R10+0x24000], desc[UR16][R162.64], !P1 ;  /* 0x24000000a20a7fae */ /* 0x0003e8000c921850 */
[----:B------:R-:W1:Y:S01]  /*e0e0*/  LDL.LU.64 R162, [R1+0x78] ;  /* 0x0000780001a27983 */ /* 0x000e620000300a00 */
        /* <DEDUP_REMOVED lines=17> */
[----:B------:R-:W4:Y:S01]  /*e200*/  LDL.LU.64 R162, [R1+0xc0] ;  /* 0x0000c00001a27983 */ /* 0x000f220000300a00 */
[----:B-1----:R-:W1:Y:S01]  /*e210*/  LDC R10, c[0x0][0x230] ;  /* 0x00008c00ff0a7b82 */ /* 0x002e620000000800 */
[----:B---3--:R-:W-:Y:S02]  /*e220*/  VIADD R9, R9, 0xfffffedb ;  /* 0xfffffedb09097836 */ /* 0x008fe40000000000 */
[----:B-1----:R-:W-:Y:S02]  /*e230*/  VIADD R10, R10, 0xfffffed9 ;  /* 0xfffffed90a0a7836 */ /* 0x002fe40000000000 */
[----:B----4-:R-:W-:-:S05]  /*e240*/  IMAD.WIDE R162, R4, 0x4, R162 ;  /* 0x0000000404a27825 */ /* 0x010fca00078e02a2 */
[----:B------:R1:W-:Y:S02]  /*e250*/  LDGSTS.E [R11+0x20000], desc[UR16][R162.64], !P4 ;  /* 0x20000000a20b7fae */ /* 0x0003e4000e121850 */
[C---:B-1----:R-:W-:Y:S02]  /*e260*/  IMAD.WIDE R162, R4.reuse, 0x4, R234 ;  /* 0x0000000404a27825 */ /* 0x042fe400078e02ea */
[----:B------:R-:W1:Y:S03]  /*e270*/  LDC R234, c[0x0][0x230] ;  /* 0x00008c00ffea7b82 */ /* 0x000e660000000800 */
[----:B------:R3:W-:Y:S05]  /*e280*/  LDGSTS.E [R11+0x20004], desc[UR16][R162.64], !P5 ;  /* 0x20004000a20b7fae */ /* 0x0007ea000e921850 */
[----:B------:R-:W4:Y:S01]  /*e290*/  LDC R235, c[0x0][0x230] ;  /* 0x00008c00ffeb7b82 */ /* 0x000f220000000800 */
[----:B---3--:R-:W-:-:S07]  /*e2a0*/  IMAD.WIDE R162, R4, 0x4, R236 ;  /* 0x0000000404a27825 */ /* 0x008fce00078e02ec */
[----:B------:R-:W3:Y:S01]  /*e2b0*/  LDC R237, c[0x0][0x230] ;  /* 0x00008c00ffed7b82 */ /* 0x000ee20000000800 */
[----:B------:R2:W-:Y:S07]  /*e2c0*/  LDGSTS.E [R11+0x20008], desc[UR16][R162.64], !P6 ;  /* 0x20008000a20b7fae */ /* 0x0005ee000f121850 */
[----:B------:R-:W3:Y:S01]  /*e2d0*/  LDC R236, c[0x0][0x230] ;  /* 0x00008c00ffec7b82 */ /* 0x000ee20000000800 */
[----:B--2---:R-:W-:-:S07]  /*e2e0*/  IMAD.WIDE R162, R4, 0x4, R238 ;  /* 0x0000000404a27825 */ /* 0x004fce00078e02ee */
[----:B------:R-:W2:Y:S01]  /*e2f0*/  LDC R238, c[0x0][0x230] ;  /* 0x00008c00ffee7b82 */ /* 0x000ea20000000800 */
[----:B------:R4:W-:Y:S01]  /*e300*/  LDGSTS.E [R11+0x2000c], desc[UR16][R162.64], !P0 ;  /* 0x2000c000a20b7fae */ /* 0x0009e2000c121850 */
[----:B------:R-:W-:Y:S01]  /*e310*/  ISETP.GE.U32.AND P0, PT, R9, 0x7ffffe9c, PT ;  /* 0x7ffffe9c0900780c */ /* 0x000fe20003f06070 */
[----:B-1----:R-:W-:-:S05]  /*e320*/  VIADD R9, R234, 0xfffffeda ;  /* 0xfffffedaea097836 */ /* 0x002fca0000000000 */
[----:B------:R-:W1:Y:S01]  /*e330*/  LDC R234, c[0x0][0x230] ;  /* 0x00008c00ffea7b82 */ /* 0x000e620000000800 */
[----:B------:R-:W-:Y:S01]  /*e340*/  ISETP.GE.U32.AND P1, PT, R9, 0x7ffffe9b, PT ;  /* 0x7ffffe9b0900780c */ /* 0x000fe20003f26070 */
[----:B----4-:R-:W-:Y:S02]  /*e350*/  IMAD.WIDE R162, R4, 0x4, R240 ;  /* 0x0000000404a27825 */ /* 0x010fe400078e02f0 */
[----:B------:R-:W4:Y:S04]  /*e360*/  LDL.LU.64 R240, [R1+0x98] ;  /* 0x0000980001f07983 */ /* 0x000f280000300a00 */
[----:B------:R3:W-:Y:S01]  /*e370*/  LDGSTS.E [R11+0x24000], desc[UR16][R162.64], !P0 ;  /* 0x24000000a20b7fae */ /* 0x0007e2000c121850 */
[----:B------:R-:W-:Y:S01]  /*e380*/  ISETP.GE.U32.AND P0, PT, R10, 0x7ffffe9a, PT ;  /* 0x7ffffe9a0a00780c */ /* 0x000fe20003f06070 */
[----:B------:R-:W-:Y:S01]  /*e390*/  VIADD R9, R235, 0xfffffed8 ;  /* 0xfffffed8eb097836 */ /* 0x000fe20000000000 */
[----:B------:R-:W2:Y:S08]  /*e3a0*/  LDC R10, c[0x0][0x230] ;  /* 0x00008c00ff0a7b82 */ /* 0x000eb00000000800 */
[----:B------:R-:W1:Y:S01]  /*e3b0*/  LDC R235, c[0x0][0x230] ;  /* 0x00008c00ffeb7b82 */ /* 0x000e620000000800 */
[----:B---3--:R-:W-:-:S02]  /*e3c0*/  IMAD.WIDE R162, R4, 0x4, R242 ;  /* 0x0000000404a27825 */ /* 0x008fc400078e02f2 */
[----:B------:R-:W3:Y:S04]  /*e3d0*/  LDL.LU.64 R242, [R1+0x90] ;  /* 0x0000900001f27983 */ /* 0x000ee80000300a00 */
[----:B------:R2:W-:Y:S02]  /*e3e0*/  LDGSTS.E [R11+0x24004], desc[UR16][R162.64], !P1 ;  /* 0x24004000a20b7fae */ /* 0x0005e4000c921850 */
[C---:B--2---:R-:W-:Y:S01]  /*e3f0*/  IMAD.WIDE R162, R4.reuse, 0x4, R232 ;  /* 0x0000000404a27825 */ /* 0x044fe200078e02e8 */
[----:B------:R-:W-:Y:S01]  /*e400*/  ISETP.GE.U32.AND P1, PT, R9, 0x7ffffe99, PT ;  /* 0x7ffffe990900780c */ /* 0x000fe20003f26070 */
[----:B------:R-:W2:Y:S03]  /*e410*/  LDC R232, c[0x0][0x230] ;  /* 0x00008c00ffe87b82 */ /* 0x000ea60000000800 */
[----:B------:R1:W-:Y:S05]  /*e420*/  LDGSTS.E [R11+0x24008], desc[UR16][R162.64], !P0 ;  /* 0x24008000a20b7fae */ /* 0x0003ea000c121850 */
[----:B------:R-:W2:Y:S01]  /*e430*/  LDC R9, c[0x0][0x230] ;  /* 0x00008c00ff097b82 */ /* 0x000ea20000000800 */
[----:B-1----:R-:W-:-:S07]  /*e440*/  IMAD.WIDE R162, R4, 0x4, R164 ;  /* 0x0000000404a27825 */ /* 0x002fce00078e02a4 */
[----:B------:R-:W1:Y:S01]  /*e450*/  LDC R233, c[0x0][0x230] ;  /* 0x00008c00ffe97b82 */ /* 0x000e620000000800 */
[----:B------:R-:W3:Y:S04]  /*e460*/  LDL.LU.64 R164, [R1+0xa0] ;  /* 0x0000a00001a47983 */ /* 0x000ee80000300a00 */
[----:B------:R2:W-:Y:S02]  /*e470*/  LDGSTS.E [R11+0x2400c], desc[UR16][R162.64], !P1 ;  /* 0x2400c000a20b7fae */ /* 0x0005e4000c921850 */
[----:B--2---:R-:W-:Y:S02]  /*e480*/  VIADD R9, R9, 0xfffffef7 ;  /* 0xfffffef709097836 */ /* 0x004fe40000000000 */
[----:B------:R-:W-:-:S03]  /*e490*/  VIADD R11, R10, 0xfffffef6 ;  /* 0xfffffef60a0b7836 */ /* 0x000fc60000000000 */
[----:B------:R-:W-:Y:S01]  /*e4a0*/  ISETP.GE.U32.AND P0, PT, R9, 0x7ffffeb8, PT ;  /* 0x7ffffeb80900780c */ /* 0x000fe20003f06070 */
[----:B------:R-:W-:Y:S01]  /*e4b0*/  VIADD R9, R235, 0xfffffef4 ;  /* 0xfffffef4eb097836 */ /* 0x000fe20000000000 */
[----:B------:R-:W-:Y:S01]  /*e4c0*/  ISETP.GE.U32.AND P1, PT, R11, 0x7ffffeb7, PT ;  /* 0x7ffffeb70b00780c */ /* 0x000fe20003f26070 */
[----:B------:R-:W2:Y:S01]  /*e4d0*/  LDC R235, c[0x0][0x230] ;  /* 0x00008c00ffeb7b82 */ /* 0x000ea20000000800 */
[----:B------:R-:W-:Y:S02]  /*e4e0*/  VIADD R10, R234, 0xfffffef5 ;  /* 0xfffffef5ea0a7836 */ /* 0x000fe40000000000 */
[----:B------:R-:W-:-:S03]  /*e4f0*/  ISETP.GE.U32.AND P3, PT, R9, 0x7ffffeb5, PT ;  /* 0x7ffffeb50900780c */ /* 0x000fc60003f66070 */
[----:B------:R-:W-:Y:S01]  /*e500*/  ISETP.GE.U32.AND P2, PT, R10, 0x7ffffeb6, PT ;  /* 0x7ffffeb60a00780c */ /* 0x000fe20003f46070 */
[----:B------:R-:W-:Y:S01]  /*e510*/  VIADD R9, R236, 0xfffffed6 ;  /* 0xfffffed6ec097836 */ /* 0x000fe20000000000 */
[----:B------:R-:W2:Y:S01]  /*e520*/  LDC R234, c[0x0][0x230] ;  /* 0x00008c00ffea7b82 */ /* 0x000ea20000000800 */
        /* <DEDUP_REMOVED lines=23> */
[----:B----4-:R-:W-:-:S04]  /*e6a0*/  IMAD.WIDE R10, R4, 0x4, R240 ;  /* 0x00000004040a7825 */ /* 0x010fc800078e02f0 */
[----:B---3--:R-:W-:-:S05]  /*e6b0*/  IMAD.WIDE R162, R4, 0x4, R164 ;  /* 0x0000000404a27825 */ /* 0x008fca00078e02a4 */
[----:B------:R3:W-:Y:S01]  /*e6c0*/  LDGSTS.E [R244+0x20000], desc[UR16][R162.64], !P0 ;  /* 0x20000000a2f47fae */ /* 0x0007e2000c121850 */
[----:B------:R-:W-:-:S03]  /*e6d0*/  IMAD.WIDE R164, R4, 0x4, R2 ;  /* 0x0000000404a47825 */ /* 0x000fc600078e0202 */
[----:B------:R4:W-:Y:S01]  /*e6e0*/  LDGSTS.E [R244+0x20004], desc[UR16][R10.64], !P1 ;  /* 0x200040000af47fae */ /* 0x0009e2000c921850 */
[----:B------:R-:W-:-:S03]  /*e6f0*/  IMAD.WIDE R88, R4, 0x4, R88 ;  /* 0x0000000404587825 */ /* 0x000fc600078e0258 */
[----:B------:R-:W5:Y:S01]  /*e700*/  LDL.LU.64 R2, [R1+0x458] ;  /* 0x0004580001027983 */ /* 0x000f620000300a00 */
[----:B---3--:R-:W-:-:S04]  /*e710*/  IMAD.WIDE R162, R4, 0x4, R242 ;  /* 0x0000000404a27825 */ /* 0x008fc800078e02f2 */
[----:B----4-:R-:W-:Y:S01]  /*e720*/  VIADD R10, R237, 0xfffffed7 ;  /* 0xfffffed7ed0a7836 */ /* 0x010fe20000000000 */
[----:B------:R3:W-:Y:S01]  /*e730*/  LDGSTS.E [R244+0x20008], desc[UR16][R162.64], !P2 ;  /* 0x20008000a2f47fae */ /* 0x0007e2000d121850 */
[----:B------:R-:W-:Y:S01]  /*e740*/  VIADD R11, R238, 0xfffffef3 ;  /* 0xfffffef3ee0b7836 */ /* 0x000fe20000000000 */
[----:B------:R-:W4:Y:S02]  /*e750*/  LDC R242, c[0x0][0x230] ;  /* 0x00008c00fff27b82 */ /* 0x000f240000000800 */
[----:B------:R2:W-:Y:S01]  /*e760*/  LDGSTS.E [R244+0x2000c], desc[UR16][R164.64], !P3 ;  /* 0x2000c000a4f47fae */ /* 0x0005e2000d921850 */
[----:B------:R-:W-:Y:S01]  /*e770*/  ISETP.GE.U32.AND P2, PT, R10, 0x7ffffe98, PT ;  /* 0x7ffffe980a00780c */ /* 0x000fe20003f46070 */
[----:B------:R-:W-:Y:S01]  /*e780*/  VIADD R10, R232, 0xfffffed5 ;  /* 0xfffffed5e80a7836 */ /* 0x000fe20000000000 */
[----:B------:R-:W-:Y:S01]  /*e790*/  ISETP.GE.U32.AND P3, PT, R9, 0x7ffffe97, PT ;  /* 0x7ffffe970900780c */ /* 0x000fe20003f66070 */
[----:B-1----:R-:W-:Y:S02]  /*e7a0*/  VIADD R9, R233, 0xfffffed4 ;  /* 0xfffffed4e9097836 */ /* 0x002fe40000000000 */
[----:B---3--:R-:W1:Y:S01]  /*e7b0*/  LDC R163, c[0x0][0x230] ;  /* 0x00008c00ffa37b82 */ /* 0x008e620000000800 */
[----:B--2---:R-:W-:Y:S01]  /*e7c0*/  VIADD R162, R235, 0xfffffef2 ;  /* 0xfffffef2eba27836 */ /* 0x004fe20000000000 */
[----:B------:R-:W-:-:S02]  /*e7d0*/  ISETP.GE.U32.AND P4, PT, R10, 0x7ffffe96, PT ;  /* 0x7ffffe960a00780c */ /* 0x000fc40003f86070 */
[----:B------:R-:W-:Y:S02]  /*e7e0*/  ISETP.GE.U32.AND P5, PT, R9, 0x7ffffe95, PT ;  /* 0x7ffffe950900780c */ /* 0x000fe40003fa6070 */
[----:B------:R-:W-:Y:S02]  /*e7f0*/  ISETP.GE.U32.AND P0, PT, R11, 0x7ffffeb4, PT ;  /* 0x7ffffeb40b00780c */ /* 0x000fe40003f06070 */
[----:B------:R-:W-:Y:S01]  /*e800*/  ISETP.GE.U32.AND P1, PT, R162, 0x7ffffeb3, PT ;  /* 0x7ffffeb3a200780c */ /* 0x000fe20003f26070 */
[----:B------:R-:W2:Y:S01]  /*e810*/  LDC R232, c[0x0][0x230] ;  /* 0x00008c00ffe87b82 */ /* 0x000ea20000000800 */
[----:B------:R-:W-:-:S05]  /*e820*/  IMAD.WIDE R10, R4, 0x4, R230 ;  /* 0x00000004040a7825 */ /* 0x000fca00078e02e6 */
[----:B------:R1:W-:Y:S02]  /*e830*/  LDGSTS.E [R244+0x24000], desc[UR16][R10.64], !P2 ;  /* 0x240000000af47fae */ /* 0x0003e4000d121850 */
[----:B------:R-:W3:Y:S02]  /*e840*/  LDC R164, c[0x0][0x230] ;  /* 0x00008c00ffa47b82 */ /* 0x000ee40000000800 */
[----:B------:R-:W-:Y:S04]  /*e850*/  LDGSTS.E [R244+0x24004], desc[UR16][R228.64], !P3 ;  /* 0x24004000e4f47fae */ /* 0x000fe8000d921850 */
[----:B------:R-:W-:Y:S02]  /*e860*/  LDGSTS.E [R244+0x24008], desc[UR16][R226.64], !P4 ;  /* 0x24008000e2f47fae */ /* 0x000fe4000e121850 */
[----:B------:R-:W4:Y:S02]  /*e870*/  LDC R230, c[0x0][0x230] ;  /* 0x00008c00ffe67b82 */ /* 0x000f240000000800 */
[----:B------:R-:W-:Y:S04]  /*e880*/  LDGSTS.E [R244+0x2400c], desc[UR16][R224.64], !P5 ;  /* 0x2400c000e0f47fae */ /* 0x000fe8000e921850 */
[----:B------:R-:W-:Y:S02]  /*e890*/  LDGSTS.E [R245+0x20000], desc[UR16][R138.64], !P0 ;  /* 0x200000008af57fae */ /* 0x000fe4000c121850 */
[----:B------:R-:W4:Y:S02]  /*e8a0*/  LDC R165, c[0x0][0x230] ;  /* 0x00008c00ffa57b82 */ /* 0x000f240000000800 */
[----:B------:R2:W-:Y:S01]  /*e8b0*/  LDGSTS.E [R245+0x20004], desc[UR16][R136.64], !P1 ;  /* 0x2000400088f57fae */ /* 0x0005e2000c921850 */
[----:B-1----:R-:W-:-:S02]  /*e8c0*/  VIADD R11, R163, 0xfffffef1 ;  /* 0xfffffef1a30b7836 */ /* 0x002fc40000000000 */
[----:B------:R-:W-:-:S03]  /*e8d0*/  VIADD R10, R234, 0xfffffef0 ;  /* 0xfffffef0ea0a7836 */ /* 0x000fc60000000000 */
[----:B------:R-:W1:Y:S08]  /*e8e0*/  LDC R162, c[0x0][0x230] ;  /* 0x00008c00ffa27b82 */ /* 0x000e700000000800 */
[----:B--2---:R-:W2:Y:S01]  /*e8f0*/  LDC R137, c[0x0][0x230] ;  /* 0x00008c00ff897b82 */ /* 0x004ea20000000800 */
[----:B------:R-:W-:Y:S01]  /*e900*/  ISETP.GE.U32.AND P0, PT, R11, 0x7ffffeb2, PT ;  /* 0x7ffffeb20b00780c */ /* 0x000fe20003f06070 */
[----:B------:R-:W-:-:S06]  /*e910*/  VIADD R9, R232, 0xfffffed3 ;  /* 0xfffffed3e8097836 */ /* 0x000fcc0000000000 */
[----:B------:R-:W1:Y:S01]  /*e920*/  LDC R139, c[0x0][0x230] ;  /* 0x00008c00ff8b7b82 */ /* 0x000e620000000800 */
[----:B---3--:R-:W-:Y:S01]  /*e930*/  VIADD R11, R164, 0xfffffed2 ;  /* 0xfffffed2a40b7836 */ /* 0x008fe20000000000 */
[----:B------:R-:W-:Y:S02]  /*e940*/  ISETP.GE.U32.AND P1, PT, R10, 0x7ffffeb1, PT ;  /* 0x7ffffeb10a00780c */ /* 0x000fe40003f26070 */
[----:B------:R-:W-:Y:S02]  /*e950*/  ISETP.GE.U32.AND P2, PT, R9, 0x7ffffe94, PT ;  /* 0x7ffffe940900780c */ /* 0x000fe40003f46070 */
[----:B------:R-:W-:Y:S01]  /*e960*/  ISETP.GE.U32.AND P3, PT, R11, 0x7ffffe93, PT ;  /* 0x7ffffe930b00780c */ /* 0x000fe20003f66070 */
[----:B------:R3:W-:Y:S01]  /*e970*/  LDGSTS.E [R245+0x20008], desc[UR16][R112.64], !P0 ;  /* 0x2000800070f57fae */ /* 0x0007e2000c121850 */
[----:B------:R-:W1:Y:S01]  /*e980*/  LDC R138, c[0x0][0x230] ;  /* 0x00008c00ff8a7b82 */ /* 0x000e620000000800 */
[----:B----4-:R-:W-:Y:S02]  /*e990*/  VIADD R9, R230, 0xfffffed0 ;  /* 0xfffffed0e6097836 */ /* 0x010fe40000000000 */
[----:B------:R-:W-:-:S05]  /*e9a0*/  VIADD R10, R165, 0xfffffed1 ;  /* 0xfffffed1a50a7836 */ /* 0x000fca0000000000 */
[----:B------:R-:W4:Y:S01]  /*e9b0*/  LDC R136, c[0x0][0x230] ;  /* 0x00008c00ff887b82 */ /* 0x000f220000000800 */
[----:B--2---:R-:W-:Y:S01]  /*e9c0*/  VIADD R11, R137, 0xfffffeee ;  /* 0xfffffeee890b7836 */ /* 0x004fe20000000000 */
[----:B------:R-:W-:Y:S01]  /*e9d0*/  ISETP.GE.U32.AND P5, PT, R9, 0x7ffffe91, PT ;  /* 0x7ffffe910900780c */ /* 0x000fe20003fa6070 */
[----:B------:R-:W-:Y:S05]  /*e9e0*/  LDGSTS.E [R245+0x2000c], desc[UR16][R128.64], !P1 ;  /* 0x2000c00080f57fae */ /* 0x000fea000c921850 */
[----:B---3--:R-:W2:Y:S01]  /*e9f0*/  LDC R113, c[0x0][0x230] ;  /* 0x00008c00ff717b82 */ /* 0x008ea20000000800 */
[----:B------:R3:W-:Y:S01]  /*ea00*/  LDGSTS.E [R245+0x24000], desc[UR16][R90.64], !P2 ;  /* 0x240000005af57fae */ /* 0x0007e2000d121850 */
[----:B-1----:R-:W-:Y:S01]  /*ea10*/  VIADD R9, R139, 0xfffffeef ;  /* 0xfffffeef8b097836 */ /* 0x002fe20000000000 */
[----:B------:R-:W-:-:S02]  /*ea20*/  ISETP.GE.U32.AND P1, PT, R11, 0x7ffffeaf, PT ;  /* 0x7ffffeaf0b00780c */ /* 0x000fc40003f26070 */
[----:B------:R1:W-:Y:S01]  /*ea30*/  LDGSTS.E [R245+0x24004], desc[UR16][R104.64], !P3 ;  /* 0x2400400068f57fae */ /* 0x0003e2000d921850 */
[----:B------:R-:W-:Y:S02]  /*ea40*/  ISETP.GE.U32.AND P4, PT, R10, 0x7ffffe92, PT ;  /* 0x7ffffe920a00780c */ /* 0x000fe40003f86070 */
[----:B------:R-:W4:Y:S01]  /*ea50*/  LDC R11, c[0x0][0x230] ;  /* 0x00008c00ff0b7b82 */ /* 0x000f220000000800 */
[----:B------:R-:W-:-:S07]  /*ea60*/  ISETP.GE.U32.AND P0, PT, R9, 0x7ffffeb0, PT ;  /* 0x7ffffeb00900780c */ /* 0x000fce0003f06070 */
[----:B---3--:R-:W3:Y:S08]  /*ea70*/  LDC R91, c[0x0][0x230] ;  /* 0x00008c00ff5b7b82 */ /* 0x008ef00000000800 */
[----:B-1----:R-:W1:Y:S01]  /*ea80*/  LDC R104, c[0x0][0x230] ;  /* 0x00008c00ff687b82 */ /* 0x002e620000000800 */
[----:B------:R-:W-:Y:S01]  /*ea90*/  VIADD R10, R138, 0xfffffeed ;  /* 0xfffffeed8a0a7836 */ /* 0x000fe20000000000 */
[----:B------:R-:W-:Y:S06]  /*eaa0*/  LDGSTS.E [R245+0x24008], desc[UR16][R120.64], !P4 ;  /* 0x2400800078f57fae */ /* 0x000fec000e121850 */
[----:B------:R-:W1:Y:S01]  /*eab0*/  LDC R90, c[0x0][0x230] ;  /* 0x00008c00ff5a7b82 */ /* 0x000e620000000800 */
[----:B------:R-:W-:Y:S01]  /*eac0*/  VIADD R9, R162, 0xfffffeec ;  /* 0xfffffeeca2097836 */ /* 0x000fe20000000000 */
[----:B------:R-:W-:Y:S01]  /*ead0*/  ISETP.GE.U32.AND P2, PT, R10, 0x7ffffeae, PT ;  /* 0x7ffffeae0a00780c */ /* 0x000fe20003f46070 */
[----:B------:R-:W-:Y:S01]  /*eae0*/  LDGSTS.E [R245+0x2400c], desc[UR16][R124.64], !P5 ;  /* 0x2400c0007cf57fae */ /* 0x000fe2000e921850 */
[----:B--2---:R-:W-:-:S04]  /*eaf0*/  VIADD R10, R113, 0xfffffecf ;  /* 0xfffffecf710a7836 */ /* 0x004fc80000000000 */
[----:B------:R-:W2:Y:S01]  /*eb00*/  LDC R112, c[0x0][0x230] ;  /* 0x00008c00ff707b82 */ /* 0x000ea20000000800 */
[----:B------:R-:W-:Y:S01]  /*eb10*/  ISETP.GE.U32.AND P3, PT, R9, 0x7ffffead, PT ;  /* 0x7ffffead0900780c */ /* 0x000fe20003f66070 */
[----:B----4-:R-:W-:Y:S01]  /*eb20*/  VIADD R9, R136, 0xfffffece ;  /* 0xfffffece88097836 */ /* 0x010fe20000000000 */
[----:B------:R-:W-:Y:S05]  /*eb30*/  LDGSTS.E [R246+0x20000], desc[UR16][R94.64], !P0 ;  /* 0x200000005ef67fae */ /* 0x000fea000c121850 */
[----:B------:R-:W4:Y:S01]  /*eb40*/  LDC R105, c[0x0][0x230] ;  /* 0x00008c00ff697b82 */ /* 0x000f220000000800 */
[----:B------:R1:W-:Y:S01]  /*eb50*/  LDGSTS.E [R246+0x20004], desc[UR16][R68.64], !P1 ;  /* 0x2000400044f67fae */ /* 0x0003e2000c921850 */
[----:B------:R-:W-:-:S02]  /*eb60*/  ISETP.GE.U32.AND P4, PT, R10, 0x7ffffe90, PT ;  /* 0x7ffffe900a00780c */ /* 0x000fc40003f86070 */
[----:B------:R-:W-:Y:S01]  /*eb70*/  ISETP.GE.U32.AND P5, PT, R9, 0x7ffffe8f, PT ;  /* 0x7ffffe8f0900780c */ /* 0x000fe20003fa6070 */
[----:B---3--:R-:W-:Y:S01]  /*eb80*/  VIADD R9, R91, 0xfffffecc ;  /* 0xfffffecc5b097836 */ /* 0x008fe20000000000 */
[----:B------:R-:W-:Y:S02]  /*eb90*/  LDGSTS.E [R246+0x20008], desc[UR16][R102.64], !P2 ;  /* 0x2000800066f67fae */ /* 0x000fe4000d121850 */
[----:B------:R-:W3:Y:S08]  /*eba0*/  LDC R91, c[0x0][0x230] ;  /* 0x00008c00ff5b7b82 */ /* 0x000ef00000000800 */
[----:B-1----:R-:W1:Y:S01]  /*ebb0*/  LDC R69, c[0x0][0x230] ;  /* 0x00008c00ff457b82 */ /* 0x002e620000000800 */
[----:B------:R-:W-:Y:S01]  /*ebc0*/  VIADD R68, R11, 0xfffffeeb ;  /* 0xfffffeeb0b447836 */ /* 0x000fe20000000000 */
[----:B------:R-:W-:Y:S01]  /*ebd0*/  LDGSTS.E [R246+0x2000c], desc[UR16][R116.64], !P3 ;  /* 0x2000c00074f67fae */ /* 0x000fe2000d921850 */
[----:B------:R-:W-:-:S02]  /*ebe0*/  VIADD R11, R104, 0xfffffeea ;  /* 0xfffffeea680b7836 */ /* 0x000fc40000000000 */
[----:B------:R-:W-:Y:S01]  /*ebf0*/  VIADD R10, R90, 0xfffffecd ;  /* 0xfffffecd5a0a7836 */ /* 0x000fe20000000000 */
[----:B------:R-:W-:Y:S01]  /*ec00*/  ISETP.GE.U32.AND P0, PT, R68, 0x7ffffeac, PT ;  /* 0x7ffffeac4400780c */ /* 0x000fe20003f06070 */
[----:B------:R-:W-:Y:S01]  /*ec10*/  LDGSTS.E [R246+0x24000], desc[UR16][R110.64], !P4 ;  /* 0x240000006ef67fae */ /* 0x000fe2000e121850 */
[----:B------:R-:W3:Y:S01]  /*ec20*/  LDC R90, c[0x0][0x230] ;  /* 0x00008c00ff5a7b82 */ /* 0x000ee20000000800 */
[----:B------:R-:W-:Y:S02]  /*ec30*/  ISETP.GE.U32.AND P1, PT, R11, 0x7ffffeab, PT ;  /* 0x7ffffeab0b00780c */ /* 0x000fe40003f26070 */
[----:B------:R-:W-:Y:S05]  /*ec40*/  LDGSTS.E [R246+0x24004], desc[UR16][R106.64], !P5 ;  /* 0x240040006af67fae */ /* 0x000fea000e921850 */
[----:B------:R-:W3:Y:S01]  /*ec50*/  LDC R11, c[0x0][0x230] ;  /* 0x00008c00ff0b7b82 */ /* 0x000ee20000000800 */
[----:B------:R-:W-:Y:S01]  /*ec60*/  ISETP.GE.U32.AND P5, PT, R9, 0x7ffffe8d, PT ;  /* 0x7ffffe8d0900780c */ /* 0x000fe20003fa6070 */
[----:B--2---:R-:W-:Y:S01]  /*ec70*/  VIADD R9, R112, 0xfffffee8 ;  /* 0xfffffee870097836 */ /* 0x004fe20000000000 */
[----:B------:R-:W-:-:S05]  /*ec80*/  ISETP.GE.U32.AND P4, PT, R10, 0x7ffffe8e, PT ;  /* 0x7ffffe8e0a00780c */ /* 0x000fca0003f86070 */
[----:B------:R-:W2:Y:S01]  /*ec90*/  LDC R68, c[0x0][0x230] ;  /* 0x00008c00ff447b82 */ /* 0x000ea20000000800 */
[----:B----4-:R-:W-:Y:S01]  /*eca0*/  VIADD R10, R105, 0xfffffee9 ;  /* 0xfffffee9690a7836 */ /* 0x010fe20000000000 */
[----:B------:R-:W-:Y:S01]  /*ecb0*/  ISETP.GE.U32.AND P3, PT, R9, 0x7ffffea9, PT ;  /* 0x7ffffea90900780c */ /* 0x000fe20003f66070 */
[----:B-1----:R-:W-:-:S05]  /*ecc0*/  VIADD R9, R69, 0xfffffecb ;  /* 0xfffffecb45097836 */ /* 0x002fca0000000000 */
[----:B------:R-:W1:Y:S01]  /*ecd0*/  LDC R95, c[0x0][0x230] ;  /* 0x00008c00ff5f7b82 */ /* 0x000e620000000800 */
[----:B------:R-:W-:Y:S01]  /*ece0*/  ISETP.GE.U32.AND P2, PT, R10, 0x7ffffeaa, PT ;  /* 0x7ffffeaa0a00780c */ /* 0x000fe20003f46070 */
[----:B------:R4:W-:Y:S06]  /*ecf0*/  LDGSTS.E [R246+0x24008], desc[UR16][R76.64], !P4 ;  /* 0x240080004cf67fae */ /* 0x0009ec000e121850 */
[----:B------:R-:W1:Y:S01]  /*ed00*/  LDC R94, c[0x0][0x230] ;  /* 0x00008c00ff5e7b82 */ /* 0x000e620000000800 */
[----:B------:R-:W-:Y:S01]  /*ed10*/  ISETP.GE.U32.AND P6, PT, R9, 0x7ffffe8c, PT ;  /* 0x7ffffe8c0900780c */ /* 0x000fe20003fc6070 */
[----:B---3--:R-:W-:Y:S01]  /*ed20*/  VIADD R9, R91, 0xfffffec9 ;  /* 0xfffffec95b097836 */ /* 0x008fe20000000000 */
[----:B------:R-:W-:Y:S05]  /*ed30*/  LDGSTS.E [R246+0x2400c], desc[UR16][R98.64], !P5 ;  /* 0x2400c00062f67fae */ /* 0x000fea000e921850 */
[----:B------:R-:W3:Y:S01]  /*ed40*/  LDC R69, c[0x0][0x230] ;  /* 0x00008c00ff457b82 */ /* 0x000ee20000000800 */
[----:B------:R-:W-:Y:S01]  /*ed50*/  VIADD R10, R90, 0xfffffeca ;  /* 0xfffffeca5a0a7836 */ /* 0x000fe20000000000 */
[----:B------:R4:W-:Y:S01]  /*ed60*/  LDGSTS.E [R247+0x20000], desc[UR16][R86.64], !P0 ;  /* 0x2000000056f77fae */ /* 0x0009e2000c121850 */
[----:B------:R-:W-:Y:S01]  /*ed70*/  ISETP.GE.U32.AND P4, PT, R9, 0x7ffffe8a, PT ;  /* 0x7ffffe8a0900780c */ /* 0x000fe20003f86070 */
[----:B------:R-:W-:-:S02]  /*ed80*/  VIADD R9, R11, 0xfffffec8 ;  /* 0xfffffec80b097836 */ /* 0x000fc40000000000 */
[----:B------:R-:W-:Y:S01]  /*ed90*/  LDGSTS.E [R247+0x20004], desc[UR16][R92.64], !P1 ;  /* 0x200040005cf77fae */ /* 0x000fe2000c921850 */
[----:B--2---:R-:W-:Y:S01]  /*eda0*/  VIADD R68, R68, 0xfffffee7 ;  /* 0xfffffee744447836 */ /* 0x004fe20000000000 */
[----:B----4-:R-:W2:Y:S02]  /*edb0*/  LDC R76, c[0x0][0x230] ;  /* 0x00008c00ff4c7b82 */ /* 0x010ea40000000800 */
[----:B------:R-:W-:Y:S01]  /*edc0*/  LDGSTS.E [R247+0x20008], desc[UR16][R100.64], !P2 ;  /* 0x2000800064f77fae */ /* 0x000fe2000d121850 */
[----:B------:R-:W-:-:S03]  /*edd0*/  ISETP.GE.U32.AND P5, PT, R9, 0x7ffffe89, PT ;  /* 0x7ffffe890900780c */ /* 0x000fc60003fa6070 */
[----:B------:R-:W-:Y:S01]  /*ede0*/  LDGSTS.E [R247+0x2000c], desc[UR16][R96.64], !P3 ;  /* 0x2000c00060f77fae */ /* 0x000fe2000d921850 */
[----:B------:R-:W-:Y:S01]  /*edf0*/  ISETP.GE.U32.AND P3, PT, R10, 0x7ffffe8b, PT ;  /* 0x7ffffe8b0a00780c */ /* 0x000fe20003f66070 */
[----:B------:R-:W4:Y:S01]  /*ee00*/  LDC R86, c[0x0][0x230] ;  /* 0x00008c00ff567b82 */ /* 0x000f220000000800 */
[----:B------:R-:W-:Y:S01]  /*ee10*/  ISETP.GE.U32.AND P0, PT, R68, 0x7ffffea8, PT ;  /* 0x7ffffea84400780c */ /* 0x000fe20003f06070 */
[----:B-1----:R-:W-:Y:S01]  /*ee20*/  VIADD R11, R95, 0xfffffee6 ;  /* 0xfffffee65f0b7836 */ /* 0x002fe20000000000 */
[----:B------:R1:W-:Y:S01]  /*ee30*/  LDGSTS.E [R247+0x24000], desc[UR16][R88.64], !P6 ;  /* 0x2400000058f77fae */ /* 0x0003e2000f121850 */
[----:B------:R-:W-:-:S04]  /*ee40*/  VIADD R10, R94, 0xfffffee5 ;  /* 0xfffffee55e0a7836 */ /* 0x000fc80000000000 */
[----:B------:R-:W4:Y:S01]  /*ee50*/  LDC R87, c[0x0][0x230] ;  /* 0x00008c00ff577b82 */ /* 0x000f220000000800 */
[----:B------:R-:W-:Y:S01]  /*ee60*/  IMAD.WIDE R60, R4, 0x4, R60 ;  /* 0x00000004043c7825 */ /* 0x000fe200078e023c */
[----:B------:R-:W-:-:S03]  /*ee70*/  ISETP.GE.U32.AND P1, PT, R11, 0x7ffffea7, PT ;  /* 0x7ffffea70b00780c */ /* 0x000fc60003f26070 */
[----:B------:R-:W-:Y:S01]  /*ee80*/  IMAD.WIDE R58, R4, 0x4, R58 ;  /* 0x00000004043a7825 */ /* 0x000fe200078e023a */
[----:B------:R-:W-:Y:S01]  /*ee90*/  ISETP.GE.U32.AND P2, PT, R10, 0x7ffffea6, PT ;  /* 0x7ffffea60a00780c */ /* 0x000fe20003f46070 */
[----:B------:R2:W-:Y:S01]  /*eea0*/  LDGSTS.E [R247+0x24004], desc[UR16][R60.64], !P3 ;  /* 0x240040003cf77fae */ /* 0x0005e2000d921850 */
[----:B------:R-:W4:Y:S01]  /*eeb0*/  LDC R77, c[0x0][0x230] ;  /* 0x00008c00ff4d7b82 */ /* 0x000f220000000800 */
[C---:B------:R-:W-:Y:S02]  /*eec0*/  IMAD.WIDE R82, R4.reuse, 0x4, R82 ;  /* 0x0000000404527825 */ /* 0x040fe400078e0252 */
[----:B------:R4:W-:Y:S02]  /*eed0*/  LDGSTS.E [R247+0x24008], desc[UR16][R58.64], !P4 ;  /* 0x240080003af77fae */ /* 0x0009e4000e121850 */
[C---:B------:R-:W-:Y:S01]  /*eee0*/  IMAD.WIDE R72, R4.reuse, 0x4, R72 ;  /* 0x0000000404487825 */ /* 0x040fe200078e0248 */
[----:B------:R-:W4:Y:S02]  /*eef0*/  S2R R243, SR_TID.X ;  /* 0x0000000000f37919 */ /* 0x000f240000002100 */
[----:B-1----:R-:W1:Y:S01]  /*ef00*/  LDC R88, c[0x0][0x230] ;  /* 0x00008c00ff587b82 */ /* 0x002e620000000800 */
[----:B---3--:R-:W-:Y:S01]  /*ef10*/  VIADD R11, R69, 0xfffffee4 ;  /* 0xfffffee4450b7836 */ /* 0x008fe20000000000 */
[----:B------:R-:W-:Y:S01]  /*ef20*/  LDGSTS.E [R247+0x2400c], desc[UR16][R82.64], !P5 ;  /* 0x2400c00052f77fae */ /* 0x000fe2000e921850 */
[----:B------:R-:W-:-:S03]  /*ef30*/  IMAD.WIDE R74, R4, 0x4, R74 ;  /* 0x00000004044a7825 */ /* 0x000fc600078e024a */
[----:B------:R-:W-:Y:S01]  /*ef40*/  LDGSTS.E [R248+0x20000], desc[UR16][R72.64], !P0 ;  /* 0x2000000048f87fae */ /* 0x000fe2000c121850 */
[----:B------:R-:W-:Y:S01]  /*ef50*/  ISETP.GE.U32.AND P0, PT, R11, 0x7ffffea5, PT ;  /* 0x7ffffea50b00780c */ /* 0x000fe20003f06070 */
[----:B--2---:R-:W2:Y:S01]  /*ef60*/  LDC R60, c[0x0][0x230] ;  /* 0x00008c00ff3c7b82 */ /* 0x004ea20000000800 */
[----:B------:R-:W-:Y:S01]  /*ef70*/  IMAD.WIDE R84, R4, 0x4, R84 ;  /* 0x0000000404547825 */ /* 0x000fe200078e0254 */
[----:B------:R-:W-:Y:S03]  /*ef80*/  LDGSTS.E [R248+0x20004], desc[UR16][R74.64], !P1 ;  /* 0x200040004af87fae */ /* 0x000fe6000c921850 */
[----:B------:R-:W-:Y:S01]  /*ef90*/  VIADD R10, R76, 0xfffffec7 ;  /* 0xfffffec74c0a7836 */ /* 0x000fe20000000000 */
[----:B------:R-:W-:Y:S01]  /*efa0*/  LDGSTS.E [R248+0x20008], desc[UR16][R84.64], !P2 ;  /* 0x2000800054f87fae */ /* 0x000fe2000d121850 */
[----:B------:R-:W-:Y:S01]  /*efb0*/  IMAD.WIDE R56, R4, 0x4, R56 ;  /* 0x0000000404387825 */ /* 0x000fe200078e0238 */
[----:B------:R-:W3:Y:S02]  /*efc0*/  LDC R68, c[0x0][0x230] ;  /* 0x00008c00ff447b82 */ /* 0x000ee40000000800 */
[----:B------:R-:W-:Y:S01]  /*efd0*/  ISETP.GE.U32.AND P2, PT, R10, 0x7ffffe88, PT ;  /* 0x7ffffe880a00780c */ /* 0x000fe20003f46070 */
[----:B----4-:R-:W-:Y:S01]  /*efe0*/  VIADD R9, R86, 0xfffffec6 ;  /* 0xfffffec656097836 */ /* 0x010fe20000000000 */
[----:B------:R4:W-:Y:S01]  /*eff0*/  LDGSTS.E [R248+0x2000c], desc[UR16][R56.64], !P0 ;  /* 0x2000c00038f87fae */ /* 0x0009e2000c121850 */
[----:B------:R-:W-:-:S03]  /*f000*/  VIADD R10, R87, 0xfffffec5 ;  /* 0xfffffec5570a7836 */ /* 0x000fc60000000000 */
[----:B------:R-:W3:Y:S01]  /*f010*/  LDC R69, c[0x0][0x230] ;  /* 0x00008c00ff457b82 */ /* 0x000ee20000000800 */
[----:B------:R-:W-:-:S07]  /*f020*/  ISETP.GE.U32.AND P3, PT, R9, 0x7ffffe87, PT ;  /* 0x7ffffe870900780c */ /* 0x000fce0003f66070 */
[----:B------:R-:W3:Y:S01]  /*f030*/  LDC R61, c[0x0][0x230] ;  /* 0x00008c00ff3d7b82 */ /* 0x000ee20000000800 */
[----:B------:R-:W-:-:S07]  /*f040*/  ISETP.GE.U32.AND P4, PT, R10, 0x7ffffe86, PT ;  /* 0x7ffffe860a00780c */ /* 0x000fce0003f86070 */
[----:B------:R-:W3:Y:S01]  /*f050*/  LDC R59, c[0x0][0x230] ;  /* 0x00008c00ff3b7b82 */ /* 0x000ee20000000800 */
[----:B------:R-:W-:Y:S02]  /*f060*/  VIADD R9, R77, 0xfffffec4 ;  /* 0xfffffec44d097836 */ /* 0x000fe40000000000 */
[----:B-1----:R-:W-:-:S05]  /*f070*/  VIADD R11, R88, 0xfffffee3 ;  /* 0xfffffee3580b7836 */ /* 0x002fca0000000000 */
[----:B------:R-:W1:Y:S01]  /*f080*/  LDC R58, c[0x0][0x230] ;  /* 0x00008c00ff3a7b82 */ /* 0x000e620000000800 */
[----:B------:R-:W-:-:S07]  /*f090*/  IMAD.WIDE R54, R4, 0x4, R54 ;  /* 0x0000000404367825 */ /* 0x000fce00078e0236 */
[----:B----4-:R-:W4:Y:S01]  /*f0a0*/  LDC R56, c[0x0][0x230] ;  /* 0x00008c00ff387b82 */ /* 0x010f220000000800 */
[----:B------:R-:W-:Y:S01]  /*f0b0*/  ISETP.GE.U32.AND P5, PT, R9, 0x7ffffe85, PT ;  /* 0x7ffffe850900780c */ /* 0x000fe20003fa6070 */
[C---:B------:R-:W-:Y:S01]  /*f0c0*/  IMAD.WIDE R44, R4.reuse, 0x4, R44 ;  /* 0x00000004042c7825 */ /* 0x040fe200078e022c */
[----:B------:R-:W-:Y:S01]  /*f0d0*/  ISETP.GE.U32.AND P1, PT, R11, 0x7ffffea4, PT ;  /* 0x7ffffea40b00780c */ /* 0x000fe20003f26070 */
[----:B------:R-:W-:Y:S02]  /*f0e0*/  LDGSTS.E [R248+0x24000], desc[UR16][R54.64], !P2 ;  /* 0x2400000036f87fae */ /* 0x000fe4000d121850 */
[----:B------:R-:W-:Y:S02]  /*f0f0*/  IMAD.WIDE R70, R4, 0x4, R70 ;  /* 0x0000000404467825 */ /* 0x000fe400078e0246 */
[----:B------:R3:W-:Y:S02]  /*f100*/  LDGSTS.E [R248+0x24004], desc[UR16][R44.64], !P3 ;  /* 0x240040002cf87fae */ /* 0x0007e4000d921850 */
[----:B--2---:R-:W-:Y:S01]  /*f110*/  VIADD R9, R60, 0xfffffee2 ;  /* 0xfffffee23c097836 */ /* 0x004fe20000000000 */
[----:B------:R-:W-:Y:S01]  /*f120*/  LOP3.LUT R243, R243, 0x3f, RZ, 0xc0, !PT ;  /* 0x0000003ff3f37812 */ /* 0x000fe200078ec0ff */
[----:B------:R-:W-:Y:S01]  /*f130*/  VIADD R242, R242, 0xffffff00 ;  /* 0xffffff00f2f27836 */ /* 0x000fe20000000000 */
[----:B------:R-:W-:Y:S01]  /*f140*/  LDGSTS.E [R248+0x24008], desc[UR16][R70.64], !P4 ;  /* 0x2400800046f87fae */ /* 0x000fe2000e121850 */
[----:B------:R-:W-:Y:S01]  /*f150*/  IMAD.WIDE R62, R4, 0x4, R62 ;  /* 0x00000004043e7825 */ /* 0x000fe200078e023e */
[----:B------:R-:W-:-:S03]  /*f160*/  ISETP.GE.U32.AND P4, PT, R9, 0x7ffffea3, PT ;  /* 0x7ffffea30900780c */ /* 0x000fc60003f86070 */
[----:B------:R-:W-:Y:S01]  /*f170*/  IMAD.WIDE R66, R4, 0x4, R66 ;  /* 0x0000000404427825 */ /* 0x000fe200078e0242 */
[----:B------:R-:W-:Y:S01]  /*f180*/  ISETP.GE.AND P6, PT, R243, R242, PT ;  /* 0x000000f2f300720c */ /* 0x000fe20003fc6270 */
[----:B------:R-:W-:Y:S02]  /*f190*/  LDGSTS.E [R248+0x2400c], desc[UR16][R62.64], !P5 ;  /* 0x2400c0003ef87fae */ /* 0x000fe4000e921850 */
[----:B---3--:R-:W-:Y:S02]  /*f1a0*/  VIADD R10, R68, 0xfffffec3 ;  /* 0xfffffec3440a7836 */ /* 0x008fe40000000000 */
[----:B------:R-:W-:Y:S01]  /*f1b0*/  VIADD R9, R69, 0xfffffec2 ;  /* 0xfffffec245097836 */ /* 0x000fe20000000000 */
[----:B------:R-:W-:Y:S01]  /*f1c0*/  LDGSTS.E [R249+0x20000], desc[UR16][R66.64], !P1 ;  /* 0x2000000042f97fae */ /* 0x000fe2000c921850 */
[----:B------:R-:W-:Y:S02]  /*f1d0*/  VIADD R11, R61, 0xfffffee0 ;  /* 0xfffffee03d0b7836 */ /* 0x000fe40000000000 */
[----:B------:R-:W-:Y:S01]  /*f1e0*/  VIADD R44, R59, 0xfffffee1 ;  /* 0xfffffee13b2c7836 */ /* 0x000fe20000000000 */
[----:B------:R-:W-:Y:S01]  /*f1f0*/  ISETP.GE.U32.AND P3, PT, R10, 0x7ffffe84, PT ;  /* 0x7ffffe840a00780c */ /* 0x000fe20003f66070 */
[----:B-1----:R-:W-:Y:S01]  /*f200*/  VIADD R10, R58, 0xfffffec1 ;  /* 0xfffffec13a0a7836 */ /* 0x002fe20000000000 */
[----:B------:R-:W-:Y:S01]  /*f210*/  ISETP.GE.U32.AND P2, PT, R9, 0x7ffffe83, PT ;  /* 0x7ffffe830900780c */ /* 0x000fe20003f46070 */
[----:B------:R-:W-:Y:S01]  /*f220*/  IMAD.WIDE R14, R4, 0x4, R14 ;  /* 0x00000004040e7825 */ /* 0x000fe200078e020e */
[----:B------:R-:W-:-:S02]  /*f230*/  ISETP.GE.U32.AND P1, PT, R11, 0x7ffffea1, PT ;  /* 0x7ffffea10b00780c */ /* 0x000fc40003f26070 */
[----:B------:R-:W-:Y:S01]  /*f240*/  ISETP.GT.AND P5, PT, R0, 0x13f, PT ;  /* 0x0000013f0000780c */ /* 0x000fe20003fa4270 */
[----:B----4-:R-:W-:Y:S01]  /*f250*/  VIADD R11, R56, 0xfffffec0 ;  /* 0xfffffec0380b7836 */ /* 0x010fe20000000000 */
[----:B------:R-:W-:Y:S01]  /*f260*/  SEL R9, RZ, 0x4, P6 ;  /* 0x00000004ff097807 */ /* 0x000fe20003000000 */
[----:B------:R-:W-:Y:S01]  /*f270*/  LDGSTS.E [R249+0x20004], desc[UR16][R14.64], !P4 ;  /* 0x200040000ef97fae */ /* 0x000fe2000e121850 */
[----:B------:R-:W-:Y:S02]  /*f280*/  ISETP.GE.U32.AND P0, PT, R44, 0x7ffffea2, PT ;  /* 0x7ffffea22c00780c */ /* 0x000fe40003f06070 */
[----:B------:R-:W-:Y:S01]  /*f290*/  SEL R9, R9, RZ, P5 ;  /* 0x000000ff09097207 */ /* 0x000fe20002800000 */
[----:B------:R-:W-:Y:S01]  /*f2a0*/  IMAD.WIDE R52, R4, 0x4, R52 ;  /* 0x0000000404347825 */ /* 0x000fe200078e0234 */
[----:B------:R-:W-:Y:S01]  /*f2b0*/  ISETP.GE.U32.AND P6, PT, R10, 0x7ffffe82, PT ;  /* 0x7ffffe820a00780c */ /* 0x000fe20003fc6070 */
[----:B------:R-:W5:Y:S01]  /*f2c0*/  LDL.LU R0, [R1+0x454] ;  /* 0x0004540001007983 */ /* 0x000f620000300800 */
[----:B------:R-:W-:-:S02]  /*f2d0*/  ISETP.GE.U32.AND P4, PT, R11, 0x7ffffe81, PT ;  /* 0x7ffffe810b00780c */ /* 0x000fc40003f86070 */
[----:B------:R-:W-:Y:S01]  /*f2e0*/  ISETP.NE.U32.AND P5, PT, R9, RZ, PT ;  /* 0x000000ff0900720c */ /* 0x000fe20003fa5070 */
[----:B------:R-:W-:-:S04]  /*f2f0*/  IMAD.WIDE R50, R4, 0x4, R50 ;  /* 0x0000000404327825 */ /* 0x000fc800078e0232 */
[C---:B------:R-:W-:Y:S01]  /*f300*/  IMAD.WIDE R48, R4.reuse, 0x4, R48 ;  /* 0x0000000404307825 */ /* 0x040fe200078e0230 */
[----:B------:R-:W-:Y:S03]  /*f310*/  LDGSTS.E [R249+0x20008], desc[UR16][R52.64], !P0 ;  /* 0x2000800034f97fae */ /* 0x000fe6000c121850 */
[C---:B------:R-:W-:Y:S01]  /*f320*/  IMAD.WIDE R16, R4.reuse, 0x4, R16 ;  /* 0x0000000404107825 */ /* 0x040fe200078e0210 */
[----:B------:R-:W-:Y:S03]  /*f330*/  LDGSTS.E [R249+0x2000c], desc[UR16][R50.64], !P1 ;  /* 0x2000c00032f97fae */ /* 0x000fe6000c921850 */
[C---:B------:R-:W-:Y:S01]  /*f340*/  IMAD.WIDE R46, R4.reuse, 0x4, R46 ;  /* 0x00000004042e7825 */ /* 0x040fe200078e022e */
[----:B------:R-:W-:Y:S03]  /*f350*/  LDGSTS.E [R249+0x24000], desc[UR16][R48.64], !P3 ;  /* 0x2400000030f97fae */ /* 0x000fe6000d921850 */
[----:B------:R-:W-:Y:S01]  /*f360*/  IMAD.WIDE R64, R4, 0x4, R64 ;  /* 0x0000000404407825 */ /* 0x000fe200078e0240 */
[----:B------:R-:W-:Y:S03]  /*f370*/  LDGSTS.E [R249+0x24004], desc[UR16][R16.64], !P2 ;  /* 0x2400400010f97fae */ /* 0x000fe6000d121850 */
[C---:B------:R-:W-:Y:S01]  /*f380*/  IMAD.WIDE R166, R5.reuse, 0x4, R166 ;  /* 0x0000000405a67825 */ /* 0x040fe200078e02a6 */
[----:B------:R-:W-:Y:S03]  /*f390*/  LDGSTS.E [R249+0x24008], desc[UR16][R46.64], !P6 ;  /* 0x240080002ef97fae */ /* 0x000fe6000f121850 */
[C---:B------:R-:W-:Y:S01]  /*f3a0*/  IMAD.WIDE R24, R5.reuse, 0x4, R24 ;  /* 0x0000000405187825 */ /* 0x040fe200078e0218 */
[----:B------:R-:W-:Y:S03]  /*f3b0*/  LDGSTS.E [R249+0x2400c], desc[UR16][R64.64], !P4 ;  /* 0x2400c00040f97fae */ /* 0x000fe6000e121850 */
[C---:B------:R-:W-:Y:S01]  /*f3c0*/  IMAD.WIDE R22, R5.reuse, 0x4, R22 ;  /* 0x0000000405167825 */ /* 0x040fe200078e0216 */
[----:B------:R-:W0:Y:S03]  /*f3d0*/  LDGDEPBAR ;  /* 0x00000000000079af */ /* 0x000e260000000000 */
        /* <DEDUP_REMOVED lines=75> */
[----:B------:R-:W-:Y:S04]  /*f890*/  LDGSTS.E [R252+0x51600], desc[UR16][R194.64], P5 ;  /* 0x51600000c2fc7fae */ /* 0x000fe8000a921850 */
[----:B------:R-:W-:Y:S04]  /*f8a0*/  LDGSTS.E [R252+0x51a00], desc[UR16][R192.64], P5 ;  /* 0x51a00000c0fc7fae */ /* 0x000fe8000a921850 */
[----:B------:R-:W-:Y:S04]  /*f8b0*/  LDGSTS.E [R252+0x51e00], desc[UR16][R190.64], P5 ;  /* 0x51e00000befc7fae */ /* 0x000fe8000a921850 */
[----:B------:R-:W-:Y:S04]  /*f8c0*/  LDGSTS.E [R252+0x52200], desc[UR16][R188.64], P5 ;  /* 0x52200000bcfc7fae */ /* 0x000fe8000a921850 */
[----:B------:R-:W2:Y:S01]  /*f8d0*/  LDL R188, [R1+0x64] ;  /* 0x0000640001bc7983 */ /* 0x000ea20000100800 */
        /* <DEDUP_REMOVED lines=43> */
[----:B------:R-:W-:Y:S01]  /*fb90*/  IMAD.WIDE R108, R5, 0x4, R108 ;  /* 0x00000004056c7825 */ /* 0x000fe200078e026c */
[----:B------:R-:W-:Y:S04]  /*fba0*/  LDGSTS.E [R7+0x53b00], desc[UR16][R118.64], P5 ;  /* 0x53b0000076077fae */ /* 0x000fe8000a921850 */
[----:B------:R1:W-:Y:S01]  /*fbb0*/  LDGSTS.E [R7+0x53f00], desc[UR16][R108.64], P5 ;  /* 0x53f000006c077fae */ /* 0x0003e2000a921850 */
[----:B------:R-:W-:-:S03]  /*fbc0*/  CS2R R88, SRZ ;  /* 0x0000000000587805 */ /* 0x000fc6000001ff00 */
[----:B------:R-:W0:Y:S01]  /*fbd0*/  LDGDEPBAR ;  /* 0x00000000000079af */ /* 0x000e220000000000 */
[----:B------:R-:W-:Y:S02]  /*fbe0*/  CS2R R90, SRZ ;  /* 0x00000000005a7805 */ /* 0x000fe4000001ff00 */
[----:B------:R-:W-:Y:S02]  /*fbf0*/  CS2R R92, SRZ ;  /* 0x00000000005c7805 */ /* 0x000fe4000001ff00 */
[----:B------:R-:W-:Y:S02]  /*fc00*/  CS2R R94, SRZ ;  /* 0x00000000005e7805 */ /* 0x000fe4000001ff00 */
[----:B------:R-:W-:Y:S02]  /*fc10*/  CS2R R96, SRZ ;  /* 0x0000000000607805 */ /* 0x000fe4000001ff00 */
[----:B------:R-:W-:Y:S02]  /*fc20*/  CS2R R98, SRZ ;  /* 0x0000000000627805 */ /* 0x000fe4000001ff00 */
[----:B------:R-:W-:-:S02]  /*fc30*/  CS2R R100, SRZ ;  /* 0x0000000000647805 */ /* 0x000fc4000001ff00 */
[----:B------:R-:W-:Y:S02]  /*fc40*/  CS2R R102, SRZ ;  /* 0x0000000000667805 */ /* 0x000fe4000001ff00 */
[----:B------:R-:W-:Y:S02]  /*fc50*/  CS2R R104, SRZ ;  /* 0x0000000000687805 */ /* 0x000fe4000001ff00 */
[----:B------:R-:W-:Y:S02]  /*fc60*/  CS2R R106, SRZ ;  /* 0x00000000006a7805 */ /* 0x000fe4000001ff00 */
[----:B-1----:R-:W-:Y:S02]  /*fc70*/  CS2R R108, SRZ ;  /* 0x00000000006c7805 */ /* 0x002fe4000001ff00 */
[----:B------:R-:W-:Y:S02]  /*fc80*/  CS2R R110, SRZ ;  /* 0x00000000006e7805 */ /* 0x000fe4000001ff00 */
[----:B------:R-:W-:-:S02]  /*fc90*/  CS2R R112, SRZ ;  /* 0x0000000000707805 */ /* 0x000fc4000001ff00 */
        /* <DEDUP_REMOVED lines=51> */
[----:B--2---:R-:W-:-:S13]  /*ffd0*/  ISETP.GE.AND P0, PT, R188, 0x40, PT ;  /* 0x00000040bc00780c */ /* 0x004fda0003f06270 */
[----:B------:R-:W-:Y:S05]  /*ffe0*/  @!P0 BRA `(.L_x_0) ;  /* 0x0000007c00cc8947 */ /* 0x000fea0003800000 */
[----:B------:R-:W2:Y:S01]  /*fff0*/  LDL.LU R231, [R1+0x240] ;  /* 0x0002400001e77983 */ /* 0x000ea20000300800 */
[----:B------:R-:W-:Y:S01]  /*10000*/  SHF.R.S32.HI R7, RZ, 0x1f, R6 ;  /* 0x0000001fff077819 */ /* 0x000fe20000011406 */
[----:B------:R-:W1:Y:S02]  /*10010*/  LDC.64 R24, c[0x0][0x218] ;  /* 0x00008600ff187b82 */ /* 0x000e640000000a00 */
[----:B------:R-:W3:Y:S04]  /*10020*/  LDL.LU R235, [R1+0x244] ;  /* 0x0002440001eb7983 */ /* 0x000ee80000300800 */
[----:B------:R-:W4:Y:S04]  /*10030*/  LDL.LU R238, [R1+0x248] ;  /* 0x0002480001ee7983 */ /* 0x000f280000300800 */
        /* <DEDUP_REMOVED lines=12> */
[----:B------:R-:W-:Y:S04]  /*10100*/  STL [R1+0x4d0], R188 ;  /* 0x0004d0bc01007387 */ /* 0x000fe80000100800 */
[----:B------:R-:W-:Y:S04]  /*10110*/  STL [R1+0x4cc], R5 ;  /* 0x0004cc0501007387 */ /* 0x000fe80000100800 */
[----:B------:R-:W-:Y:S04]  /*10120*/  STL [R1+0x4c8], R4 ;  /* 0x0004c80401007387 */ /* 0x000fe80000100800 */
[----:B-----5:R-:W-:Y:S04]  /*10130*/  STL [R1+0x45c], R3 ;  /* 0x00045c0301007387 */ /* 0x020fe80000100800 */
[----:B------:R-:W-:Y:S04]  /*10140*/  STL [R1+0x458], R2 ;  /* 0x0004580201007387 */ /* 0x000fe80000100800 */
[----:B------:R1:W-:Y:S01]  /*10150*/  STL [R1+0x454], R0 ;  /* 0x0004540001007387 */ /* 0x0003e20000100800 */
[----:B--2---:R-:W-:-:S02]  /*10160*/  IADD3 R230, P6, R6, R231, RZ ;  /* 0x000000e706e67210 */ /* 0x004fc40007fde0ff */
[----:B---3--:R-:W-:-:S03]  /*10170*/  IADD3 R226, P0, R6, R235, RZ ;  /* 0x000000eb06e27210 */ /* 0x008fc60007f1e0ff */
[----:B------:R-:W-:Y:S01]  /*10180*/  STL [R1+0x4b4], R230 ;  /* 0x0004b4e601007387 */ /* 0x000fe20000100800 */
[----:B------:R-:W-:Y:S02]  /*10190*/  LEA.HI.X.SX32 R232, R231, R7, 0x1, P6 ;  /* 0x00000007e7e87211 */ /* 0x000fe400030f0eff */
[C---:B----4-:R-:W-:Y:S01]  /*101a0*/  IADD3 R222, P1, R6.reuse, R238, RZ ;  /* 0x000000ee06de7210 */ /* 0x050fe20007f3e0ff */
[----:B------:R-:W-:Y:S01]  /*101b0*/  STL [R1+0x4b8], R226 ;  /* 0x0004b8e201007387 */ /* 0x000fe20000100800 */
[----:B------:R-:W-:-:S03]  /*101c0*/  IADD3 R219, P2, R6, R243, RZ ;  /* 0x000000f306db7210 */ /* 0x000fc60007f5e0ff */
[----:B------:R-:W-:Y:S01]  /*101d0*/  STL [R1+0x4bc], R222 ;  /* 0x0004bcde01007387 */ /* 0x000fe20000100800 */
[----:B------:R-:W-:-:S03]  /*101e0*/  IADD3 R215, P3, R6, R233, RZ ;  /* 0x000000e906d77210 */ /* 0x000fc60007f7e0ff */
[----:B------:R-:W-:Y:S01]  /*101f0*/  STL [R1+0x4c0], R219 ;  /* 0x0004c0db01007387 */ /* 0x000fe20000100800 */
[----:B------:R-:W-:-:S03]  /*10200*/  IADD3 R211, P4, R6, R241, RZ ;  /* 0x000000f106d37210 */ /* 0x000fc60007f9e0ff */
[----:B------:R-:W-:Y:S01]  /*10210*/  STL [R1+0x4c4], R215 ;  /* 0x0004c4d701007387 */ /* 0x000fe20000100800 */
[----:B------:R-:W-:-:S03]  /*10220*/  IADD3 R207, P5, R6, R236, RZ ;  /* 0x000000ec06cf7210 */ /* 0x000fc60007fbe0ff */
[----:B------:R-:W-:Y:S04]  /*10230*/  STL [R1+0x4d4], R211 ;  /* 0x0004d4d301007387 */ /* 0x000fe80000100800 */
[----:B------:R-:W-:Y:S04]  /*10240*/  STL [R1+0x4d8], R207 ;  /* 0x0004d8cf01007387 */ /* 0x000fe80000100800 */
[----:B------:R-:W2:Y:S01]  /*10250*/  LDL.LU R227, [R1+0x288] ;  /* 0x0002880001e37983 */ /* 0x000ea20000300800 */
[----:B------:R-:W-:-:S03]  /*10260*/  IADD3 R203, P6, R6, R237, RZ ;  /* 0x000000ed06cb7210 */ /* 0x000fc60007fde0ff */
[----:B------:R-:W3:Y:S01]  /*10270*/  LDL.LU R229, [R1+0x28c] ;  /* 0x00028c0001e57983 */ /* 0x000ee20000300800 */
[----:B------:R-:W-:-:S03]  /*10280*/  LEA.HI.X.SX32 R228, R235, R7, 0x1, P0 ;  /* 0x00000007ebe47211 */ /* 0x000fc600000f0eff */
[----:B------:R-:W-:Y:S04]  /*10290*/  STL [R1+0x4dc], R232 ;  /* 0x0004dce801007387 */ /* 0x000fe80000100800 */
[----:B------:R-:W-:Y:S04]  /*102a0*/  STL [R1+0x4e0], R203 ;  /* 0x0004e0cb01007387 */ /* 0x000fe80000100800 */
[----:B------:R-:W4:Y:S01]  /*102b0*/  LDL.LU R231, [R1+0x290] ;  /* 0x0002900001e77983 */ /* 0x000f220000300800 */
[----:B------:R-:W-:-:S03]  /*102c0*/  IADD3 R199, P0, R6, R239, RZ ;  /* 0x000000ef06c77210 */ /* 0x000fc60007f1e0ff */
[----:B------:R-:W4:Y:S01]  /*102d0*/  LDL.LU R235, [R1+0x294] ;  /* 0x0002940001eb7983 */ /* 0x000f220000300800 */
[----:B------:R-:W-:-:S03]  /*102e0*/  LEA.HI.X.SX32 R224, R238, R7, 0x1, P1 ;  /* 0x00000007eee07211 */ /* 0x000fc600008f0eff */
[----:B------:R-:W-:Y:S01]  /*102f0*/  STL [R1+0x4e4], R228 ;  /* 0x0004e4e401007387 */ /* 0x000fe20000100800 */
[----:B------:R-:W-:-:S03]  /*10300*/  LEA.HI.X.SX32 R221, R243, R7, 0x1, P2 ;  /* 0x00000007f3dd7211 */ /* 0x000fc600010f0eff */
[----:B------:R-:W-:Y:S04]  /*10310*/  STL [R1+0x4e8], R199 ;  /* 0x0004e8c701007387 */ /* 0x000fe80000100800 */
[----:B------:R-:W4:Y:S01]  /*10320*/  LDL.LU R238, [R1+0x298] ;  /* 0x0002980001ee7983 */ /* 0x000f220000300800 */
[-C--:B------:R-:W-:Y:S02]  /*10330*/  LEA.HI.X.SX32 R217, R233, R7.reuse, 0x1, P3 ;  /* 0x00000007e9d97211 */ /* 0x080fe400018f0eff */
[-C--:B------:R-:W-:Y:S01]  /*10340*/  LEA.HI.X.SX32 R213, R241, R7.reuse, 0x1, P4 ;  /* 0x00000007f1d57211 */ /* 0x080fe200020f0eff */
[----:B------:R-:W4:Y:S01]  /*10350*/  LDL.LU R243, [R1+0x29c] ;  /* 0x00029c0001f37983 */ /* 0x000f220000300800 */
[-C--:B------:R-:W-:Y:S02]  /*10360*/  LEA.HI.X.SX32 R209, R236, R7.reuse, 0x1, P5 ;  /* 0x00000007ecd17211 */ /* 0x080fe400028f0eff */
[-C--:B------:R-:W-:Y:S01]  /*10370*/  LEA.HI.X.SX32 R205, R237, R7.reuse, 0x1, P6 ;  /* 0x00000007edcd7211 */ /* 0x080fe200030f0eff */
[----:B------:R-:W4:Y:S01]  /*10380*/  LDL.LU R233, [R1+0x2a0] ;  /* 0x0002a00001e97983 */ /* 0x000f220000300800 */
[----:B------:R-:W-:-:S02]  /*10390*/  LEA.HI.X.SX32 R201, R239, R7, 0x1, P0 ;  /* 0x00000007efc97211 */ /* 0x000fc400000f0eff */
[C---:B------:R-:W-:Y:S01]  /*103a0*/  IADD3 R195, P1, R6.reuse, R240, RZ ;  /* 0x000000f006c37210 */ /* 0x040fe20007f3e0ff */
[----:B------:R-:W4:Y:S04]  /*103b0*/  LDL.LU R241, [R1+0x2a4] ;  /* 0x0002a40001f17983 */ /* 0x000f280000300800 */
[----:B------:R-:W4:Y:S04]  /*103c0*/  LDL.LU R236, [R1+0x2a8] ;  /* 0x0002a80001ec7983 */ /* 0x000f280000300800 */
[----:B------:R-:W4:Y:S04]  /*103d0*/  LDL.LU R237, [R1+0x2ac] ;  /* 0x0002ac0001ed7983 */ /* 0x000f280000300800 */
[----:B------:R-:W4:Y:S01]  /*103e0*/  LDL.LU R239, [R1+0x2b0] ;  /* 0x0002b00001ef7983 */ /* 0x000f220000300800 */
[----:B------:R-:W-:-:S02]  /*103f0*/  IADD3 R191, P2, R6, R242, RZ ;  /* 0x000000f206bf7210 */ /* 0x000fc40007f5e0ff */
[----:B------:R-:W-:Y:S02]  /*10400*/  IADD3 R189, P3, R6, R244, RZ ;  /* 0x000000f406bd7210 */ /* 0x000fe40007f7e0ff */
[-C--:B------:R-:W-:Y:S02]  /*10410*/  LEA.HI.X.SX32 R197, R240, R7.reuse, 0x1, P1 ;  /* 0x00000007f0c57211 */ /* 0x080fe400008f0eff */
[----:B------:R-:W4:Y:S01]  /*10420*/  LDL.LU R240, [R1+0x2b4] ;  /* 0x0002b40001f07983 */ /* 0x000f220000300800 */
[-C--:B------:R-:W-:Y:S02]  /*10430*/  LEA.HI.X.SX32 R193, R242, R7.reuse, 0x1, P2 ;  /* 0x00000007f2c17211 */ /* 0x080fe400010f0eff */
[----:B------:R-:W-:Y:S01]  /*10440*/  LEA.HI.X.SX32 R190, R244, R7, 0x1, P3 ;  /* 0x00000007f4be7211 */ /* 0x000fe200018f0eff */
[----:B------:R-:W4:Y:S01]  /*10450*/  LDL.LU R242, [R1+0x2b8] ;  /* 0x0002b80001f27983 */ /* 0x000f220000300800 */
[----:B------:R-:W-:-:S03]  /*10460*/  IADD3 R182, P6, R6, R225, RZ ;  /* 0x000000e106b67210 */ /* 0x000fc60007fde0ff */
[----:B------:R-:W4:Y:S01]  /*10470*/  LDL.LU R244, [R1+0x2bc] ;  /* 0x0002bc0001f47983 */ /* 0x000f220000300800 */
[----:B------:R-:W-:-:S03]  /*10480*/  LEA.HI.X.SX32 R183, R225, R7, 0x1, P6 ;  /* 0x00000007e1b77211 */ /* 0x000fc600030f0eff */
[----:B------:R-:W4:Y:S04]  /*10490*/  LDL.LU R246, [R1+0x2c0] ;  /* 0x0002c00001f67983 */ /* 0x000f280000300800 */
[----:B------:R-:W4:Y:S04]  /*104a0*/  LDL.LU R248, [R1+0x2c4] ;  /* 0x0002c40001f87983 */ /* 0x000f280000300800 */
[----:B------:R-:W4:Y:S04]  /*104b0*/  LDL.LU R247, [R1+0x2c8] ;  /* 0x0002c80001f77983 */ /* 0x000f280000300800 */
[----:B------:R-:W4:Y:S04]  /*104c0*/  LDL.LU R245, [R1+0x2cc] ;  /* 0x0002cc0001f57983 */ /* 0x000f280000300800 */
[----:B------:R-:W4:Y:S01]  /*104d0*/  LDL.LU R225, [R1+0x2d0] ;  /* 0x0002d00001e17983 */ /* 0x000f220000300800 */
[----:B------:R-:W-:-:S04]  /*104e0*/  IADD3 R184, P5, R6, R163, RZ ;  /* 0x000000a306b87210 */ /* 0x000fc80007fbe0ff */
[----:B------:R-:W-:Y:S02]  /*104f0*/  LEA.HI.X.SX32 R185, R163, R7, 0x1, P5 ;  /* 0x00000007a3b97211 */ /* 0x000fe400028f0eff */
[----:B------:R-:W-:-:S04]  /*10500*/  IADD3 R186, P4, R6, R234, RZ ;  /* 0x000000ea06ba7210 */ /* 0x000fc80007f9e0ff */
[----:B------:R-:W-:Y:S02]  /*10510*/  LEA.HI.X.SX32 R187, R234, R7, 0x1, P4 ;  /* 0x00000007eabb7211 */ /* 0x000fe400020f0eff */
[----:B--2---:R-:W-:-:S04]  /*10520*/  IADD3 R180, P0, R6, R227, RZ ;  /* 0x000000e306b47210 */ /* 0x004fc80007f1e0ff */
[----:B------:R-:W-:Y:S02]  /*10530*/  LEA.HI.X.SX32 R181, R227, R7, 0x1, P0 ;  /* 0x00000007e3b57211 */ /* 0x000fe400000f0eff */
[----:B------:R-:W2:Y:S01]  /*10540*/  LDL.LU R227, [R1+0x2d4] ;  /* 0x0002d40001e37983 */ /* 0x000ea20000300800 */
[----:B---3--:R-:W-:-:S04]  /*10550*/  IADD3 R178, P1, R6, R229, RZ ;  /* 0x000000e506b27210 */ /* 0x008fc80007f3e0ff */
[----:B------:R-:W-:Y:S02]  /*10560*/  LEA.HI.X.SX32 R179, R229, R7, 0x1, P1 ;  /* 0x00000007e5b37211 */ /* 0x000fe400008f0eff */
[----:B------:R-:W3:Y:S01]  /*10570*/  LDL.LU R229, [R1+0x2d8] ;  /* 0x0002d80001e57983 */ /* 0x000ee20000300800 */
[----:B----4-:R-:W-:-:S04]  /*10580*/  IADD3 R176, P2, R6, R231, RZ ;  /* 0x000000e706b07210 */ /* 0x010fc80007f5e0ff */
[----:B------:R-:W-:Y:S02]  /*10590*/  LEA.HI.X.SX32 R177, R231, R7, 0x1, P2 ;  /* 0x00000007e7b17211 */ /* 0x000fe400010f0eff */
[----:B------:R-:W4:Y:S01]  /*105a0*/  LDL.LU R231, [R1+0x2dc] ;  /* 0x0002dc0001e77983 */ /* 0x000f220000300800 */
[----:B------:R-:W-:-:S04]  /*105b0*/  IADD3 R174, P3, R6, R235, RZ ;  /* 0x000000eb06ae7210 */ /* 0x000fc80007f7e0ff */
[----:B------:R-:W-:Y:S02]  /*105c0*/  LEA.HI.X.SX32 R175, R235, R7, 0x1, P3 ;  /* 0x00000007ebaf7211 */ /* 0x000fe400018f0eff */
[----:B------:R-:W4:Y:S01]  /*105d0*/  LDL.LU R235, [R1+0x2e0] ;  /* 0x0002e00001eb7983 */ /* 0x000f220000300800 */
[----:B------:R-:W-:-:S04]  /*105e0*/  IADD3 R170, P5, R6, R243, RZ ;  /* 0x000000f306aa7210 */ /* 0x000fc80007fbe0ff */
[----:B------:R-:W-:Y:S02]  /*105f0*/  LEA.HI.X.SX32 R171, R243, R7, 0x1, P5 ;  /* 0x00000007f3ab7211 */ /* 0x000fe400028f0eff */
[----:B------:R-:W4:Y:S01]  /*10600*/  LDL.LU R243, [R1+0x2e4] ;  /* 0x0002e40001f37983 */ /* 0x000f220000300800 */
[C---:B------:R-:W-:Y:S02]  /*10610*/  IADD3 R168, P6, R6.reuse, R233, RZ ;  /* 0x000000e906a87210 */ /* 0x040fe40007fde0ff */
[----:B------:R-:W-:Y:S02]  /*10620*/  IADD3 R166, P0, R6, R241, RZ ;  /* 0x000000f106a67210 */ /* 0x000fe40007f1e0ff */
[-C--:B------:R-:W-:Y:S02]  /*10630*/  LEA.HI.X.SX32 R169, R233, R7.reuse, 0x1, P6 ;  /* 0x00000007e9a97211 */ /* 0x080fe400030f0eff */
[----:B------:R-:W4:Y:S01]  /*10640*/  LDL.LU R233, [R1+0x2e8] ;  /* 0x0002e80001e97983 */ /* 0x000f220000300800 */
[----:B------:R-:W-:-:S03]  /*10650*/  LEA.HI.X.SX32 R167, R241, R7, 0x1, P0 ;  /* 0x00000007f1a77211 */ /* 0x000fc600000f0eff */
[----:B------:R-:W4:Y:S01]  /*10660*/  LDL.LU R241, [R1+0x2ec] ;  /* 0x0002ec0001f17983 */ /* 0x000f220000300800 */
[C---:B------:R-:W-:Y:S02]  /*10670*/  IADD3 R165, P1, R6.reuse, R236, RZ ;  /* 0x000000ec06a57210 */ /* 0x040fe40007f3e0ff */
[----:B------:R-:W-:Y:S01]  /*10680*/  IADD3 R164, P2, R6, R237, RZ ;  /* 0x000000ed06a47210 */ /* 0x000fe20007f5e0ff */
[----:B------:R-:W4:Y:S01]  /*10690*/  LDL.LU R23, [R1+0x2f0] ;  /* 0x0002f00001177983 */ /* 0x000f220000300800 */
[----:B------:R-:W-:-:S03]  /*106a0*/  LEA.HI.X.SX32 R234, R236, R7, 0x1, P1 ;  /* 0x00000007ecea7211 */ /* 0x000fc600008f0eff */
[----:B------:R-:W4:Y:S01]  /*106b0*/  LDL.LU R249, [R1+0x2f4] ;  /* 0x0002f40001f97983 */ /* 0x000f220000300800 */
[----:B------:R-:W-:-:S03]  /*106c0*/  LEA.HI.X.SX32 R236, R237, R7, 0x1, P2 ;  /* 0x00000007edec7211 */ /* 0x000fc600010f0eff */
[----:B------:R-:W4:Y:S01]  /*106d0*/  LDL.LU R237, [R1+0x2f8] ;  /* 0x0002f80001ed7983 */ /* 0x000f220000300800 */
[C---:B------:R-:W-:Y:S02]  /*106e0*/  IADD3 R172, P4, R6.reuse, R238, RZ ;  /* 0x000000ee06ac7210 */ /* 0x040fe40007f9e0ff */
[----:B------:R-:W-:Y:S02]  /*106f0*/  IADD3 R163, P3, R6, R239, RZ ;  /* 0x000000ef06a37210 */ /* 0x000fe40007f7e0ff */
[-C--:B------:R-:W-:Y:S02]  /*10700*/  LEA.HI.X.SX32 R173, R238, R7.reuse, 0x1, P4 ;  /* 0x00000007eead7211 */ /* 0x080fe400020f0eff */
[----:B------:R-:W-:Y:S02]  /*10710*/  LEA.HI.X.SX32 R238, R239, R7, 0x1, P3 ;  /* 0x00000007efee7211 */ /* 0x000fe400018f0eff */
[----:B------:R-:W4:Y:S01]  /*10720*/  LDL.LU R239, [R1+0x2fc] ;  /* 0x0002fc0001ef7983 */ /* 0x000f220000300800 */
[----:B------:R-:W-:-:S02]  /*10730*/  IADD3 R162, P4, R6, R240, RZ ;  /* 0x000000f006a27210 */ /* 0x000fc40007f9e0ff */
[----:B------:R-:W-:Y:S01]  /*10740*/  IADD3 R160, P5, R6, R242, RZ ;  /* 0x000000f206a07210 */ /* 0x000fe20007fbe0ff */
[----:B------:R-:W4:Y:S01]  /*10750*/  LDL.LU R16, [R1+0x300] ;  /* 0x0003000001107983 */ /* 0x000f220000300800 */
[-C--:B------:R-:W-:Y:S02]  /*10760*/  LEA.HI.X.SX32 R240, R240, R7.reuse, 0x1, P4 ;  /* 0x00000007f0f07211 */ /* 0x080fe400020f0eff */
[----:B------:R-:W-:Y:S01]  /*10770*/  LEA.HI.X.SX32 R242, R242, R7, 0x1, P5 ;  /* 0x00000007f2f27211 */ /* 0x000fe200028f0eff */
[----:B------:R-:W4:Y:S01]  /*10780*/  LDL.LU R17, [R1+0x304] ;  /* 0x0003040001117983 */ /* 0x000f220000300800 */
[----:B------:R-:W-:-:S03]  /*10790*/  IADD3 R158, P6, R6, R244, RZ ;  /* 0x000000f4069e7210 */ /* 0x000fc60007fde0ff */
[----:B------:R-:W4:Y:S04]  /*107a0*/  LDL.LU R9, [R1+0x308] ;  /* 0x0003080001097983 */ /* 0x000f280000300800 */
[----:B------:R-:W4:Y:S01]  /*107b0*/  LDL.LU R14, [R1+0x30c] ;  /* 0x00030c00010e7983 */ /* 0x000f220000300800 */
[----:B------:R-:W-:-:S03]  /*107c0*/  IADD3 R153, P4, R6, R225, RZ ;  /* 0x000000e106997210 */ /* 0x000fc60007f9e0ff */
[----:B------:R-:W4:Y:S01]  /*107d0*/  LDL.LU R15, [R1+0x310] ;  /* 0x00031000010f7983 */ /* 0x000f220000300800 */
[-C--:B-1----:R-:W-:Y:S02]  /*107e0*/  LEA.HI.X.SX32 R0, R225, R7.reuse, 0x1, P4 ;  /* 0x00000007e1007211 */ /* 0x082fe400020f0eff */
[----:B------:R-:W-:-:S03]  /*107f0*/  LEA.HI.X.SX32 R244, R244, R7, 0x1, P6 ;  /* 0x00000007f4f47211 */ /* 0x000fc600030f0eff */
[----:B------:R1:W-:Y:S01]  /*10800*/  STL [R1], R0 ;  /* 0x0000000001007387 */ /* 0x0003e20000100800 */
[----:B------:R-:W-:-:S03]  /*10810*/  IADD3 R157, P0, R6, R246, RZ ;  /* 0x000000f6069d7210 */ /* 0x000fc60007f1e0ff */
[----:B------:R-:W4:Y:S01]  /*10820*/  LDL.LU R10, [R1+0x314] ;  /* 0x00031400010a7983 */ /* 0x000f220000300800 */
[----:B------:R-:W-:Y:S02]  /*10830*/  LEA.HI.X.SX32 R246, R246, R7, 0x1, P0 ;  /* 0x00000007f6f67211 */ /* 0x000fe400000f0eff */
[C---:B------:R-:W-:Y:S02]  /*10840*/  IADD3 R156, P1, R6.reuse, R248, RZ ;  /* 0x000000f8069c7210 */ /* 0x040fe40007f3e0ff */
[C---:B------:R-:W-:Y:S02]  /*10850*/  IADD3 R155, P2, R6.reuse, R247, RZ ;  /* 0x000000f7069b7210 */ /* 0x040fe40007f5e0ff */
[----:B------:R-:W-:Y:S02]  /*10860*/  IADD3 R154, P3, R6, R245, RZ ;  /* 0x000000f5069a7210 */ /* 0x000fe40007f7e0ff */
[-C--:B------:R-:W-:Y:S02]  /*10870*/  LEA.HI.X.SX32 R248, R248, R7.reuse, 0x1, P1 ;  /* 0x00000007f8f87211 */ /* 0x080fe400008f0eff */
[----:B------:R-:W-:-:S02]  /*10880*/  LEA.HI.X.SX32 R250, R247, R7, 0x1, P2 ;  /* 0x00000007f7fa7211 */ /* 0x000fc400010f0eff */
[----:B------:R-:W-:Y:S02]  /*10890*/  LEA.HI.X.SX32 R252, R245, R7, 0x1, P3 ;  /* 0x00000007f5fc7211 */ /* 0x000fe400018f0eff */
[----:B--2---:R-:W-:-:S04]  /*108a0*/  IADD3 R152, P5, R6, R227, RZ ;  /* 0x000000e306987210 */ /* 0x004fc80007fbe0ff */
[----:B-1----:R-:W-:Y:S02]  /*108b0*/  LEA.HI.X.SX32 R0, R227, R7, 0x1, P5 ;  /* 0x00000007e3007211 */ /* 0x002fe400028f0eff */
[----:B---3--:R-:W-:-:S03]  /*108c0*/  IADD3 R87, P6, R6, R229, RZ ;  /* 0x000000e506577210 */ /* 0x008fc60007fde0ff */
[----:B------:R1:W-:Y:S04]  /*108d0*/  STL [R1+0x4], R0 ;  /* 0x0000040001007387 */ /* 0x0003e80000100800 */
[----:B------:R-:W2:Y:S01]  /*108e0*/  LDL.LU R11, [R1+0x318] ;  /* 0x00031800010b7983 */ /* 0x000ea20000300800 */
[----:B----4-:R-:W-:Y:S02]  /*108f0*/  IADD3 R86, P0, R6, R231, RZ ;  /* 0x000000e706567210 */ /* 0x010fe40007f1e0ff */
[----:B-1----:R-:W-:-:S05]  /*10900*/  LEA.HI.X.SX32 R0, R229, R7, 0x1, P6 ;  /* 0x00000007e5007211 */ /* 0x002fca00030f0eff */
[----:B------:R1:W-:Y:S01]  /*10910*/  STL [R1+0x8], R0 ;  /* 0x0000080001007387 */ /* 0x0003e20000100800 */
[----:B------:R-:W-:-:S03]  /*10920*/  IADD3 R85, P1, R6, R235, RZ ;  /* 0x000000eb06557210 */ /* 0x000fc60007f3e0ff */
[----:B------:R-:W3:Y:S04]  /*10930*/  LDL.LU R247, [R1+0x31c] ;  /* 0x00031c0001f77983 */ /* 0x000ee80000300800 */
[----:B------:R-:W4:Y:S01]  /*10940*/  LDL.LU R245, [R1+0x320] ;  /* 0x0003200001f57983 */ /* 0x000f220000300800 */
[----:B-1----:R-:W-:Y:S02]  /*10950*/  LEA.HI.X.SX32 R0, R231, R7, 0x1, P0 ;  /* 0x00000007e7007211 */ /* 0x002fe400000f0eff */
[----:B------:R-:W-:-:S03]  /*10960*/  IADD3 R84, P2, R6, R243, RZ ;  /* 0x000000f306547210 */ /* 0x000fc60007f5e0ff */
[----:B------:R1:W-:Y:S04]  /*10970*/  STL [R1+0xc], R0 ;  /* 0x00000c0001007387 */ /* 0x0003e80000100800 */
[----:B------:R-:W4:Y:S04]  /*10980*/  LDL.LU R225, [R1+0x324] ;  /* 0x0003240001e17983 */ /* 0x000f280000300800 */
[----:B------:R-:W4:Y:S01]  /*10990*/  LDL.LU R227, [R1+0x328] ;  /* 0x0003280001e37983 */ /* 0x000f220000300800 */
[----:B-1----:R-:W-:Y:S02]  /*109a0*/  LEA.HI.X.SX32 R0, R235, R7, 0x1, P1 ;  /* 0x00000007eb007211 */ /* 0x002fe400008f0eff */
[----:B------:R-:W-:-:S03]  /*109b0*/  IADD3 R83, P3, R6, R233, RZ ;  /* 0x000000e906537210 */ /* 0x000fc60007f7e0ff */
[----:B------:R1:W-:Y:S04]  /*109c0*/  STL [R1+0x10], R0 ;  /* 0x0000100001007387 */ /* 0x0003e80000100800 */
[----:B------:R-:W4:Y:S01]  /*109d0*/  LDL.LU R229, [R1+0x32c] ;  /* 0x00032c0001e57983 */ /* 0x000f220000300800 */
[----:B-1----:R-:W-:-:S03]  /*109e0*/  LEA.HI.X.SX32 R0, R243, R7, 0x1, P2 ;  /* 0x00000007f3007211 */ /* 0x002fc600010f0eff */
[----:B------:R-:W4:Y:S01]  /*109f0*/  LDL.LU R243, [R1+0x330] ;  /* 0x0003300001f37983 */ /* 0x000f220000300800 */
[----:B------:R-:W-:-:S03]  /*10a00*/  IADD3 R82, P4, R6, R241, RZ ;  /* 0x000000f106527210 */ /* 0x000fc60007f9e0ff */
[----:B------:R1:W-:Y:S04]  /*10a10*/  STL [R1+0x14], R0 ;  /* 0x0000140001007387 */ /* 0x0003e80000100800 */
[----:B------:R-:W4:Y:S01]  /*10a20*/  LDL.LU R231, [R1+0x334] ;  /* 0x0003340001e77983 */ /* 0x000f220000300800 */
[----:B------:R-:W-:-:S03]  /*10a30*/  IADD3 R81, P5, R6, R23, RZ ;  /* 0x0000001706517210 */ /* 0x000fc60007fbe0ff */
[----:B------:R-:W4:Y:S01]  /*10a40*/  LDL.LU R235, [R1+0x338] ;  /* 0x0003380001eb7983 */ /* 0x000f220000300800 */
[----:B-1----:R-:W-:Y:S02]  /*10a50*/  LEA.HI.X.SX32 R0, R233, R7, 0x1, P3 ;  /* 0x00000007e9007211 */ /* 0x002fe400018f0eff */
[----:B------:R-:W-:-:S03]  /*10a60*/  IADD3 R80, P6, R6, R249, RZ ;  /* 0x000000f906507210 */ /* 0x000fc60007fde0ff */
[----:B------:R1:W-:Y:S01]  /*10a70*/  STL [R1+0x18], R0 ;  /* 0x0000180001007387 */ /* 0x0003e20000100800 */
[----:B------:R-:W-:-:S03]  /*10a80*/  LEA.HI.X.SX32 R2, R23, R7, 0x1, P5 ;  /* 0x0000000717027211 */ /* 0x000fc600028f0eff */
[----:B------:R-:W4:Y:S01]  /*10a90*/  LDL.LU R233, [R1+0x33c] ;  /* 0x00033c0001e97983 */ /* 0x000f220000300800 */
[----:B-1----:R-:W-:-:S03]  /*10aa0*/  LEA.HI.X.SX32 R0, R241, R7, 0x1, P4 ;  /* 0x00000007f1007211 */ /* 0x002fc600020f0eff */
[----:B------:R-:W4:Y:S01]  /*10ab0*/  LDL.LU R241, [R1+0x340] ;  /* 0x0003400001f17983 */ /* 0x000f220000300800 */
[----:B------:R-:W-:-:S03]  /*10ac0*/  IADD3 R79, P0, R6, R237, RZ ;  /* 0x000000ed064f7210 */ /* 0x000fc60007f1e0ff */
[----:B------:R1:W-:Y:S04]  /*10ad0*/  STL [R1+0x1c], R0 ;  /* 0x00001c0001007387 */ /* 0x0003e80000100800 */
[----:B------:R1:W-:Y:S02]  /*10ae0*/  STL [R1+0x20], R2 ;  /* 0x0000200201007387 */ /* 0x0003e40000100800 */
[-C--:B-1----:R-:W-:Y:S02]  /*10af0*/  LEA.HI.X.SX32 R0, R249, R7.reuse, 0x1, P6 ;  /* 0x00000007f9007211 */ /* 0x082fe400030f0eff */
[----:B------:R-:W-:-:S03]  /*10b00*/  LEA.HI.X.SX32 R2, R237, R7, 0x1, P0 ;  /* 0x00000007ed027211 */ /* 0x000fc600000f0eff */
[----:B------:R1:W-:Y:S04]  /*10b10*/  STL [R1+0x24], R0 ;  /* 0x0000240001007387 */ /* 0x0003e80000100800 */
[----:B------:R-:W4:Y:S01]  /*10b20*/  LDL.LU R237, [R1+0x344] ;  /* 0x0003440001ed7983 */ /* 0x000f220000300800 */
[----:B------:R-:W-:-:S03]  /*10b30*/  IADD3 R78, P1, R6, R239, RZ ;  /* 0x000000ef064e7210 */ /* 0x000fc60007f3e0ff */
[----:B-1----:R-:W4:Y:S04]  /*10b40*/  LDL.LU R0, [R1+0x60] ;  /* 0x0000600001007983 */ /* 0x002f280000300800 */
[----:B------:R1:W-:Y:S02]  /*10b50*/  STL [R1+0x28], R2 ;  /* 0x0000280201007387 */ /* 0x0003e40000100800 */
[----:B-1----:R-:W-:Y:S02]  /*10b60*/  LEA.HI.X.SX32 R2, R239, R7, 0x1, P1 ;  /* 0x00000007ef027211 */ /* 0x002fe400008f0eff */
[----:B------:R-:W4:Y:S01]  /*10b70*/  LDL.LU R239, [R1+0x348] ;  /* 0x0003480001ef7983 */ /* 0x000f220000300800 */
[C---:B------:R-:W-:Y:S02]  /*10b80*/  IADD3 R77, P2, R6.reuse, R16, RZ ;  /* 0x00000010064d7210 */ /* 0x040fe40007f5e0ff */
[----:B------:R-:W-:Y:S01]  /*10b90*/  IADD3 R76, P3, R6, R17, RZ ;  /* 0x00000011064c7210 */ /* 0x000fe20007f7e0ff */
[----:B------:R1:W-:Y:S01]  /*10ba0*/  STL [R1+0x2c], R2 ;  /* 0x00002c0201007387 */ /* 0x0003e20000100800 */
[----:B------:R-:W-:-:S02]  /*10bb0*/  LEA.HI.X.SX32 R3, R16, R7, 0x1, P2 ;  /* 0x0000000710037211 */ /* 0x000fc400010f0eff */
[C---:B------:R-:W-:Y:S02]  /*10bc0*/  IADD3 R75, P4, R6.reuse, R9, RZ ;  /* 0x00000009064b7210 */ /* 0x040fe40007f9e0ff */
[C---:B------:R-:W-:Y:S01]  /*10bd0*/  IADD3 R74, P5, R6.reuse, R14, RZ ;  /* 0x0000000e064a7210 */ /* 0x040fe20007fbe0ff */
[----:B------:R1:W-:Y:S02]  /*10be0*/  STL [R1+0x30], R3 ;  /* 0x0000300301007387 */ /* 0x0003e40000100800 */
[----:B-1----:R-:W-:Y:S02]  /*10bf0*/  LEA.HI.X.SX32 R2, R17, R7, 0x1, P3 ;  /* 0x0000000711027211 */ /* 0x002fe400018f0eff */
[----:B------:R-:W-:-:S03]  /*10c00*/  IADD3 R73, P6, R6, R15, RZ ;  /* 0x0000000f06497210 */ /* 0x000fc60007fde0ff */
[----:B------:R1:W-:Y:S01]  /*10c10*/  STL [R1+0x34], R2 ;  /* 0x0000340201007387 */ /* 0x0003e20000100800 */
[----:B------:R-:W-:Y:S02]  /*10c20*/  LEA.HI.X.SX32 R3, R9, R7, 0x1, P4 ;  /* 0x0000000709037211 */ /* 0x000fe400020f0eff */
[----:B------:R-:W-:-:S03]  /*10c30*/  IADD3 R72, P0, R6, R10, RZ ;  /* 0x0000000a06487210 */ /* 0x000fc60007f1e0ff */
[----:B------:R1:W-:Y:S02]  /*10c40*/  STL [R1+0x38], R3 ;  /* 0x0000380301007387 */ /* 0x0003e40000100800 */
[----:B-1----:R-:W-:-:S05]  /*10c50*/  LEA.HI.X.SX32 R2, R14, R7, 0x1, P5 ;  /* 0x000000070e027211 */ /* 0x002fca00028f0eff */
[----:B------:R1:W-:Y:S01]  /*10c60*/  STL [R1+0x3c], R2 ;  /* 0x00003c0201007387 */ /* 0x0003e20000100800 */
[----:B------:R-:W-:-:S05]  /*10c70*/  LEA.HI.X.SX32 R3, R15, R7, 0x1, P6 ;  /* 0x000000070f037211 */ /* 0x000fca00030f0eff */
[----:B------:R2:W-:Y:S01]  /*10c80*/  STL [R1+0x40], R3 ;  /* 0x0000400301007387 */ /* 0x0005e20000100800 */
[----:B-1----:R-:W-:-:S05]  /*10c90*/  LEA.HI.X.SX32 R2, R10, R7, 0x1, P0 ;  /* 0x000000070a027211 */ /* 0x002fca00000f0eff */
[----:B------:R1:W-:Y:S01]  /*10ca0*/  STL [R1+0x44], R2 ;  /* 0x0000440201007387 */ /* 0x0003e20000100800 */
[----:B--2---:R-:W-:-:S04]  /*10cb0*/  IADD3 R71, P1, R6, R11, RZ ;  /* 0x0000000b06477210 */ /* 0x004fc80007f3e0ff */
[----:B------:R-:W-:Y:S02]  /*10cc0*/  LEA.HI.X.SX32 R3, R11, R7, 0x1, P1 ;  /* 0x000000070b037211 */ /* 0x000fe400008f0eff */
[----:B---3--:R-:W-:-:S04]  /*10cd0*/  IADD3 R70, P2, R6, R247, RZ ;  /* 0x000000f706467210 */ /* 0x008fc80007f5e0ff */
[----:B-1----:R-:W-:Y:S02]  /*10ce0*/  LEA.HI.X.SX32 R2, R247, R7, 0x1, P2 ;  /* 0x00000007f7027211 */ /* 0x002fe400010f0eff */
[C---:B----4-:R-:W-:Y:S01]  /*10cf0*/  IADD3 R69, P3, R6.reuse, R245, RZ ;  /* 0x000000f506457210 */ /* 0x050fe20007f7e0ff */
[----:B------:R1:W-:Y:S04]  /*10d00*/  STL [R1+0x48], R3 ;  /* 0x0000480301007387 */ /* 0x0003e80000100800 */
[----:B------:R2:W-:Y:S01]  /*10d10*/  STL [R1+0x4c], R2 ;  /* 0x00004c0201007387 */ /* 0x0005e20000100800 */
[----:B------:R-:W-:Y:S02]  /*10d20*/  IADD3 R68, P4, R6, R225, RZ ;  /* 0x000000e106447210 */ /* 0x000fe40007f9e0ff */
[----:B-1----:R-:W-:-:S02]  /*10d30*/  LEA.HI.X.SX32 R3, R245, R7, 0x1, P3 ;  /* 0x00000007f5037211 */ /* 0x002fc400018f0eff */
[----:B--2---:R-:W-:-:S03]  /*10d40*/  LEA.HI.X.SX32 R2, R225, R7, 0x1, P4 ;  /* 0x00000007e1027211 */ /* 0x004fc600020f0eff */
[----:B------:R-:W-:Y:S01]  /*10d50*/  STL [R1+0x50], R3 ;  /* 0x0000500301007387 */ /* 0x000fe20000100800 */
[C---:B------:R-:W-:Y:S02]  /*10d60*/  IADD3 R67, P5, R6.reuse, R227, RZ ;  /* 0x000000e306437210 */ /* 0x040fe40007fbe0ff */
[C---:B------:R-:W-:Y:S02]  /*10d70*/  IADD3 R66, P6, R6.reuse, R229, RZ ;  /* 0x000000e506427210 */ /* 0x040fe40007fde0ff */
[----:B------:R-:W-:-:S05]  /*10d80*/  IADD3 R23, P4, R6, R241, RZ ;  /* 0x000000f106177210 */ /* 0x000fca0007f9e0ff */
[----:B------:R-:W-:Y:S04]  /*10d90*/  STL [R1+0x4b0], R23 ;  /* 0x0004b01701007387 */ /* 0x000fe80000100800 */
[----:B------:R1:W-:Y:S04]  /*10da0*/  STL [R1+0x54], R2 ;  /* 0x0000540201007387 */ /* 0x0003e80000100800 */
[----:B------:R-:W2:Y:S04]  /*10db0*/  LDL.LU R9, [R1+0x35c] ;  /* 0x00035c0001097983 */ /* 0x000ea80000300800 */
[----:B------:R-:W3:Y:S01]  /*10dc0*/  LDL.LU R10, [R1+0x358] ;  /* 0x00035800010a7983 */ /* 0x000ee20000300800 */
[----:B-1----:R-:W-:-:S02]  /*10dd0*/  LEA.HI.X.SX32 R2, R227, R7, 0x1, P5 ;  /* 0x00000007e3027211 */ /* 0x002fc400028f0eff */
[----:B------:R-:W-:-:S03]  /*10de0*/  IADD3 R21, P5, R6, R237, RZ ;  /* 0x000000ed06157210 */ /* 0x000fc60007fbe0ff */
[----:B------:R1:W-:Y:S04]  /*10df0*/  STL [R1+0x58], R2 ;  /* 0x0000580201007387 */ /* 0x0003e80000100800 */
[----:B------:R-:W4:Y:S04]  /*10e00*/  LDL.LU R11, [R1+0x378] ;  /* 0x00037800010b7983 */ /* 0x000f280000300800 */
[----:B------:R-:W-:Y:S04]  /*10e10*/  STL [R1+0x4ac], R21 ;  /* 0x0004ac1501007387 */ /* 0x000fe80000100800 */
[----:B------:R-:W4:Y:S01]  /*10e20*/  LDL.LU R247, [R1+0x37c] ;  /* 0x00037c0001f77983 */ /* 0x000f220000300800 */
[----:B-1----:R-:W-:-:S02]  /*10e30*/  LEA.HI.X.SX32 R2, R229, R7, 0x1, P6 ;  /* 0x00000007e5027211 */ /* 0x002fc400030f0eff */
[C---:B------:R-:W-:Y:S01]  /*10e40*/  IADD3 R65, P0, R6.reuse, R243, RZ ;  /* 0x000000f306417210 */ /* 0x040fe20007f1e0ff */
[----:B------:R-:W4:Y:S01]  /*10e50*/  LDL.LU R245, [R1+0x380] ;  /* 0x0003800001f57983 */ /* 0x000f220000300800 */
[----:B------:R-:W-:-:S03]  /*10e60*/  IADD3 R20, P6, R6, R239, RZ ;  /* 0x000000ef06147210 */ /* 0x000fc60007fde0ff */
[----:B------:R1:W-:Y:S01]  /*10e70*/  STL [R1+0x5c], R2 ;  /* 0x00005c0201007387 */ /* 0x0003e20000100800 */
[----:B------:R-:W-:-:S03]  /*10e80*/  LEA.HI.X.SX32 R3, R243, R7, 0x1, P0 ;  /* 0x00000007f3037211 */ /* 0x000fc600000f0eff */
[----:B------:R-:W-:Y:S04]  /*10e90*/  STL [R1+0x4a8], R20 ;  /* 0x0004a81401007387 */ /* 0x000fe80000100800 */
[----:B------:R-:W4:Y:S01]  /*10ea0*/  LDL.LU R243, [R1+0x360] ;  /* 0x0003600001f37983 */ /* 0x000f220000300800 */
[----:B-1----:R-:W-:-:S03]  /*10eb0*/  IADD3 R2, P0, R0, R8, RZ ;  /* 0x0000000800027210 */ /* 0x002fc60007f1e0ff */
[----:B------:R1:W-:Y:S04]  /*10ec0*/  STL [R1+0x68], R3 ;  /* 0x0000680301007387 */ /* 0x0003e80000100800 */
[----:B------:R1:W-:Y:S01]  /*10ed0*/  STL [R1+0x460], R2 ;  /* 0x0004600201007387 */ /* 0x0003e20000100800 */
[----:B------:R-:W-:Y:S02]  /*10ee0*/  IADD3 R63, P2, R6, R235, RZ ;  /* 0x000000eb063f7210 */ /* 0x000fe40007f5e0ff */
[-C--:B-1----:R-:W-:Y:S02]  /*10ef0*/  LEA.HI.X.SX32 R3, R237, R7.reuse, 0x1, P5 ;  /* 0x00000007ed037211 */ /* 0x082fe400028f0eff */
[-C--:B------:R-:W-:Y:S02]  /*10f00*/  LEA.HI.X.SX32 R2, R241, R7.reuse, 0x1, P4 ;  /* 0x00000007f1027211 */ /* 0x080fe400020f0eff */
[----:B------:R-:W4:Y:S04]  /*10f10*/  LDL.LU R241, [R1+0x384] ;  /* 0x0003840001f17983 */ /* 0x000f280000300800 */
[----:B------:R1:W-:Y:S01]  /*10f20*/  STL [R1+0x2b4], R2 ;  /* 0x0002b40201007387 */ /* 0x0003e20000100800 */
[----:B------:R-:W-:-:S02]  /*10f30*/  LEA.HI.X.SX32 R21, R235, R7, 0x1, P2 ;  /* 0x00000007eb157211 */ /* 0x000fc400010f0eff */
[----:B-1----:R-:W-:Y:S02]  /*10f40*/  LEA.HI.X.SX32 R2, R239, R7, 0x1, P6 ;  /* 0x00000007ef027211 */ /* 0x002fe400030f0eff */
[----:B------:R-:W4:Y:S04]  /*10f50*/  LDL.LU R239, [R1+0x388] ;  /* 0x0003880001ef7983 */ /* 0x000f280000300800 */
[----:B------:R1:W-:Y:S04]  /*10f60*/  STL [R1+0x2b8], R3 ;  /* 0x0002b80301007387 */ /* 0x0003e80000100800 */
[----:B------:R-:W4:Y:S04]  /*10f70*/  LDL.LU R237, [R1+0x390] ;  /* 0x0003900001ed7983 */ /* 0x000f280000300800 */
[----:B------:R-:W-:Y:S04]  /*10f80*/  STL [R1+0x2bc], R2 ;  /* 0x0002bc0201007387 */ /* 0x000fe80000100800 */
[----:B------:R-:W4:Y:S01]  /*10f90*/  LDL.LU R235, [R1+0x364] ;  /* 0x0003640001eb7983 */ /* 0x000f220000300800 */
[----:B------:R-:W-:-:S02]  /*10fa0*/  IADD3 R64, P1, R6, R231, RZ ;  /* 0x000000e706407210 */ /* 0x000fc40007f3e0ff */
[----:B------:R-:W-:Y:S02]  /*10fb0*/  IADD3 R62, P3, R6, R233, RZ ;  /* 0x000000e9063e7210 */ /* 0x000fe40007f7e0ff */
[----:B------:R-:W-:Y:S01]  /*10fc0*/  SHF.R.S32.HI R6, RZ, 0x1f, R0 ;  /* 0x0000001fff067819 */ /* 0x000fe20000011400 */
[C---:B------:R-:W-:Y:S01]  /*10fd0*/  IMAD R229, R8.reuse, 0x3f, RZ ;  /* 0x0000003f08e57824 */ /* 0x040fe200078e02ff */
[-C--:B------:R-:W-:Y:S02]  /*10fe0*/  LEA.HI.X.SX32 R20, R233, R7.reuse, 0x1, P3 ;  /* 0x00000007e9147211 */ /* 0x080fe400018f0eff */
[C---:B-1----:R-:W-:Y:S01]  /*10ff0*/  LEA.HI.X.SX32 R3, R8.reuse, R6, 0x1, P0 ;  /* 0x0000000608037211 */ /* 0x042fe200000f0eff */
[----:B------:R-:W4:Y:S01]  /*11000*/  LDL.LU R233, [R1+0x394] ;  /* 0x0003940001e97983 */ /* 0x000f220000300800 */
[----:B------:R-:W-:Y:S01]  /*11010*/  LEA.HI.X.SX32 R23, R231, R7, 0x1, P1 ;  /* 0x00000007e7177211 */ /* 0x000fe200008f0eff */
[----:B------:R-:W-:Y:S01]  /*11020*/  IMAD R227, R8, 0x3e, RZ ;  /* 0x0000003e08e37824 */ /* 0x000fe200078e02ff */
[C---:B------:R-:W-:Y:S01]  /*11030*/  IADD3 R19, P2, R0.reuse, R229, RZ ;  /* 0x000000e500137210 */ /* 0x040fe20007f5e0ff */
[----:B------:R-:W4:Y:S04]  /*11040*/  LDL.LU R231, [R1+0x39c] ;  /* 0x00039c0001e77983 */ /* 0x000f280000300800 */
[----:B------:R-:W-:Y:S01]  /*11050*/  STL [R1+0x464], R3 ;  /* 0x0004640301007387 */ /* 0x000fe20000100800 */
[----:B------:R-:W-:-:S02]  /*11060*/  IADD3 R17, P3, R0, R227, RZ ;  /* 0x000000e300117210 */ /* 0x000fc40007f7e0ff */
[C---:B--2---:R-:W-:Y:S02]  /*11070*/  IADD3 R15, P4, R0.reuse, R9, RZ ;  /* 0x00000009000f7210 */ /* 0x044fe40007f9e0ff */
[----:B---3--:R-:W-:-:S03]  /*11080*/  IADD3 R13, P5, R0, R10, RZ ;  /* 0x0000000a000d7210 */ /* 0x008fc60007fbe0ff */
[----:B------:R1:W-:Y:S04]  /*11090*/  STL [R1+0x4a4], R15 ;  /* 0x0004a40f01007387 */ /* 0x0003e80000100800 */
[----:B------:R2:W-:Y:S01]  /*110a0*/  STL [R1+0x4a0], R13 ;  /* 0x0004a00d01007387 */ /* 0x0005e20000100800 */
[C---:B----4-:R-:W-:Y:S02]  /*110b0*/  IADD3 R12, P0, R0.reuse, R11, RZ ;  /* 0x0000000b000c7210 */ /* 0x050fe40007f1e0ff */
[-C--:B-1----:R-:W-:Y:S02]  /*110c0*/  LEA.HI.X.SX32 R15, R229, R6.reuse, 0x1, P2 ;  /* 0x00000006e50f7211 */ /* 0x082fe400010f0eff */
[----:B------:R-:W-:Y:S01]  /*110d0*/  IADD3 R14, P1, R0, R247, RZ ;  /* 0x000000f7000e7210 */ /* 0x000fe20007f3e0ff */
[----:B------:R1:W-:Y:S04]  /*110e0*/  STL [R1+0x49c], R12 ;  /* 0x00049c0c01007387 */ /* 0x0003e80000100800 */
[----:B------:R3:W-:Y:S04]  /*110f0*/  STL [R1+0x498], R14 ;  /* 0x0004980e01007387 */ /* 0x0007e80000100800 */
[----:B------:R-:W4:Y:S01]  /*11100*/  LDL.LU R229, [R1+0x3a0] ;  /* 0x0003a00001e57983 */ /* 0x000f220000300800 */
[----:B--2---:R-:W-:-:S03]  /*11110*/  LEA.HI.X.SX32 R13, R227, R6, 0x1, P3 ;  /* 0x00000006e30d7211 */ /* 0x004fc600018f0eff */
[----:B------:R-:W2:Y:S04]  /*11120*/  LDL.LU R227, [R1+0x368] ;  /* 0x0003680001e37983 */ /* 0x000ea80000300800 */
[----:B------:R-:W2:Y:S01]  /*11130*/  LDL.LU R225, [R1+0x3a4] ;  /* 0x0003a40001e17983 */ /* 0x000ea20000300800 */
[----:B------:R-:W-:-:S05]  /*11140*/  IADD3 R18, P3, R0, R243, RZ ;  /* 0x000000f300127210 */ /* 0x000fca0007f7e0ff */
[----:B------:R3:W-:Y:S04]  /*11150*/  STL [R1+0x494], R18 ;  /* 0x0004941201007387 */ /* 0x0007e80000100800 */
[----:B------:R-:W2:Y:S01]  /*11160*/  LDL.LU R161, [R1+0x3ac] ;  /* 0x0003ac0001a17983 */ /* 0x000ea20000300800 */
[-C--:B-1----:R-:W-:Y:S02]  /*11170*/  LEA.HI.X.SX32 R12, R9, R6.reuse, 0x1, P4 ;  /* 0x00000006090c7211 */ /* 0x082fe400020f0eff */
[----:B---3--:R-:W-:Y:S01]  /*11180*/  LEA.HI.X.SX32 R14, R10, R6, 0x1, P5 ;  /* 0x000000060a0e7211 */ /* 0x008fe200028f0eff */
[----:B------:R-:W3:Y:S01]  /*11190*/  LDL.LU R220, [R1+0x3b0] ;  /* 0x0003b00001dc7983 */ /* 0x000ee20000300800 */
[----:B------:R-:W-:-:S05]  /*111a0*/  IADD3 R22, P4, R0, R241, RZ ;  /* 0x000000f100167210 */ /* 0x000fca0007f9e0ff */
[----:B------:R1:W-:Y:S01]  /*111b0*/  STL [R1+0x490], R22 ;  /* 0x0004901601007387 */ /* 0x0003e20000100800 */
[----:B------:R-:W-:-:S03]  /*111c0*/  LEA.HI.X.SX32 R18, R11, R6, 0x1, P0 ;  /* 0x000000060b127211 */ /* 0x000fc600000f0eff */
[----:B------:R-:W3:Y:S04]  /*111d0*/  LDL.LU R212, [R1+0x36c] ;  /* 0x00036c0001d47983 */ /* 0x000ee80000300800 */
[----:B------:R-:W3:Y:S01]  /*111e0*/  LDL.LU R9, [R1+0x3b4] ;  /* 0x0003b40001097983 */ /* 0x000ee20000300800 */
[----:B------:R-:W-:Y:S02]  /*111f0*/  IADD3 R251, P5, R0, R239, RZ ;  /* 0x000000ef00fb7210 */ /* 0x000fe40007fbe0ff */
[----:B-1----:R-:W-:-:S03]  /*11200*/  LEA.HI.X.SX32 R22, R247, R6, 0x1, P1 ;  /* 0x00000006f7167211 */ /* 0x002fc600008f0eff */
[----:B------:R1:W-:Y:S04]  /*11210*/  STL [R1+0x48c], R251 ;  /* 0x00048cfb01007387 */ /* 0x0003e80000100800 */
[----:B------:R-:W3:Y:S04]  /*11220*/  LDL.LU R10, [R1+0x3b8] ;  /* 0x0003b800010a7983 */ /* 0x000ee80000300800 */
[----:B------:R-:W3:Y:S01]  /*11230*/  LDL.LU R11, [R1+0x3c0] ;  /* 0x0003c000010b7983 */ /* 0x000ee20000300800 */
[----:B------:R-:W-:-:S03]  /*11240*/  IADD3 R247, P1, R0, R235, RZ ;  /* 0x000000eb00f77210 */ /* 0x000fc60007f3e0ff */
[----:B------:R-:W3:Y:S04]  /*11250*/  LDL.LU R210, [R1+0x370] ;  /* 0x0003700001d27983 */ /* 0x000ee80000300800 */
[----:B------:R-:W-:Y:S04]  /*11260*/  STL [R1+0x488], R247 ;  /* 0x000488f701007387 */ /* 0x000fe80000100800 */
[----:B------:R-:W3:Y:S01]  /*11270*/  LDL.LU R208, [R1+0x3c4] ;  /* 0x0003c40001d07983 */ /* 0x000ee20000300800 */
[----:B------:R-:W-:-:S03]  /*11280*/  LEA.HI.X.SX32 R2, R241, R6, 0x1, P4 ;  /* 0x00000006f1027211 */ /* 0x000fc600020f0eff */
[----:B------:R-:W3:Y:S01]  /*11290*/  LDL.LU R192, [R1+0x3cc] ;  /* 0x0003cc0001c07983 */ /* 0x000ee20000300800 */
[C---:B------:R-:W-:Y:S02]  /*112a0*/  IADD3 R249, P0, R0.reuse, R237, RZ ;  /* 0x000000ed00f97210 */ /* 0x040fe40007f1e0ff */
[C---:B------:R-:W-:Y:S01]  /*112b0*/  IADD3 R16, P2, R0.reuse, R245, RZ ;  /* 0x000000f500107210 */ /* 0x040fe20007f5e0ff */
[----:B------:R1:W-:Y:S01]  /*112c0*/  STL [R1+0x2e4], R2 ;  /* 0x0002e40201007387 */ /* 0x0003e20000100800 */
[-C--:B------:R-:W-:Y:S02]  /*112d0*/  LEA.HI.X.SX32 R3, R239, R6.reuse, 0x1, P5 ;  /* 0x00000006ef037211 */ /* 0x080fe400028f0eff */
[-C--:B-1----:R-:W-:Y:S02]  /*112e0*/  LEA.HI.X.SX32 R251, R245, R6.reuse, 0x1, P2 ;  /* 0x00000006f5fb7211 */ /* 0x082fe400010f0eff */
[----:B------:R-:W-:Y:S01]  /*112f0*/  IADD3 R245, P2, R0, R233, RZ ;  /* 0x000000e900f57210 */ /* 0x000fe20007f5e0ff */
[----:B------:R1:W-:Y:S01]  /*11300*/  STL [R1+0x2e8], R3 ;  /* 0x0002e80301007387 */ /* 0x0003e20000100800 */
[----:B------:R-:W-:-:S03]  /*11310*/  LEA.HI.X.SX32 R2, R237, R6, 0x1, P0 ;  /* 0x00000006ed027211 */ /* 0x000fc600000f0eff */
[----:B------:R-:W3:Y:S01]  /*11320*/  LDL.LU R204, [R1+0x3d0] ;  /* 0x0003d00001cc7983 */ /* 0x000ee20000300800 */
[-C--:B------:R-:W-:Y:S02]  /*11330*/  LEA.HI.X.SX32 R247, R243, R6.reuse, 0x1, P3 ;  /* 0x00000006f3f77211 */ /* 0x080fe400018f0eff */
[----:B------:R-:W-:Y:S01]  /*11340*/  IADD3 R243, P3, R0, R231, RZ ;  /* 0x000000e700f37210 */ /* 0x000fe20007f7e0ff */
[----:B------:R1:W-:Y:S02]  /*11350*/  STL [R1+0x2ec], R2 ;  /* 0x0002ec0201007387 */ /* 0x0003e40000100800 */
[----:B-1----:R-:W-:-:S05]  /*11360*/  LEA.HI.X.SX32 R3, R235, R6, 0x1, P1 ;  /* 0x00000006eb037211 */ /* 0x002fca00008f0eff */
[----:B------:R1:W-:Y:S01]  /*11370*/  STL [R1+0x2f0], R3 ;  /* 0x0002f00301007387 */ /* 0x0003e20000100800 */
[----:B------:R-:W-:-:S03]  /*11380*/  LEA.HI.X.SX32 R2, R233, R6, 0x1, P2 ;  /* 0x00000006e9027211 */ /* 0x000fc600010f0eff */
[----:B------:R-:W3:Y:S04]  /*11390*/  LDL.LU R202, [R1+0x374] ;  /* 0x0003740001ca7983 */ /* 0x000ee80000300800 */
[----:B------:R4:W-:Y:S01]  /*113a0*/  STL [R1+0x2f4], R2 ;  /* 0x0002f40201007387 */ /* 0x0009e20000100800 */
[----:B-1----:R-:W-:-:S05]  /*113b0*/  LEA.HI.X.SX32 R3, R231, R6, 0x1, P3 ;  /* 0x00000006e7037211 */ /* 0x002fca00018f0eff */
[----:B------:R1:W-:Y:S04]  /*113c0*/  STL [R1+0x2f8], R3 ;  /* 0x0002f80301007387 */ /* 0x0003e80000100800 */
[----:B------:R-:W3:Y:S01]  /*113d0*/  LDL.LU R200, [R1+0x3d4] ;  /* 0x0003d40001c87983 */ /* 0x000ee20000300800 */
[----:B----4-:R-:W-:-:S04]  /*113e0*/  IADD3 R241, P4, R0, R229, RZ ;  /* 0x000000e500f17210 */ /* 0x010fc80007f9e0ff */
[-C--:B------:R-:W-:Y:S02]  /*113f0*/  LEA.HI.X.SX32 R2, R229, R6.reuse, 0x1, P4 ;  /* 0x00000006e5027211 */ /* 0x080fe400020f0eff */
[C---:B--2---:R-:W-:Y:S02]  /*11400*/  IADD3 R239, P5, R0.reuse, R227, RZ ;  /* 0x000000e300ef7210 */ /* 0x044fe40007fbe0ff */
[----:B------:R-:W-:Y:S01]  /*11410*/  IADD3 R237, P0, R0, R225, RZ ;  /* 0x000000e100ed7210 */ /* 0x000fe20007f1e0ff */
[----:B------:R2:W-:Y:S03]  /*11420*/  STL [R1+0x2fc], R2 ;  /* 0x0002fc0201007387 */ /* 0x0005e60000100800 */
[-C--:B-1----:R-:W-:Y:S01]  /*11430*/  LEA.HI.X.SX32 R3, R225, R6.reuse, 0x1, P0 ;  /* 0x00000006e1037211 */ /* 0x082fe200000f0eff */
[----:B------:R-:W4:Y:S01]  /*11440*/  LDL.LU R198, [R1+0x3d8] ;  /* 0x0003d80001c67983 */ /* 0x000f220000300800 */
[----:B--2---:R-:W-:-:S05]  /*11450*/  LEA.HI.X.SX32 R2, R227, R6, 0x1, P5 ;  /* 0x00000006e3027211 */ /* 0x004fca00028f0eff */
[----:B------:R1:W-:Y:S04]  /*11460*/  STL [R1+0x300], R2 ;  /* 0x0003000201007387 */ /* 0x0003e80000100800 */
[----:B------:R-:W-:Y:S04]  /*11470*/  STL [R1+0x304], R3 ;  /* 0x0003040301007387 */ /* 0x000fe80000100800 */
[----:B------:R-:W2:Y:S01]  /*11480*/  LDL.LU R196, [R1+0x3dc] ;  /* 0x0003dc0001c47983 */ /* 0x000ea20000300800 */
[----:B------:R-:W-:-:S04]  /*11490*/  IADD3 R235, P1, R0, R161, RZ ;  /* 0x000000a100eb7210 */ /* 0x000fc80007f3e0ff */
[----:B-1----:R-:W-:-:S05]  /*114a0*/  LEA.HI.X.SX32 R2, R161, R6, 0x1, P1 ;  /* 0x00000006a1027211 */ /* 0x002fca00008f0eff */
[----:B------:R1:W-:Y:S04]  /*114b0*/  STL [R1+0x308], R2 ;  /* 0x0003080201007387 */ /* 0x0003e80000100800 */
[----:B------:R-:W2:Y:S01]  /*114c0*/  LDL.LU R194, [R1+0x3e0] ;  /* 0x0003e00001c27983 */ /* 0x000ea20000300800 */
[----:B---3--:R-:W-:-:S04]  /*114d0*/  IADD3 R233, P2, R0, R220, RZ ;  /* 0x000000dc00e97210 */ /* 0x008fc80007f5e0ff */
[----:B-1----:R-:W-:-:S05]  /*114e0*/  LEA.HI.X.SX32 R2, R220, R6, 0x1, P2 ;  /* 0x00000006dc027211 */ /* 0x002fca00010f0eff */
[----:B------:R1:W-:Y:S01]  /*114f0*/  STL [R1+0x30c], R2 ;  /* 0x00030c0201007387 */ /* 0x0003e20000100800 */
[----:B------:R-:W-:-:S05]  /*11500*/  IADD3 R220, P2, R0, R208, RZ ;  /* 0x000000d000dc7210 */ /* 0x000fca0007f5e0ff */
[----:B------:R3:W-:Y:S04]  /*11510*/  STL [R1+0x484], R220 ;  /* 0x000484dc01007387 */ /* 0x0007e80000100800 */
[----:B------:R-:W2:Y:S01]  /*11520*/  LDL.LU R159, [R1+0x3f0] ;  /* 0x0003f000019f7983 */ /* 0x000ea20000300800 */
[C---:B------:R-:W-:Y:S02]  /*11530*/  IADD3 R231, P3, R0.reuse, R212, RZ ;  /* 0x000000d400e77210 */ /* 0x040fe40007f7e0ff */
[----:B------:R-:W-:Y:S01]  /*11540*/  IADD3 R229, P4, R0, R9, RZ ;  /* 0x0000000900e57210 */ /* 0x000fe20007f9e0ff */
[----:B------:R-:W2:Y:S01]  /*11550*/  LDL.LU R161, [R1+0x3f4] ;  /* 0x0003f40001a17983 */ /* 0x000ea20000300800 */
[----:B-1----:R-:W-:Y:S02]  /*11560*/  LEA.HI.X.SX32 R2, R212, R6, 0x1, P3 ;  /* 0x00000006d4027211 */ /* 0x002fe400018f0eff */
[----:B------:R-:W-:-:S02]  /*11570*/  IADD3 R218, P3, R0, R192, RZ ;  /* 0x000000c000da7210 */ /* 0x000fc40007f7e0ff */
[----:B---3--:R-:W-:Y:S01]  /*11580*/  LEA.HI.X.SX32 R220, R9, R6, 0x1, P4 ;  /* 0x0000000609dc7211 */ /* 0x008fe200020f0eff */
[----:B------:R1:W-:Y:S04]  /*11590*/  STL [R1+0x310], R2 ;  /* 0x0003100201007387 */ /* 0x0003e80000100800 */
[----:B------:R3:W-:Y:S04]  /*115a0*/  STL [R1+0x480], R218 ;  /* 0x000480da01007387 */ /* 0x0007e80000100800 */
[----:B------:R-:W2:Y:S01]  /*115b0*/  LDL.LU R9, [R1+0x3f8] ;  /* 0x0003f80001097983 */ /* 0x000ea20000300800 */
[----:B------:R-:W-:-:S02]  /*115c0*/  IADD3 R227, P5, R0, R10, RZ ;  /* 0x0000000a00e37210 */ /* 0x000fc40007fbe0ff */
[C---:B------:R-:W-:Y:S02]  /*115d0*/  IADD3 R216, P4, R0.reuse, R204, RZ ;  /* 0x000000cc00d87210 */ /* 0x040fe40007f9e0ff */
[----:B------:R-:W-:Y:S02]  /*115e0*/  IADD3 R225, P0, R0, R11, RZ ;  /* 0x0000000b00e17210 */ /* 0x000fe40007f1e0ff */
[----:B-1----:R-:W-:Y:S01]  /*115f0*/  LEA.HI.X.SX32 R2, R10, R6, 0x1, P5 ;  /* 0x000000060a027211 */ /* 0x002fe200028f0eff */
[----:B------:R1:W-:Y:S01]  /*11600*/  STL [R1+0x47c], R216 ;  /* 0x00047cd801007387 */ /* 0x0003e20000100800 */
[C---:B------:R-:W-:Y:S02]  /*11610*/  IADD3 R223, P1, R0.reuse, R210, RZ ;  /* 0x000000d200df7210 */ /* 0x040fe40007f3e0ff */
[----:B------:R-:W-:Y:S01]  /*11620*/  IADD3 R214, P5, R0, R202, RZ ;  /* 0x000000ca00d67210 */ /* 0x000fe20007fbe0ff */
[----:B------:R-:W2:Y:S01]  /*11630*/  LDL.LU R4, [R1+0x38c] ;  /* 0x00038c0001047983 */ /* 0x000ea20000300800 */
[----:B---3--:R-:W-:-:S03]  /*11640*/  LEA.HI.X.SX32 R218, R11, R6, 0x1, P0 ;  /* 0x000000060bda7211 */ /* 0x008fc600000f0eff */
[----:B------:R-:W3:Y:S01]  /*11650*/  LDL.LU R10, [R1+0x3fc] ;  /* 0x0003fc00010a7983 */ /* 0x000ee20000300800 */
[----:B-1----:R-:W-:-:S03]  /*11660*/  LEA.HI.X.SX32 R216, R210, R6, 0x1, P1 ;  /* 0x00000006d2d87211 */ /* 0x002fc600008f0eff */
[----:B------:R-:W-:Y:S01]  /*11670*/  STL [R1+0x318], R2 ;  /* 0x0003180201007387 */ /* 0x000fe20000100800 */
[----:B------:R-:W-:-:S03]  /*11680*/  IADD3 R212, P0, R0, R200, RZ ;  /* 0x000000c800d47210 */ /* 0x000fc60007f1e0ff */
[----:B------:R1:W-:Y:S04]  /*11690*/  STL [R1+0x478], R214 ;  /* 0x000478d601007387 */ /* 0x0003e80000100800 */
[----:B------:R-:W3:Y:S04]  /*116a0*/  LDL.LU R11, [R1+0x400] ;  /* 0x00040000010b7983 */ /* 0x000ee80000300800 */
[----:B------:R-:W3:Y:S01]  /*116b0*/  LDL.LU R219, [R1+0x404] ;  /* 0x0004040001db7983 */ /* 0x000ee20000300800 */
[----:B-1----:R-:W-:-:S03]  /*116c0*/  LEA.HI.X.SX32 R214, R208, R6, 0x1, P2 ;  /* 0x00000006d0d67211 */ /* 0x002fc600010f0eff */
[----:B------:R1:W-:Y:S04]  /*116d0*/  STL [R1+0x474], R212 ;  /* 0x000474d401007387 */ /* 0x0003e80000100800 */
[----:B------:R-:W3:Y:S01]  /*116e0*/  LDL.LU R222, [R1+0x398] ;  /* 0x0003980001de7983 */ /* 0x000ee20000300800 */
[-C--:B-1----:R-:W-:Y:S02]  /*116f0*/  LEA.HI.X.SX32 R212, R192, R6.reuse, 0x1, P3 ;  /* 0x00000006c0d47211 */ /* 0x082fe400018f0eff */
[----:B------:R-:W-:Y:S02]  /*11700*/  LEA.HI.X.SX32 R2, R202, R6, 0x1, P5 ;  /* 0x00000006ca027211 */ /* 0x000fe400028f0eff */
[----:B----4-:R-:W-:-:S05]  /*11710*/  IADD3 R210, P1, R0, R198, RZ ;  /* 0x000000c600d27210 */ /* 0x010fca0007f3e0ff */
[----:B------:R-:W-:Y:S04]  /*11720*/  STL [R1+0x470], R210 ;  /* 0x000470d201007387 */ /* 0x000fe80000100800 */
[----:B------:R-:W4:Y:S01]  /*11730*/  LDL.LU R226, [R1+0x408] ;  /* 0x0004080001e27983 */ /* 0x000f220000300800 */
[----:B--2---:R-:W-:-:S05]  /*11740*/  IADD3 R208, P2, R0, R196, RZ ;  /* 0x000000c400d07210 */ /* 0x004fca0007f5e0ff */
[----:B------:R-:W-:Y:S04]  /*11750*/  STL [R1+0x46c], R208 ;  /* 0x00046cd001007387 */ /* 0x000fe80000100800 */
[----:B------:R-:W2:Y:S01]  /*11760*/  LDL.LU R230, [R1+0x40c] ;  /* 0x00040c0001e67983 */ /* 0x000ea20000300800 */
[----:B------:R-:W-:-:S05]  /*11770*/  IADD3 R206, P3, R0, R194, RZ ;  /* 0x000000c200ce7210 */ /* 0x000fca0007f7e0ff */
[----:B------:R-:W-:Y:S04]  /*11780*/  STL [R1+0x468], R206 ;  /* 0x000468ce01007387 */ /* 0x000fe80000100800 */
[----:B------:R-:W4:Y:S04]  /*11790*/  LDL.LU R228, [R1+0x410] ;  /* 0x0004100001e47983 */ /* 0x000f280000300800 */
[----:B------:R1:W-:Y:S04]  /*117a0*/  STL [R1+0x330], R2 ;  /* 0x0003300201007387 */ /* 0x0003e80000100800 */
[----:B------:R-:W4:Y:S04]  /*117b0*/  LDL.LU R203, [R1+0x3a8] ;  /* 0x0003a80001cb7983 */ /* 0x000f280000300800 */
[----:B------:R-:W4:Y:S04]  /*117c0*/  LDL.LU R232, [R1+0x414] ;  /* 0x0004140001e87983 */ /* 0x000f280000300800 */
[----:B------:R-:W4:Y:S01]  /*117d0*/  LDL.LU R207, [R1+0x418] ;  /* 0x0004180001cf7983 */ /* 0x000f220000300800 */
[----:B-1----:R-:W-:-:S05]  /*117e0*/  LEA.HI.X.SX32 R2, R196, R6, 0x1, P2 ;  /* 0x00000006c4027211 */ /* 0x002fca00010f0eff */
[----:B------:R1:W-:Y:S04]  /*117f0*/  STL [R1+0x33c], R2 ;  /* 0x00033c0201007387 */ /* 0x0003e80000100800 */
[----:B------:R-:W4:Y:S01]  /*11800*/  LDL.LU R211, [R1+0x41c] ;  /* 0x00041c0001d37983 */ /* 0x000f220000300800 */
[-C--:B------:R-:W-:Y:S02]  /*11810*/  LEA.HI.X.SX32 R210, R204, R6.reuse, 0x1, P4 ;  /* 0x00000006ccd27211 */ /* 0x080fe400020f0eff */
[----:B------:R-:W-:Y:S02]  /*11820*/  IADD3 R204, P4, R0, R159, RZ ;  /* 0x0000009f00cc7210 */ /* 0x000fe40007f9e0ff */
[-C--:B-1----:R-:W-:Y:S02]  /*11830*/  LEA.HI.X.SX32 R2, R194, R6.reuse, 0x1, P3 ;  /* 0x00000006c2027211 */ /* 0x082fe400018f0eff */
[----:B------:R-:W-:-:S03]  /*11840*/  LEA.HI.X.SX32 R3, R159, R6, 0x1, P4 ;  /* 0x000000069f037211 */ /* 0x000fc600020f0eff */
[----:B------:R1:W-:Y:S04]  /*11850*/  STL [R1+0x340], R2 ;  /* 0x0003400201007387 */ /* 0x0003e80000100800 */
[----:B------:R-:W-:Y:S04]  /*11860*/  STL [R1+0x344], R3 ;  /* 0x0003440301007387 */ /* 0x000fe80000100800 */
[----:B------:R-:W4:Y:S01]  /*11870*/  LDL.LU R188, [R1+0x420] ;  /* 0x0004200001bc7983 */ /* 0x000f220000300800 */
[----:B------:R-:W-:-:S03]  /*11880*/  IADD3 R202, P5, R0, R161, RZ ;  /* 0x000000a100ca7210 */ /* 0x000fc60007fbe0ff */
[----:B------:R-:W4:Y:S01]  /*11890*/  LDL.LU R8, [R1+0x424] ;  /* 0x0004240001087983 */ /* 0x000f220000300800 */
[-C--:B-1----:R-:W-:Y:S02]  /*118a0*/  LEA.HI.X.SX32 R2, R161, R6.reuse, 0x1, P5 ;  /* 0x00000006a1027211 */ /* 0x082fe400028f0eff */
[-C--:B------:R-:W-:Y:S02]  /*118b0*/  LEA.HI.X.SX32 R208, R200, R6.reuse, 0x1, P0 ;  /* 0x00000006c8d07211 */ /* 0x080fe400000f0eff */
[----:B------:R-:W-:Y:S01]  /*118c0*/  IADD3 R200, P0, R0, R9, RZ ;  /* 0x0000000900c87210 */ /* 0x000fe20007f1e0ff */
[----:B------:R1:W-:Y:S03]  /*118d0*/  STL [R1+0x348], R2 ;  /* 0x0003480201007387 */ /* 0x0003e60000100800 */
[-C--:B-1----:R-:W-:Y:S02]  /*118e0*/  LEA.HI.X.SX32 R2, R9, R6.reuse, 0x1, P0 ;  /* 0x0000000609027211 */ /* 0x082fe400000f0eff */
[----:B------:R-:W4:Y:S04]  /*118f0*/  LDL.LU R9, [R1+0x428] ;  /* 0x0004280001097983 */ /* 0x000f280000300800 */
[----:B------:R-:W4:Y:S01]  /*11900*/  LDL.LU R5, [R1+0x42c] ;  /* 0x00042c0001057983 */ /* 0x000f220000300800 */
[----:B------:R-:W-:-:S02]  /*11910*/  LEA.HI.X.SX32 R206, R198, R6, 0x1, P1 ;  /* 0x00000006c6ce7211 */ /* 0x000fc400008f0eff */
[----:B------:R-:W-:Y:S01]  /*11920*/  IADD3 R198, P1, R0, R4, RZ ;  /* 0x0000000400c67210 */ /* 0x000fe20007f3e0ff */
[----:B------:R1:W-:Y:S03]  /*11930*/  STL [R1+0x34c], R2 ;  /* 0x00034c0201007387 */ /* 0x0003e60000100800 */
[----:B------:R-:W-:Y:S01]  /*11940*/  LEA.HI.X.SX32 R3, R4, R6, 0x1, P1 ;  /* 0x0000000604037211 */ /* 0x000fe200008f0eff */
[----:B-1----:R-:W4:Y:S04]  /*11950*/  LDL.LU R2, [R1+0x3c8] ;  /* 0x0003c80001027983 */ /* 0x002f280000300800 */
[----:B------:R1:W-:Y:S04]  /*11960*/  STL [R1+0x350], R3 ;  /* 0x0003500301007387 */ /* 0x0003e80000100800 */
[----:B------:R-:W4:Y:S01]  /*11970*/  LDL.LU R4, [R1+0x430] ;  /* 0x0004300001047983 */ /* 0x000f220000300800 */
[----:B---3--:R-:W-:-:S04]  /*11980*/  IADD3 R196, P2, R0, R10, RZ ;  /* 0x0000000a00c47210 */ /* 0x008fc80007f5e0ff */
[----:B-1----:R-:W-:Y:S02]  /*11990*/  LEA.HI.X.SX32 R3, R10, R6, 0x1, P2 ;  /* 0x000000060a037211 */ /* 0x002fe400010f0eff */
[C---:B------:R-:W-:Y:S02]  /*119a0*/  IADD3 R194, P3, R0.reuse, R11, RZ ;  /* 0x0000000b00c27210 */ /* 0x040fe40007f7e0ff */
[C---:B------:R-:W-:Y:S02]  /*119b0*/  IADD3 R192, P4, R0.reuse, R219, RZ ;  /* 0x000000db00c07210 */ /* 0x040fe40007f9e0ff */
[C---:B------:R-:W-:Y:S02]  /*119c0*/  IADD3 R159, P5, R0.reuse, R222, RZ ;  /* 0x000000de009f7210 */ /* 0x040fe40007fbe0ff */
[----:B--2---:R-:W-:-:S05]  /*119d0*/  IADD3 R7, P1, R0, R230, RZ ;  /* 0x000000e600077210 */ /* 0x004fca0007f3e0ff */
[----:B------:R1:W-:Y:S04]  /*119e0*/  STL [R1+0x248], R7 ;  /* 0x0002480701007387 */ /* 0x0003e80000100800 */
[----:B-1----:R-:W2:Y:S01]  /*119f0*/  LDL.LU R7, [R1+0x434] ;  /* 0x0004340001077983 */ /* 0x002ea20000300800 */
[----:B----4-:R-:W-:-:S03]  /*11a00*/  IADD3 R199, P2, R0, R228, RZ ;  /* 0x000000e400c77210 */ /* 0x010fc60007f5e0ff */
[----:B------:R1:W-:Y:S04]  /*11a10*/  STL [R1+0x354], R3 ;  /* 0x0003540301007387 */ /* 0x0003e80000100800 */
[----:B------:R-:W3:Y:S04]  /*11a20*/  LDL.LU R10, [R1+0x438] ;  /* 0x00043800010a7983 */ /* 0x000ee80000300800 */
[----:B------:R4:W-:Y:S01]  /*11a30*/  STL [R1+0x24c], R199 ;  /* 0x00024cc701007387 */ /* 0x0009e20000100800 */
[----:B-1----:R-:W-:-:S03]  /*11a40*/  LEA.HI.X.SX32 R3, R11, R6, 0x1, P3 ;  /* 0x000000060b037211 */ /* 0x002fc600018f0eff */
[----:B------:R-:W3:Y:S01]  /*11a50*/  LDL.LU R11, [R1+0x43c] ;  /* 0x00043c00010b7983 */ /* 0x000ee20000300800 */
[----:B------:R-:W-:-:S03]  /*11a60*/  IADD3 R215, P3, R0, R203, RZ ;  /* 0x000000cb00d77210 */ /* 0x000fc60007f7e0ff */
[----:B------:R1:W-:Y:S01]  /*11a70*/  STL [R1+0x358], R3 ;  /* 0x0003580301007387 */ /* 0x0003e20000100800 */
[----:B----4-:R-:W-:-:S03]  /*11a80*/  LEA.HI.X.SX32 R199, R219, R6, 0x1, P4 ;  /* 0x00000006dbc77211 */ /* 0x010fc600020f0eff */
[----:B------:R4:W-:Y:S01]  /*11a90*/  STL [R1+0x254], R215 ;  /* 0x000254d701007387 */ /* 0x0009e20000100800 */
[----:B------:R-:W-:Y:S02]  /*11aa0*/  LEA.HI.X.SX32 R219, R222, R6, 0x1, P5 ;  /* 0x00000006dedb7211 */ /* 0x000fe400028f0eff */
[C---:B-1----:R-:W-:Y:S01]  /*11ab0*/  IADD3 R3, P4, R0.reuse, R232, RZ ;  /* 0x000000e800037210 */ /* 0x042fe20007f9e0ff */
[----:B----4-:R-:W4:Y:S04]  /*11ac0*/  LDL.LU R215, [R1+0x440] ;  /* 0x0004400001d77983 */ /* 0x010f280000300800 */
[----:B------:R1:W-:Y:S04]  /*11ad0*/  STL [R1+0x35c], R199 ;  /* 0x00035cc701007387 */ /* 0x0003e80000100800 */
[----:B------:R1:W-:Y:S01]  /*11ae0*/  STL [R1+0x260], R3 ;  /* 0x0002600301007387 */ /* 0x0003e20000100800 */
[----:B------:R-:W-:-:S02]  /*11af0*/  IADD3 R161, P0, R0, R226, RZ ;  /* 0x000000e200a17210 */ /* 0x000fc40007f1e0ff */
[----:B-1----:R-:W-:Y:S01]  /*11b00*/  IADD3 R199, P5, R0, R207, RZ ;  /* 0x000000cf00c77210 */ /* 0x002fe20007fbe0ff */
[----:B------:R-:W4:Y:S04]  /*11b10*/  LDL.LU R3, [R1+0x444] ;  /* 0x0004440001037983 */ /* 0x000f280000300800 */
[----:B------:R1:W-:Y:S01]  /*11b20*/  STL [R1+0x360], R219 ;  /* 0x000360db01007387 */ /* 0x0003e20000100800 */
[----:B------:R-:W-:-:S03]  /*11b30*/  LEA.HI.X.SX32 R226, R226, R6, 0x1, P0 ;  /* 0x00000006e2e27211 */ /* 0x000fc600000f0eff */
[----:B-1----:R-:W4:Y:S04]  /*11b40*/  LDL.LU R219, [R1+0x448] ;  /* 0x0004480001db7983 */ /* 0x002f280000300800 */
[----:B------:R1:W-:Y:S04]  /*11b50*/  STL [R1+0x264], R199 ;  /* 0x000264c701007387 */ /* 0x0003e80000100800 */
[----:B------:R-:W4:Y:S04]  /*11b60*/  LDL.LU R222, [R1+0x3e4] ;  /* 0x0003e40001de7983 */ /* 0x000f280000300800 */
[----:B------:R1:W-:Y:S02]  /*11b70*/  STL [R1+0x364], R226 ;  /* 0x000364e201007387 */ /* 0x0003e40000100800 */
[----:B-1----:R-:W-:-:S02]  /*11b80*/  IADD3 R199, P0, R0, R211, RZ ;  /* 0x000000d300c77210 */ /* 0x002fc40007f1e0ff */
[----:B------:R-:W4:Y:S04]  /*11b90*/  LDL.LU R226, [R1+0x44c] ;  /* 0x00044c0001e27983 */ /* 0x000f280000300800 */
[----:B------:R1:W-:Y:S02]  /*11ba0*/  STL [R1+0x268], R199 ;  /* 0x000268c701007387 */ /* 0x0003e40000100800 */
[-C--:B-1----:R-:W-:Y:S02]  /*11bb0*/  LEA.HI.X.SX32 R199, R230, R6.reuse, 0x1, P1 ;  /* 0x00000006e6c77211 */ /* 0x082fe400008f0eff */
[----:B------:R-:W4:Y:S01]  /*11bc0*/  LDL.LU R230, [R1+0x450] ;  /* 0x0004500001e67983 */ /* 0x000f220000300800 */
[----:B------:R-:W-:-:S03]  /*11bd0*/  LEA.HI.X.SX32 R228, R228, R6, 0x1, P2 ;  /* 0x00000006e4e47211 */ /* 0x000fc600010f0eff */
[----:B------:R1:W-:Y:S02]  /*11be0*/  STL [R1+0x368], R199 ;  /* 0x000368c701007387 */ /* 0x0003e40000100800 */
[----:B-1----:R-:W-:-:S05]  /*11bf0*/  IADD3 R199, P1, R0, R188, RZ ;  /* 0x000000bc00c77210 */ /* 0x002fca0007f3e0ff */
[----:B------:R1:W-:Y:S01]  /*11c00*/  STL [R1+0x26c], R199 ;  /* 0x00026cc701007387 */ /* 0x0003e20000100800 */
[----:B------:R-:W-:-:S03]  /*11c10*/  LEA.HI.X.SX32 R203, R203, R6, 0x1, P3 ;  /* 0x00000006cbcb7211 */ /* 0x000fc600018f0eff */
[----:B-1----:R-:W4:Y:S04]  /*11c20*/  LDL.LU R199, [R1+0x4e8] ;  /* 0x0004e80001c77983 */ /* 0x002f280000300800 */
        /* <DEDUP_REMOVED lines=25> */
[----:B------:R2:W-:Y:S01]  /*11dc0*/  STL [R1+0x380], R188 ;  /* 0x000380bc01007387 */ /* 0x0005e20000100800 */
[----:B------:R-:W-:Y:S02]  /*11dd0*/  LEA.HI.X.SX32 R5, R5, R6, 0x1, P4 ;  /* 0x0000000605057211 */ /* 0x000fe400020f0eff */
[----:B--2---:R-:W-:-:S05]  /*11de0*/  IADD3 R188, P1, R0, R7, RZ ;  /* 0x0000000700bc7210 */ /* 0x004fca0007f3e0ff */
[----:B------:R1:W-:Y:S04]  /*11df0*/  STL [R1+0x284], R188 ;  /* 0x000284bc01007387 */ /* 0x0003e80000100800 */
[----:B-1----:R-:W2:Y:S04]  /*11e00*/  LDL.LU R188, [R1+0x4d0] ;  /* 0x0004d00001bc7983 */ /* 0x002ea80000300800 */
[----:B------:R3:W-:Y:S02]  /*11e10*/  STL [R1+0x384], R8 ;  /* 0x0003840801007387 */ /* 0x0007e40000100800 */
[----:B---3--:R-:W-:-:S05]  /*11e20*/  IADD3 R8, P2, R0, R10, RZ ;  /* 0x0000000a00087210 */ /* 0x008fca0007f5e0ff */
[----:B------:R1:W-:Y:S02]  /*11e30*/  STL [R1+0x288], R8 ;  /* 0x0002880801007387 */ /* 0x0003e40000100800 */
[----:B-1----:R-:W-:Y:S02]  /*11e40*/  LEA.HI.X.SX32 R8, R9, R6, 0x1, P3 ;  /* 0x0000000609087211 */ /* 0x002fe400018f0eff */
[----:B------:R-:W-:-:S03]  /*11e50*/  IADD3 R9, P3, R0, R11, RZ ;  /* 0x0000000b00097210 */ /* 0x000fc60007f7e0ff */
[----:B------:R-:W-:Y:S04]  /*11e60*/  STL [R1+0x388], R8 ;  /* 0x0003880801007387 */ /* 0x000fe80000100800 */
[----:B------:R1:W-:Y:S01]  /*11e70*/  STL [R1+0x28c], R9 ;  /* 0x00028c0901007387 */ /* 0x0003e20000100800 */
[----:B------:R-:W-:-:S03]  /*11e80*/  LEA.HI.X.SX32 R2, R2, R6, 0x1, P5 ;  /* 0x0000000602027211 */ /* 0x000fc600028f0eff */
[----:B------:R4:W-:Y:S01]  /*11e90*/  STL [R1+0x38c], R5 ;  /* 0x00038c0501007387 */ /* 0x0009e20000100800 */
[-C--:B------:R-:W-:Y:S02]  /*11ea0*/  LEA.HI.X.SX32 R4, R4, R6.reuse, 0x1, P0 ;  /* 0x0000000604047211 */ /* 0x080fe400000f0eff */
[-C--:B------:R-:W-:Y:S02]  /*11eb0*/  LEA.HI.X.SX32 R7, R7, R6.reuse, 0x1, P1 ;  /* 0x0000000607077211 */ /* 0x080fe400008f0eff */
[----:B------:R-:W-:Y:S01]  /*11ec0*/  LEA.HI.X.SX32 R10, R10, R6, 0x1, P2 ;  /* 0x000000060a0a7211 */ /* 0x000fe200010f0eff */
[----:B-1----:R-:W1:Y:S01]  /*11ed0*/  LDC.64 R8, c[0x0][0x210] ;  /* 0x00008400ff087b82 */ /* 0x002e620000000a00 */
[----:B----4-:R-:W-:-:S05]  /*11ee0*/  IADD3 R5, P4, R0, R215, RZ ;  /* 0x000000d700057210 */ /* 0x010fca0007f9e0ff */
[----:B------:R3:W-:Y:S04]  /*11ef0*/  STL [R1+0x290], R5 ;  /* 0x0002900501007387 */ /* 0x0007e80000100800 */
[----:B---3--:R-:W3:Y:S04]  /*11f00*/  LDL.LU R5, [R1+0x4cc] ;  /* 0x0004cc0001057983 */ /* 0x008ee80000300800 */
[----:B------:R-:W-:Y:S04]  /*11f10*/  STL [R1+0x390], R2 ;  /* 0x0003900201007387 */ /* 0x000fe80000100800 */
[----:B------:R4:W-:Y:S02]  /*11f20*/  STL [R1+0x394], R4 ;  /* 0x0003940401007387 */ /* 0x0009e40000100800 */
[----:B----4-:R-:W-:-:S05]  /*11f30*/  IADD3 R4, P0, R0, R219, RZ ;  /* 0x000000db00047210 */ /* 0x010fca0007f1e0ff */
[----:B------:R4:W-:Y:S04]  /*11f40*/  STL [R1+0x298], R4 ;  /* 0x0002980401007387 */ /* 0x0009e80000100800 */
[----:B----4-:R-:W4:Y:S04]  /*11f50*/  LDL.LU R4, [R1+0x4c8] ;  /* 0x0004c80001047983 */ /* 0x010f280000300800 */
[----:B------:R1:W-:Y:S02]  /*11f60*/  STL [R1+0x398], R7 ;  /* 0x0003980701007387 */ /* 0x0003e40000100800 */
[----:B-1----:R-:W-:-:S05]  /*11f70*/  IADD3 R7, P1, R0, R222, RZ ;  /* 0x000000de00077210 */ /* 0x002fca0007f3e0ff */
[----:B------:R1:W-:Y:S01]  /*11f80*/  STL [R1+0x29c], R7 ;  /* 0x00029c0701007387 */ /* 0x0003e20000100800 */
[----:B------:R-:W-:-:S03]  /*11f90*/  LEA.HI.X.SX32 R215, R215, R6, 0x1, P4 ;  /* 0x00000006d7d77211 */ /* 0x000fc600020f0eff */
[----:B------:R1:W-:Y:S02]  /*11fa0*/  STL [R1+0x39c], R10 ;  /* 0x00039c0a01007387 */ /* 0x0003e40000100800 */
[----:B-1----:R-:W-:Y:S02]  /*11fb0*/  IADD3 R7, P2, R0, R226, RZ ;  /* 0x000000e200077210 */ /* 0x002fe40007f5e0ff */
[----:B------:R-:W-:-:S03]  /*11fc0*/  LEA.HI.X.SX32 R10, R11, R6, 0x1, P3 ;  /* 0x000000060b0a7211 */ /* 0x000fc600018f0eff */
[----:B------:R1:W-:Y:S01]  /*11fd0*/  STL [R1+0x2a0], R7 ;  /* 0x0002a00701007387 */ /* 0x0003e20000100800 */
[-C--:B------:R-:W-:Y:S02]  /*11fe0*/  LEA.HI.X.SX32 R219, R219, R6.reuse, 0x1, P0 ;  /* 0x00000006dbdb7211 */ /* 0x080fe400000f0eff */
[----:B------:R-:W-:Y:S01]  /*11ff0*/  LEA.HI.X.SX32 R222, R222, R6, 0x1, P1 ;  /* 0x00000006dede7211 */ /* 0x000fe200008f0eff */
[----:B------:R-:W-:Y:S01]  /*12000*/  STL [R1+0x3a0], R10 ;  /* 0x0003a00a01007387 */ /* 0x000fe20000100800 */
[----:B-1----:R-:W-:Y:S02]  /*12010*/  IADD3 R7, P3, R0, R230, RZ ;  /* 0x000000e600077210 */ /* 0x002fe40007f7e0ff */
[----:B------:R-:W-:-:S03]  /*12020*/  LEA.HI.X.SX32 R226, R226, R6, 0x1, P2 ;  /* 0x00000006e2e27211 */ /* 0x000fc600010f0eff */
[----:B------:R-:W-:Y:S01]  /*12030*/  STL [R1+0x2a4], R7 ;  /* 0x0002a40701007387 */ /* 0x000fe20000100800 */
[----:B------:R-:W-:-:S03]  /*12040*/  LEA.HI.X.SX32 R230, R230, R6, 0x1, P3 ;  /* 0x00000006e6e67211 */ /* 0x000fc600018f0eff */
[----:B------:R1:W-:Y:S04]  /*12050*/  STL [R1+0x3a4], R215 ;  /* 0x0003a4d701007387 */ /* 0x0003e80000100800 */
[----:B-1----:R-:W2:Y:S04]  /*12060*/  LDL.LU R215, [R1+0x4c4] ;  /* 0x0004c40001d77983 */ /* 0x002ea80000300800 */
[----:B------:R1:W-:Y:S04]  /*12070*/  STL [R1+0x3ac], R219 ;  /* 0x0003acdb01007387 */ /* 0x0003e80000100800 */
[----:B-1----:R-:W3:Y:S04]  /*12080*/  LDL.LU R219, [R1+0x4c0] ;  /* 0x0004c00001db7983 */ /* 0x002ee80000300800 */
[----:B------:R1:W-:Y:S04]  /*12090*/  STL [R1+0x3b0], R222 ;  /* 0x0003b0de01007387 */ /* 0x0003e80000100800 */
[----:B-1----:R-:W4:Y:S04]  /*120a0*/  LDL.LU R222, [R1+0x4bc] ;  /* 0x0004bc0001de7983 */ /* 0x002f280000300800 */
[----:B------:R1:W-:Y:S04]  /*120b0*/  STL [R1+0x3b4], R226 ;  /* 0x0003b4e201007387 */ /* 0x0003e80000100800 */
[----:B-1----:R-:W2:Y:S04]  /*120c0*/  LDL.LU R226, [R1+0x4b8] ;  /* 0x0004b80001e27983 */ /* 0x002ea80000300800 */
[----:B------:R1:W-:Y:S04]  /*120d0*/  STL [R1+0x3b8], R230 ;  /* 0x0003b8e601007387 */ /* 0x0003e80000100800 */
[----:B-1----:R-:W3:Y:S02]  /*120e0*/  LDL.LU R230, [R1+0x4b4] ;  /* 0x0004b40001e67983 */ /* 0x002ee40000300800 */
[----:B---3--:R-:W-:-:S05]  /*120f0*/  SHF.L.U64.HI R232, R230, 0x2, R232 ;  /* 0x00000002e6e87819 */ /* 0x008fca00000102e8 */
[----:B------:R1:W-:Y:S02]  /*12100*/  STL [R1+0x244], R232 ;  /* 0x000244e801007387 */ /* 0x0003e40000100800 */
[----:B-1----:R-:W-:Y:S01]  /*12110*/  IMAD.SHL.U32 R232, R230, 0x4, RZ ;  /* 0x00000004e6e87824 */ /* 0x002fe200078e00ff */
[C---:B--2---:R-:W-:Y:S01]  /*12120*/  SHF.L.U64.HI R230, R226.reuse, 0x2, R228 ;  /* 0x00000002e2e67819 */ /* 0x044fe200000102e4 */
[----:B------:R-:W-:Y:S01]  /*12130*/  IMAD.SHL.U32 R228, R226, 0x4, RZ ;  /* 0x00000004e2e47824 */ /* 0x000fe200078e00ff */
[C---:B----4-:R-:W-:Y:S01]  /*12140*/  SHF.L.U64.HI R226, R222.reuse, 0x2, R224 ;  /* 0x00000002dee27819 */ /* 0x050fe200000102e0 */
[----:B------:R-:W-:Y:S01]  /*12150*/  IMAD.SHL.U32 R224, R222, 0x4, RZ ;  /* 0x00000004dee07824 */ /* 0x000fe200078e00ff */
[----:B------:R-:W-:Y:S01]  /*12160*/  STL [R1+0x240], R232 ;  /* 0x000240e801007387 */ /* 0x000fe20000100800 */
[C---:B------:R-:W-:Y:S01]  /*12170*/  SHF.L.U64.HI R222, R219.reuse, 0x2, R221 ;  /* 0x00000002dbde7819 */ /* 0x040fe200000102dd */
[----:B------:R-:W-:Y:S01]  /*12180*/  IMAD.SHL.U32 R221, R219, 0x4, RZ ;  /* 0x00000004dbdd7824 */ /* 0x000fe200078e00ff */
[C---:B------:R-:W-:Y:S01]  /*12190*/  SHF.L.U64.HI R219, R215.reuse, 0x2, R217 ;  /* 0x00000002d7db7819 */ /* 0x040fe200000102d9 */
[----:B------:R-:W-:Y:S01]  /*121a0*/  STL [R1+0x23c], R230 ;  /* 0x00023ce601007387 */ /* 0x000fe20000100800 */
[----:B------:R-:W-:Y:S01]  /*121b0*/  IMAD.SHL.U32 R217, R215, 0x4, RZ ;  /* 0x00000004d7d97824 */ /* 0x000fe200078e00ff */
[----:B------:R-:W-:-:S02]  /*121c0*/  SHF.L.U64.HI R215, R211, 0x2, R213 ;  /* 0x00000002d3d77819 */ /* 0x000fc400000102d5 */
[----:B------:R-:W-:Y:S01]  /*121d0*/  STL [R1+0x238], R228 ;  /* 0x000238e401007387 */ /* 0x000fe20000100800 */
[----:B------:R-:W-:-:S03]  /*121e0*/  IMAD.SHL.U32 R213, R211, 0x4, RZ ;  /* 0x00000004d3d57824 */ /* 0x000fc600078e00ff */
[----:B------:R-:W-:Y:S01]  /*121f0*/  STL [R1+0x234], R226 ;  /* 0x000234e201007387 */ /* 0x000fe20000100800 */
[----:B------:R-:W-:-:S03]  /*12200*/  SHF.L.U64.HI R211, R207, 0x2, R209 ;  /* 0x00000002cfd37819 */ /* 0x000fc600000102d1 */
        /* <DEDUP_REMOVED lines=10> */
[----:B------:R1:W-:Y:S01]  /*122b0*/  STL [R1+0x21c], R215 ;  /* 0x00021cd701007387 */ /* 0x0003e20000100800 */
        /* <DEDUP_REMOVED lines=49> */
[----:B------:R-:W-:Y:S04]  /*125d0*/  STL [R1+0x1b8], R177 ;  /* 0x0001b8b101007387 */ /* 0x000fe80000100800 */
[----:B------:R-:W-:Y:S04]  /*125e0*/  STL [R1+0x1b4], R176 ;  /* 0x0001b4b001007387 */ /* 0x000fe80000100800 */
[----:B------:R-:W-:Y:S01]  /*125f0*/  STL [R1+0x1b0], R175 ;  /* 0x0001b0af01007387 */ /* 0x000fe20000100800 */
[----:B------:R-:W-:-:S03]  /*12600*/  IMAD.SHL.U32 R169, R168, 0x4, RZ ;  /* 0x00000004a8a97824 */ /* 0x000fc600078e00ff */
[----:B------:R-:W-:Y:S01]  /*12610*/  STL [R1+0x1ac], R174 ;  /* 0x0001acae01007387 */ /* 0x000fe20000100800 */
[----:B------:R-:W-:-:S03]  /*12620*/  SHF.L.U64.HI R168, R166, 0x2, R167 ;  /* 0x00000002a6a87819 */ /* 0x000fc600000102a7 */
[----:B------:R-:W-:Y:S04]  /*12630*/  STL [R1+0x1a8], R173 ;  /* 0x0001a8ad01007387 */ /* 0x000fe80000100800 */
[----:B------:R-:W-:Y:S04]  /*12640*/  STL [R1+0x1a4], R172 ;  /* 0x0001a4ac01007387 */ /* 0x000fe80000100800 */
[----:B------:R-:W-:Y:S04]  /*12650*/  STL [R1+0x1a0], R171 ;  /* 0x0001a0ab01007387 */ /* 0x000fe80000100800 */
[----:B------:R-:W-:Y:S04]  /*12660*/  STL [R1+0x19c], R170 ;  /* 0x00019caa01007387 */ /* 0x000fe80000100800 */
[----:B-1----:R-:W2:Y:S04]  /*12670*/  LDL.LU R215, [R1] ;  /* 0x0000000001d77983 */ /* 0x002ea80000300800 */
[----:B------:R-:W-:Y:S04]  /*12680*/  STL [R1+0x198], R169 ;  /* 0x000198a901007387 */ /* 0x000fe80000100800 */
[----:B------:R-:W-:Y:S04]  /*12690*/  STL [R1+0x194], R168 ;  /* 0x000194a801007387 */ /* 0x000fe80000100800 */
[----:B------:R-:W3:Y:S01]  /*126a0*/  LDL.LU R226, [R1+0x4] ;  /* 0x0000040001e27983 */ /* 0x000ee20000300800 */
[----:B------:R-:W-:Y:S01]  /*126b0*/  IMAD.SHL.U32 R167, R166, 0x4, RZ ;  /* 0x00000004a6a77824 */ /* 0x000fe200078e00ff */
[C---:B------:R-:W-:Y:S01]  /*126c0*/  SHF.L.U64.HI R166, R165.reuse, 0x2, R234 ;  /* 0x00000002a5a67819 */ /* 0x040fe200000102ea */
[----:B------:R-:W-:-:S03]  /*126d0*/  IMAD.SHL.U32 R165, R165, 0x4, RZ ;  /* 0x00000004a5a57824 */ /* 0x000fc600078e00ff */
[----:B------:R-:W-:Y:S04]  /*126e0*/  STL [R1+0x190], R167 ;  /* 0x000190a701007387 */ /* 0x000fe80000100800 */
[----:B------:R-:W4:Y:S04]  /*126f0*/  LDL.LU R217, [R1+0x8] ;  /* 0x0000080001d97983 */ /* 0x000f280000300800 */
[----:B------:R1:W-:Y:S04]  /*12700*/  STL [R1+0x18c], R166 ;  /* 0x00018ca601007387 */ /* 0x0003e80000100800 */
[----:B------:R1:W-:Y:S02]  /*12710*/  STL [R1+0x188], R165 ;  /* 0x000188a501007387 */ /* 0x0003e40000100800 */
[C---:B-1----:R-:W-:Y:S01]  /*12720*/  SHF.L.U64.HI R166, R164.reuse, 0x2, R236 ;  /* 0x00000002a4a67819 */ /* 0x042fe200000102ec */
[----:B------:R-:W-:-:S04]  /*12730*/  IMAD.SHL.U32 R165, R164, 0x4, RZ ;  /* 0x00000004a4a57824 */ /* 0x000fc800078e00ff */
[----:B------:R-:W-:Y:S01]  /*12740*/  STL [R1+0x184], R166 ;  /* 0x000184a601007387 */ /* 0x000fe20000100800 */
[----:B------:R-:W-:-:S03]  /*12750*/  SHF.L.U64.HI R164, R163, 0x2, R238 ;  /* 0x00000002a3a47819 */ /* 0x000fc600000102ee */
[----:B------:R-:W4:Y:S01]  /*12760*/  LDL.LU R228, [R1+0xc] ;  /* 0x00000c0001e47983 */ /* 0x000f220000300800 */
[----:B------:R-:W-:-:S03]  /*12770*/  IMAD.SHL.U32 R163, R163, 0x4, RZ ;  /* 0x00000004a3a37824 */ /* 0x000fc600078e00ff */
[----:B------:R-:W-:Y:S04]  /*12780*/  STL [R1+0x180], R165 ;  /* 0x000180a501007387 */ /* 0x000fe80000100800 */
[----:B------:R1:W-:Y:S04]  /*12790*/  STL [R1+0x17c], R164 ;  /* 0x00017ca401007387 */ /* 0x0003e80000100800 */
[----:B------:R-:W4:Y:S01]  /*127a0*/  LDL.LU R230, [R1+0x10] ;  /* 0x0000100001e67983 */ /* 0x000f220000300800 */
[----:B-1----:R-:W-:-:S03]  /*127b0*/  SHF.L.U64.HI R164, R162, 0x2, R240 ;  /* 0x00000002a2a47819 */ /* 0x002fc600000102f0 */
[----:B------:R1:W-:Y:S04]  /*127c0*/  STL [R1+0x178], R163 ;  /* 0x000178a301007387 */ /* 0x0003e80000100800 */
[----:B------:R-:W-:Y:S04]  /*127d0*/  STL [R1+0x174], R164 ;  /* 0x000174a401007387 */ /* 0x000fe80000100800 */
[----:B------:R-:W4:Y:S01]  /*127e0*/  LDL.LU R232, [R1+0x14] ;  /* 0x0000140001e87983 */ /* 0x000f220000300800 */
[----:B-1----:R-:W-:Y:S01]  /*127f0*/  IMAD.SHL.U32 R163, R162, 0x4, RZ ;  /* 0x00000004a2a37824 */ /* 0x002fe200078e00ff */
[C---:B------:R-:W-:Y:S01]  /*12800*/  SHF.L.U64.HI R162, R160.reuse, 0x2, R242 ;  /* 0x00000002a0a27819 */ /* 0x040fe200000102f2 */
[----:B------:R-:W-:-:S03]  /*12810*/  IMAD.SHL.U32 R160, R160, 0x4, RZ ;  /* 0x00000004a0a07824 */ /* 0x000fc600078e00ff */
[----:B------:R-:W-:Y:S04]  /*12820*/  STL [R1+0x170], R163 ;  /* 0x000170a301007387 */ /* 0x000fe80000100800 */
[----:B------:R1:W-:Y:S04]  /*12830*/  STL [R1+0x16c], R162 ;  /* 0x00016ca201007387 */ /* 0x0003e80000100800 */
[----:B------:R-:W4:Y:S04]  /*12840*/  LDL.LU R219, [R1+0x18] ;  /* 0x0000180001db7983 */ /* 0x000f280000300800 */
[----:B------:R1:W-:Y:S02]  /*12850*/  STL [R1+0x168], R160 ;  /* 0x000168a001007387 */ /* 0x0003e40000100800 */
[C---:B-1----:R-:W-:Y:S01]  /*12860*/  SHF.L.U64.HI R162, R158.reuse, 0x2, R244 ;  /* 0x000000029ea27819 */ /* 0x042fe200000102f4 */
[----:B------:R-:W-:Y:S01]  /*12870*/  IMAD.SHL.U32 R160, R158, 0x4, RZ ;  /* 0x000000049ea07824 */ /* 0x000fe200078e00ff */
[----:B------:R-:W-:-:S03]  /*12880*/  SHF.L.U64.HI R158, R157, 0x2, R246 ;  /* 0x000000029d9e7819 */ /* 0x000fc600000102f6 */
[----:B------:R-:W-:Y:S01]  /*12890*/  STL [R1+0x164], R162 ;  /* 0x000164a201007387 */ /* 0x000fe20000100800 */
        /* <DEDUP_REMOVED lines=9> */
[----:B------:R-:W4:Y:S04]  /*12930*/  LDL.LU R222, [R1+0x20] ;  /* 0x0000200001de7983 */ /* 0x000f280000300800 */
[----:B------:R1:W-:Y:S04]  /*12940*/  STL [R1+0x150], R156 ;  /* 0x0001509c01007387 */ /* 0x0003e80000100800 */
[----:B------:R-:W-:Y:S01]  /*12950*/  STL [R1+0x14c], R157 ;  /* 0x00014c9d01007387 */ /* 0x000fe20000100800 */
[----:B-1----:R-:W-:Y:S01]  /*12960*/  IMAD.SHL.U32 R156, R155, 0x4, RZ ;  /* 0x000000049b9c7824 */ /* 0x002fe200078e00ff */
[C---:B------:R-:W-:Y:S01]  /*12970*/  SHF.L.U64.HI R155, R154.reuse, 0x2, R252 ;  /* 0x000000029a9b7819 */ /* 0x040fe200000102fc */
[----:B------:R-:W-:-:S03]  /*12980*/  IMAD.SHL.U32 R154, R154, 0x4, RZ ;  /* 0x000000049a9a7824 */ /* 0x000fc600078e00ff */
[----:B------:R-:W-:Y:S04]  /*12990*/  STL [R1+0x148], R156 ;  /* 0x0001489c01007387 */ /* 0x000fe80000100800 */
[----:B------:R-:W4:Y:S04]  /*129a0*/  LDL.LU R224, [R1+0x24] ;  /* 0x0000240001e07983 */ /* 0x000f280000300800 */
[----:B------:R-:W-:Y:S04]  /*129b0*/  STL [R1+0x144], R155 ;  /* 0x0001449b01007387 */ /* 0x000fe80000100800 */
[----:B------:R1:W-:Y:S02]  /*129c0*/  STL [R1+0x140], R154 ;  /* 0x0001409a01007387 */ /* 0x0003e40000100800 */
[C---:B-1----:R-:W-:Y:S01]  /*129d0*/  IMAD.SHL.U32 R154, R153.reuse, 0x4, RZ ;  /* 0x00000004999a7824 */ /* 0x042fe200078e00ff */
[----:B--2---:R-:W-:-:S05]  /*129e0*/  SHF.L.U64.HI R155, R153, 0x2, R215 ;  /* 0x00000002999b7819 */ /* 0x004fca00000102d7 */
[----:B------:R-:W-:Y:S01]  /*129f0*/  STL [R1+0x13c], R155 ;  /* 0x00013c9b01007387 */ /* 0x000fe20000100800 */
[----:B---3--:R-:W-:-:S03]  /*12a00*/  SHF.L.U64.HI R153, R152, 0x2, R226 ;  /* 0x0000000298997819 */ /* 0x008fc600000102e2 */
[----:B------:R-:W2:Y:S01]  /*12a10*/  LDL.LU R226, [R1+0x28] ;  /* 0x0000280001e27983 */ /* 0x000ea20000300800 */
[----:B------:R-:W-:-:S03]  /*12a20*/  IMAD.SHL.U32 R152, R152, 0x4, RZ ;  /* 0x0000000498987824 */ /* 0x000fc600078e00ff */
[----:B------:R-:W-:Y:S04]  /*12a30*/  STL [R1+0x138], R154 ;  /* 0x0001389a01007387 */ /* 0x000fe80000100800 */
[----:B------:R4:W-:Y:S04]  /*12a40*/  STL [R1+0x134], R153 ;  /* 0x0001349901007387 */ /* 0x0009e80000100800 */
[----:B------:R-:W3:Y:S04]  /*12a50*/  LDL.LU R207, [R1+0x2c] ;  /* 0x00002c0001cf7983 */ /* 0x000ee80000300800 */
[----:B------:R1:W-:Y:S01]  /*12a60*/  STL [R1+0x130], R152 ;  /* 0x0001309801007387 */ /* 0x0003e20000100800 */
[----:B----4-:R-:W-:-:S05]  /*12a70*/  SHF.L.U64.HI R153, R87, 0x2, R217 ;  /* 0x0000000257997819 */ /* 0x010fca00000102d9 */
[----:B------:R4:W-:Y:S01]  /*12a80*/  STL [R1+0x12c], R153 ;  /* 0x00012c9901007387 */ /* 0x0009e20000100800 */
[----:B-1----:R-:W-:-:S03]  /*12a90*/  IMAD.SHL.U32 R152, R87, 0x4, RZ ;  /* 0x0000000457987824 */ /* 0x002fc600078e00ff */
[----:B------:R-:W3:Y:S04]  /*12aa0*/  LDL.LU R209, [R1+0x30] ;  /* 0x0000300001d17983 */ /* 0x000ee80000300800 */
[----:B------:R1:W-:Y:S01]  /*12ab0*/  STL [R1+0x128], R152 ;  /* 0x0001289801007387 */ /* 0x0003e20000100800 */
[----:B----4-:R-:W-:-:S03]  /*12ac0*/  SHF.L.U64.HI R153, R86, 0x2, R228 ;  /* 0x0000000256997819 */ /* 0x010fc600000102e4 */
[----:B------:R-:W4:Y:S04]  /*12ad0*/  LDL.LU R228, [R1+0x34] ;  /* 0x0000340001e47983 */ /* 0x000f280000300800 */
[----:B------:R1:W-:Y:S02]  /*12ae0*/  STL [R1+0x124], R153 ;  /* 0x0001249901007387 */ /* 0x0003e40000100800 */
[----:B-1----:R-:W-:Y:S01]  /*12af0*/  IMAD.SHL.U32 R152, R86, 0x4, RZ ;  /* 0x0000000456987824 */ /* 0x002fe200078e00ff */
[C---:B------:R-:W-:Y:S02]  /*12b00*/  SHF.L.U64.HI R153, R85.reuse, 0x2, R230 ;  /* 0x0000000255997819 */ /* 0x040fe400000102e6 */
[----:B------:R-:W4:Y:S04]  /*12b10*/  LDL.LU R230, [R1+0x38] ;  /* 0x0000380001e67983 */ /* 0x000f280000300800 */
[----:B------:R1:W-:Y:S04]  /*12b20*/  STL [R1+0x120], R152 ;  /* 0x0001209801007387 */ /* 0x0003e80000100800 */
[----:B------:R1:W-:Y:S02]  /*12b30*/  STL [R1+0x11c], R153 ;  /* 0x00011c9901007387 */ /* 0x0003e40000100800 */
[----:B-1----:R-:W-:Y:S01]  /*12b40*/  IMAD.SHL.U32 R152, R85, 0x4, RZ ;  /* 0x0000000455987824 */ /* 0x002fe200078e00ff */
[----:B------:R-:W-:-:S02]  /*12b50*/  SHF.L.U64.HI R153, R84, 0x2, R232 ;  /* 0x0000000254997819 */ /* 0x000fc400000102e8 */
[----:B------:R-:W4:Y:S04]  /*12b60*/  LDL.LU R232, [R1+0x3c] ;  /* 0x00003c0001e87983 */ /* 0x000f280000300800 */
[----:B------:R1:W-:Y:S04]  /*12b70*/  STL [R1+0x118], R152 ;  /* 0x0001189801007387 */ /* 0x0003e80000100800 */
[----:B------:R1:W-:Y:S04]  /*12b80*/  STL [R1+0x114], R153 ;  /* 0x0001149901007387 */ /* 0x0003e80000100800 */
[----:B------:R-:W4:Y:S01]  /*12b90*/  LDL.LU R211, [R1+0x40] ;  /* 0x0000400001d37983 */ /* 0x000f220000300800 */
[----:B-1----:R-:W-:Y:S01]  /*12ba0*/  IMAD.SHL.U32 R152, R84, 0x4, RZ ;  /* 0x0000000454987824 */ /* 0x002fe200078e00ff */
[----:B------:R-:W-:-:S04]  /*12bb0*/  SHF.L.U64.HI R153, R83, 0x2, R219 ;  /* 0x0000000253997819 */ /* 0x000fc800000102db */
[----:B------:R1:W-:Y:S04]  /*12bc0*/  STL [R1+0x110], R152 ;  /* 0x0001109801007387 */ /* 0x0003e80000100800 */
[----:B------:R1:W-:Y:S04]  /*12bd0*/  STL [R1+0x10c], R153 ;  /* 0x00010c9901007387 */ /* 0x0003e80000100800 */
[----:B------:R-:W4:Y:S01]  /*12be0*/  LDL.LU R213, [R1+0x44] ;  /* 0x0000440001d57983 */ /* 0x000f220000300800 */
[----:B-1----:R-:W-:Y:S01]  /*12bf0*/  IMAD.SHL.U32 R152, R83, 0x4, RZ ;  /* 0x0000000453987824 */ /* 0x002fe200078e00ff */
[----:B------:R-:W-:-:S04]  /*12c00*/  SHF.L.U64.HI R153, R82, 0x2, R221 ;  /* 0x0000000252997819 */ /* 0x000fc800000102dd */
[----:B------:R1:W-:Y:S04]  /*12c10*/  STL [R1+0x108], R152 ;  /* 0x0001089801007387 */ /* 0x0003e80000100800 */
[----:B------:R-:W4:Y:S04]  /*12c20*/  LDL.LU R215, [R1+0x48] ;  /* 0x0000480001d77983 */ /* 0x000f280000300800 */
[----:B------:R1:W-:Y:S02]  /*12c30*/  STL [R1+0x104], R153 ;  /* 0x0001049901007387 */ /* 0x0003e40000100800 */
[----:B-1----:R-:W-:-:S02]  /*12c40*/  IMAD.SHL.U32 R152, R82, 0x4, RZ ;  /* 0x0000000452987824 */ /* 0x002fc400078e00ff */
[----:B------:R-:W4:Y:S04]  /*12c50*/  LDL.LU R217, [R1+0x4c] ;  /* 0x00004c0001d97983 */ /* 0x000f280000300800 */
[----:B------:R1:W-:Y:S01]  /*12c60*/  STL [R1+0x100], R152 ;  /* 0x0001009801007387 */ /* 0x0003e20000100800 */
[----:B------:R-:W-:-:S03]  /*12c70*/  SHF.L.U64.HI R153, R81, 0x2, R222 ;  /* 0x0000000251997819 */ /* 0x000fc600000102de */
[----:B------:R-:W4:Y:S04]  /*12c80*/  LDL.LU R219, [R1+0x50] ;  /* 0x0000500001db7983 */ /* 0x000f280000300800 */
[----:B------:R1:W-:Y:S02]  /*12c90*/  STL [R1+0xfc], R153 ;  /* 0x0000fc9901007387 */ /* 0x0003e40000100800 */
[----:B-1----:R-:W-:Y:S02]  /*12ca0*/  IMAD.SHL.U32 R152, R81, 0x4, RZ ;  /* 0x0000000451987824 */ /* 0x002fe400078e00ff */
[----:B------:R-:W4:Y:S04]  /*12cb0*/  LDL.LU R221, [R1+0x54] ;  /* 0x0000540001dd7983 */ /* 0x000f280000300800 */
[----:B------:R1:W-:Y:S04]  /*12cc0*/  STL [R1+0xf8], R152 ;  /* 0x0000f89801007387 */ /* 0x0003e80000100800 */
[----:B------:R-:W4:Y:S01]  /*12cd0*/  LDL.LU R222, [R1+0x58] ;  /* 0x0000580001de7983 */ /* 0x000f220000300800 */
[C---:B------:R-:W-:Y:S01]  /*12ce0*/  SHF.L.U64.HI R153, R80.reuse, 0x2, R224 ;  /* 0x0000000250997819 */ /* 0x040fe200000102e0 */
[----:B-1----:R-:W-:-:S04]  /*12cf0*/  IMAD.SHL.U32 R152, R80, 0x4, RZ ;  /* 0x0000000450987824 */ /* 0x002fc800078e00ff */
[----:B------:R2:W-:Y:S04]  /*12d00*/  STL [R1+0xf4], R153 ;  /* 0x0000f49901007387 */ /* 0x0005e80000100800 */
[----:B------:R-:W4:Y:S04]  /*12d10*/  LDL.LU R224, [R1+0x5c] ;  /* 0x00005c0001e07983 */ /* 0x000f280000300800 */
[----:B------:R1:W-:Y:S01]  /*12d20*/  STL [R1+0xf0], R152 ;  /* 0x0000f09801007387 */ /* 0x0003e20000100800 */
[----:B--2---:R-:W-:-:S03]  /*12d30*/  SHF.L.U64.HI R153, R79, 0x2, R226 ;  /* 0x000000024f997819 */ /* 0x004fc600000102e2 */
[----:B------:R-:W2:Y:S01]  /*12d40*/  LDL.LU R226, [R1+0x68] ;  /* 0x0000680001e27983 */ /* 0x000ea20000300800 */
[----:B-1----:R-:W-:-:S03]  /*12d50*/  IMAD.SHL.U32 R152, R79, 0x4, RZ ;  /* 0x000000044f987824 */ /* 0x002fc600078e00ff */
[----:B------:R1:W-:Y:S01]  /*12d60*/  STL [R1+0xec], R153 ;  /* 0x0000ec9901007387 */ /* 0x0003e20000100800 */
[----:B---3--:R-:W-:-:S03]  /*12d70*/  SHF.L.U64.HI R154, R78, 0x2, R207 ;  /* 0x000000024e9a7819 */ /* 0x008fc600000102cf */
[----:B------:R3:W-:Y:S01]  /*12d80*/  STL [R1+0xe8], R152 ;  /* 0x0000e89801007387 */ /* 0x0007e20000100800 */
[----:B-1----:R-:W-:-:S03]  /*12d90*/  IMAD.SHL.U32 R153, R78, 0x4, RZ ;  /* 0x000000044e997824 */ /* 0x002fc600078e00ff */
[----:B------:R1:W-:Y:S04]  /*12da0*/  STL [R1+0xe4], R154 ;  /* 0x0000e49a01007387 */ /* 0x0003e80000100800 */
[----:B------:R4:W-:Y:S01]  /*12db0*/  STL [R1+0xe0], R153 ;  /* 0x0000e09901007387 */ /* 0x0009e20000100800 */
[C---:B---3--:R-:W-:Y:S01]  /*12dc0*/  SHF.L.U64.HI R152, R77.reuse, 0x2, R209 ;  /* 0x000000024d987819 */ /* 0x048fe200000102d1 */
[----:B-1----:R-:W-:-:S04]  /*12dd0*/  IMAD.SHL.U32 R154, R77, 0x4, RZ ;  /* 0x000000044d9a7824 */ /* 0x002fc800078e00ff */
[----:B------:R1:W-:Y:S01]  /*12de0*/  STL [R1+0xdc], R152 ;  /* 0x0000dc9801007387 */ /* 0x0003e20000100800 */
[----:B----4-:R-:W-:-:S03]  /*12df0*/  SHF.L.U64.HI R153, R76, 0x2, R228 ;  /* 0x000000024c997819 */ /* 0x010fc600000102e4 */
[----:B------:R-:W-:Y:S04]  /*12e00*/  STL [R1+0xd8], R154 ;  /* 0x0000d89a01007387 */ /* 0x000fe80000100800 */
[----:B------:R-:W3:Y:S01]  /*12e10*/  LDL.LU R228, [R1+0x2b4] ;  /* 0x0002b40001e47983 */ /* 0x000ee20000300800 */
[----:B-1----:R-:W-:-:S03]  /*12e20*/  IMAD.SHL.U32 R152, R76, 0x4, RZ ;  /* 0x000000044c987824 */ /* 0x002fc600078e00ff */
[----:B------:R1:W-:Y:S04]  /*12e30*/  STL [R1+0xd4], R153 ;  /* 0x0000d49901007387 */ /* 0x0003e80000100800 */
[----:B------:R4:W-:Y:S01]  /*12e40*/  STL [R1+0xd0], R152 ;  /* 0x0000d09801007387 */ /* 0x0009e20000100800 */
[----:B-1----:R-:W-:-:S03]  /*12e50*/  SHF.L.U64.HI R153, R75, 0x2, R230 ;  /* 0x000000024b997819 */ /* 0x002fc600000102e6 */
[----:B------:R-:W3:Y:S01]  /*12e60*/  LDL.LU R230, [R1+0x2b8] ;  /* 0x0002b80001e67983 */ /* 0x000ee20000300800 */
[----:B----4-:R-:W-:-:S03]  /*12e70*/  IMAD.SHL.U32 R152, R75, 0x4, RZ ;  /* 0x000000044b987824 */ /* 0x010fc600078e00ff */
[----:B------:R1:W-:Y:S01]  /*12e80*/  STL [R1+0xcc], R153 ;  /* 0x0000cc9901007387 */ /* 0x0003e20000100800 */
[C---:B------:R-:W-:Y:S01]  /*12e90*/  IMAD.SHL.U32 R154, R73.reuse, 0x4, RZ ;  /* 0x00000004499a7824 */ /* 0x040fe200078e00ff */
[C---:B-1----:R-:W-:Y:S02]  /*12ea0*/  SHF.L.U64.HI R153, R74.reuse, 0x2, R232 ;  /* 0x000000024a997819 */ /* 0x042fe400000102e8 */
[----:B------:R-:W4:Y:S04]  /*12eb0*/  LDL.LU R232, [R1+0x2bc] ;  /* 0x0002bc0001e87983 */ /* 0x000f280000300800 */
[----:B------:R1:W-:Y:S04]  /*12ec0*/  STL [R1+0xc8], R152 ;  /* 0x0000c89801007387 */ /* 0x0003e80000100800 */
[----:B------:R1:W-:Y:S02]  /*12ed0*/  STL [R1+0xc4], R153 ;  /* 0x0000c49901007387 */ /* 0x0003e40000100800 */
[----:B-1----:R-:W-:Y:S01]  /*12ee0*/  IMAD.SHL.U32 R152, R74, 0x4, RZ ;  /* 0x000000044a987824 */ /* 0x002fe200078e00ff */
[----:B------:R-:W-:-:S04]  /*12ef0*/  SHF.L.U64.HI R153, R73, 0x2, R211 ;  /* 0x0000000249997819 */ /* 0x000fc800000102d3 */
[----:B------:R1:W-:Y:S04]  /*12f00*/  STL [R1+0xc0], R152 ;  /* 0x0000c09801007387 */ /* 0x0003e80000100800 */
[----:B------:R1:W-:Y:S02]  /*12f10*/  STL [R1+0xbc], R153 ;  /* 0x0000bc9901007387 */ /* 0x0003e40000100800 */
[C---:B-1----:R-:W-:Y:S02]  /*12f20*/  SHF.L.U64.HI R152, R72.reuse, 0x2, R213 ;  /* 0x0000000248987819 */ /* 0x042fe400000102d5 */
[----:B------:R1:W-:Y:S01]  /*12f30*/  STL [R1+0xb8], R154 ;  /* 0x0000b89a01007387 */ /* 0x0003e20000100800 */
[----:B------:R-:W-:-:S03]  /*12f40*/  IMAD.SHL.U32 R153, R72, 0x4, RZ ;  /* 0x0000000448997824 */ /* 0x000fc600078e00ff */
[----:B------:R1:W-:Y:S04]  /*12f50*/  STL [R1+0xb4], R152 ;  /* 0x0000b49801007387 */ /* 0x0003e80000100800 */
[----:B------:R1:W-:Y:S02]  /*12f60*/  STL [R1+0xb0], R153 ;  /* 0x0000b09901007387 */ /* 0x0003e40000100800 */
[C---:B-1----:R-:W-:Y:S01]  /*12f70*/  SHF.L.U64.HI R154, R71.reuse, 0x2, R215 ;  /* 0x00000002479a7819 */ /* 0x042fe200000102d7 */
[----:B------:R-:W-:-:S04]  /*12f80*/  IMAD.SHL.U32 R152, R71, 0x4, RZ ;  /* 0x0000000447987824 */ /* 0x000fc800078e00ff */
[----:B------:R1:W-:Y:S01]  /*12f90*/  STL [R1+0xac], R154 ;  /* 0x0000ac9a01007387 */ /* 0x0003e20000100800 */
[----:B------:R-:W-:-:S03]  /*12fa0*/  SHF.L.U64.HI R153, R70, 0x2, R217 ;  /* 0x0000000246997819 */ /* 0x000fc600000102d9 */
[----:B------:R1:W-:Y:S04]  /*12fb0*/  STL [R1+0xa8], R152 ;  /* 0x0000a89801007387 */ /* 0x0003e80000100800 */
[----:B------:R1:W-:Y:S02]  /*12fc0*/  STL [R1+0xa4], R153 ;  /* 0x0000a49901007387 */ /* 0x0003e40000100800 */
[----:B-1----:R-:W-:Y:S01]  /*12fd0*/  IMAD.SHL.U32 R154, R70, 0x4, RZ ;  /* 0x00000004469a7824 */ /* 0x002fe200078e00ff */
[----:B------:R-:W-:-:S04]  /*12fe0*/  SHF.L.U64.HI R152, R69, 0x2, R219 ;  /* 0x0000000245987819 */ /* 0x000fc800000102db */
        /* <DEDUP_REMOVED lines=12> */
[----:B------:R-:W-:Y:S01]  /*130b0*/  STL [R1+0x88], R154 ;  /* 0x0000889a01007387 */ /* 0x000fe20000100800 */
[----:B------:R-:W-:-:S03]  /*130c0*/  IMAD.SHL.U32 R153, R66, 0x4, RZ ;  /* 0x0000000442997824 */ /* 0x000fc600078e00ff */
[----:B------:R1:W-:Y:S04]  /*130d0*/  STL [R1+0x84], R152 ;  /* 0x0000849801007387 */ /* 0x0003e80000100800 */
[----:B------:R1:W-:Y:S02]  /*130e0*/  STL [R1+0x80], R153 ;  /* 0x0000809901007387 */ /* 0x0003e40000100800 */
[C---:B-1----:R-:W-:Y:S01]  /*130f0*/  IMAD.SHL.U32 R152, R65.reuse, 0x4, RZ ;  /* 0x0000000441987824 */ /* 0x042fe200078e00ff */
[----:B------:R-:W-:Y:S02]  /*13100*/  SHF.L.U64.HI R153, R64, 0x2, R23 ;  /* 0x0000000240997819 */ /* 0x000fe40000010217 */
[----:B--2---:R-:W-:-:S05]  /*13110*/  SHF.L.U64.HI R154, R65, 0x2, R226 ;  /* 0x00000002419a7819 */ /* 0x004fca00000102e2 */
[----:B------:R1:W-:Y:S04]  /*13120*/  STL [R1+0x7c], R154 ;  /* 0x00007c9a01007387 */ /* 0x0003e80000100800 */
[----:B------:R-:W3:Y:S04]  /*13130*/  LDL.LU R23, [R1+0x4b0] ;  /* 0x0004b00001177983 */ /* 0x000ee80000300800 */
[----:B------:R2:W-:Y:S01]  /*13140*/  STL [R1+0x78], R152 ;  /* 0x0000789801007387 */ /* 0x0005e20000100800 */
[----:B-1----:R-:W-:-:S03]  /*13150*/  SHF.L.U64.HI R154, R63, 0x2, R21 ;  /* 0x000000023f9a7819 */ /* 0x002fc60000010215 */
[----:B------:R-:W-:Y:S04]  /*13160*/  STL [R1+0x74], R153 ;  /* 0x0000749901007387 */ /* 0x000fe80000100800 */
[----:B------:R-:W4:Y:S01]  /*13170*/  LDL.LU R21, [R1+0x4ac] ;  /* 0x0004ac0001157983 */ /* 0x000f220000300800 */
[----:B--2---:R-:W-:-:S05]  /*13180*/  IMAD.SHL.U32 R152, R64, 0x4, RZ ;  /* 0x0000000440987824 */ /* 0x004fca00078e00ff */
[----:B------:R1:W-:Y:S04]  /*13190*/  STL [R1+0x70], R152 ;  /* 0x0000709801007387 */ /* 0x0003e80000100800 */
[----:B------:R2:W-:Y:S01]  /*131a0*/  STL [R1+0x6c], R154 ;  /* 0x00006c9a01007387 */ /* 0x0005e20000100800 */
[----:B-1----:R-:W-:-:S03]  /*131b0*/  SHF.L.U64.HI R152, R62, 0x2, R20 ;  /* 0x000000023e987819 */ /* 0x002fc60000010214 */
[----:B------:R-:W4:Y:S01]  /*131c0*/  LDL.LU R20, [R1+0x4a8] ;  /* 0x0004a80001147983 */ /* 0x000f220000300800 */
[----:B------:R-:W-:Y:S02]  /*131d0*/  IMAD.SHL.U32 R153, R63, 0x4, RZ ;  /* 0x000000043f997824 */ /* 0x000fe400078e00ff */
[----:B--2---:R-:W-:-:S03]  /*131e0*/  IMAD.SHL.U32 R154, R62, 0x4, RZ ;  /* 0x000000043e9a7824 */ /* 0x004fc600078e00ff */
[----:B------:R3:W-:Y:S04]  /*131f0*/  STL [R1+0x68], R153 ;  /* 0x0000689901007387 */ /* 0x0007e80000100800 */
[----:B------:R1:W-:Y:S04]  /*13200*/  STL [R1+0x64], R152 ;  /* 0x0000649801007387 */ /* 0x0003e80000100800 */
[----:B------:R-:W-:Y:S01]  /*13210*/  STL [R1+0x60], R154 ;  /* 0x0000609a01007387 */ /* 0x000fe20000100800 */
[C---:B---3--:R-:W-:Y:S01]  /*13220*/  SHF.L.U64.HI R153, R23.reuse, 0x2, R228 ;  /* 0x0000000217997819 */ /* 0x048fe200000102e4 */
[----:B-1----:R-:W-:-:S04]  /*13230*/  IMAD.SHL.U32 R152, R23, 0x4, RZ ;  /* 0x0000000417987824 */ /* 0x002fc800078e00ff */
[----:B------:R-:W-:Y:S04]  /*13240*/  STL [R1+0x5c], R153 ;  /* 0x00005c9901007387 */ /* 0x000fe80000100800 */
[----:B------:R-:W-:Y:S01]  /*13250*/  STL [R1+0x58], R152 ;  /* 0x0000589801007387 */ /* 0x000fe20000100800 */
[C---:B----4-:R-:W-:Y:S01]  /*13260*/  SHF.L.U64.HI R23, R21.reuse, 0x2, R230 ;  /* 0x0000000215177819 */ /* 0x050fe200000102e6 */
[----:B------:R-:W-:Y:S02]  /*13270*/  IMAD.SHL.U32 R21, R21, 0x4, RZ ;  /* 0x0000000415157824 */ /* 0x000fe400078e00ff */
[----:B------:R-:W2:Y:S04]  /*13280*/  LDL.LU R209, [R1+0x2e4] ;  /* 0x0002e40001d17983 */ /* 0x000ea80000300800 */
[----:B------:R1:W-:Y:S04]  /*13290*/  STL [R1+0x54], R23 ;  /* 0x0000541701007387 */ /* 0x0003e80000100800 */
[----:B------:R3:W-:Y:S04]  /*132a0*/  STL [R1+0x50], R21 ;  /* 0x0000501501007387 */ /* 0x0007e80000100800 */
[----:B------:R-:W4:Y:S01]  /*132b0*/  LDL.LU R211, [R1+0x2e8] ;  /* 0x0002e80001d37983 */ /* 0x000f220000300800 */
[C---:B-1----:R-:W-:Y:S01]  /*132c0*/  SHF.L.U64.HI R23, R20.reuse, 0x2, R232 ;  /* 0x0000000214177819 */ /* 0x042fe200000102e8 */
[----:B---3--:R-:W-:Y:S01]  /*132d0*/  IMAD.SHL.U32 R21, R20, 0x4, RZ ;  /* 0x0000000414157824 */ /* 0x008fe200078e00ff */
[----:B------:R-:W-:-:S03]  /*132e0*/  SHF.L.U64.HI R20, R19, 0x2, R15 ;  /* 0x0000000213147819 */ /* 0x000fc6000001020f */
[----:B------:R-:W-:Y:S01]  /*132f0*/  STL [R1+0x4c], R23 ;  /* 0x00004c1701007387 */ /* 0x000fe20000100800 */
[----:B------:R-:W-:-:S03]  /*13300*/  IMAD.SHL.U32 R19, R19, 0x4, RZ ;  /* 0x0000000413137824 */ /* 0x000fc600078e00ff */
[----:B------:R-:W3:Y:S04]  /*13310*/  LDL.LU R213, [R1+0x2ec] ;  /* 0x0002ec0001d57983 */ /* 0x000ee80000300800 */
[----:B------:R-:W-:Y:S04]  /*13320*/  STL [R1+0x48], R21 ;  /* 0x0000481501007387 */ /* 0x000fe80000100800 */
[----:B------:R-:W2:Y:S04]  /*13330*/  LDL.LU R15, [R1+0x4a4] ;  /* 0x0004a400010f7983 */ /* 0x000ea80000300800 */
[----:B------:R-:W4:Y:S04]  /*13340*/  LDL.LU R215, [R1+0x2f0] ;  /* 0x0002f00001d77983 */ /* 0x000f280000300800 */
[----:B------:R1:W-:Y:S04]  /*13350*/  STL [R1+0x44], R20 ;  /* 0x0000441401007387 */ /* 0x0003e80000100800 */
[----:B------:R-:W3:Y:S04]  /*13360*/  LDL.LU R217, [R1+0x2f4] ;  /* 0x0002f40001d97983 */ /* 0x000ee80000300800 */
[----:B------:R1:W-:Y:S02]  /*13370*/  STL [R1+0x40], R19 ;  /* 0x0000401301007387 */ /* 0x0003e40000100800 */
[----:B-1----:R-:W-:-:S02]  /*13380*/  SHF.L.U64.HI R20, R17, 0x2, R13 ;  /* 0x0000000211147819 */ /* 0x002fc4000001020d */
[----:B------:R-:W4:Y:S04]  /*13390*/  LDL.LU R13, [R1+0x4a0] ;  /* 0x0004a000010d7983 */ /* 0x000f280000300800 */
[----:B------:R-:W3:Y:S01]  /*133a0*/  LDL.LU R219, [R1+0x2f8] ;  /* 0x0002f80001db7983 */ /* 0x000ee20000300800 */
[----:B------:R-:W-:-:S03]  /*133b0*/  IMAD.SHL.U32 R19, R17, 0x4, RZ ;  /* 0x0000000411137824 */ /* 0x000fc600078e00ff */
[----:B------:R-:W-:Y:S04]  /*133c0*/  STL [R1+0x3c], R20 ;  /* 0x00003c1401007387 */ /* 0x000fe80000100800 */
[----:B------:R-:W3:Y:S04]  /*133d0*/  LDL.LU R221, [R1+0x2fc] ;  /* 0x0002fc0001dd7983 */ /* 0x000ee80000300800 */
[----:B------:R-:W-:Y:S01]  /*133e0*/  STL [R1+0x38], R19 ;  /* 0x0000381301007387 */ /* 0x000fe20000100800 */
[----:B--2---:R-:W-:-:S03]  /*133f0*/  SHF.L.U64.HI R17, R15, 0x2, R12 ;  /* 0x000000020f117819 */ /* 0x004fc6000001020c */
[----:B------:R-:W2:Y:S04]  /*13400*/  LDL.LU R12, [R1+0x49c] ;  /* 0x00049c00010c7983 */ /* 0x000ea80000300800 */
[----:B------:R-:W3:Y:S04]  /*13410*/  LDL.LU R222, [R1+0x300] ;  /* 0x0003000001de7983 */ /* 0x000ee80000300800 */
[----:B------:R4:W-:Y:S02]  /*13420*/  STL [R1+0x34], R17 ;  /* 0x0000341101007387 */ /* 0x0009e40000100800 */
[----:B----4-:R-:W-:-:S02]  /*13430*/  SHF.L.U64.HI R17, R13, 0x2, R14 ;  /* 0x000000020d117819 */ /* 0x010fc4000001020e */
[----:B------:R-:W4:Y:S01]  /*13440*/  LDL.LU R14, [R1+0x498] ;  /* 0x00049800010e7983 */ /* 0x000f220000300800 */
[----:B------:R-:W-:-:S05]  /*13450*/  IMAD.SHL.U32 R15, R15, 0x4, RZ ;  /* 0x000000040f0f7824 */ /* 0x000fca00078e00ff */
[----:B------:R1:W-:Y:S04]  /*13460*/  STL [R1+0x30], R15 ;  /* 0x0000300f01007387 */ /* 0x0003e80000100800 */
[----:B------:R-:W3:Y:S01]  /*13470*/  LDL.LU R224, [R1+0x304] ;  /* 0x0003040001e07983 */ /* 0x000ee20000300800 */
[----:B-1----:R-:W-:-:S03]  /*13480*/  IMAD.SHL.U32 R15, R13, 0x4, RZ ;  /* 0x000000040d0f7824 */ /* 0x002fc600078e00ff */
[----:B------:R-:W-:Y:S04]  /*13490*/  STL [R1+0x2c], R17 ;  /* 0x00002c1101007387 */ /* 0x000fe80000100800 */
[----:B------:R-:W3:Y:S04]  /*134a0*/  LDL.LU R226, [R1+0x308] ;  /* 0x0003080001e27983 */ /* 0x000ee80000300800 */
[----:B------:R4:W-:Y:S01]  /*134b0*/  STL [R1+0x28], R15 ;  /* 0x0000280f01007387 */ /* 0x0009e20000100800 */
[C---:B--2---:R-:W-:Y:S01]  /*134c0*/  SHF.L.U64.HI R13, R12.reuse, 0x2, R18 ;  /* 0x000000020c0d7819 */ /* 0x044fe20000010212 */
[----:B------:R-:W-:-:S02]  /*134d0*/  IMAD.SHL.U32 R12, R12, 0x4, RZ ;  /* 0x000000040c0c7824 */ /* 0x000fc400078e00ff */
[----:B------:R-:W2:Y:S04]  /*134e0*/  LDL.LU R18, [R1+0x494] ;  /* 0x0004940001127983 */ /* 0x000ea80000300800 */
[----:B------:R-:W2:Y:S04]  /*134f0*/  LDL.LU R230, [R1+0x30c] ;  /* 0x00030c0001e67983 */ /* 0x000ea80000300800 */
[----:B------:R1:W-:Y:S04]  /*13500*/  STL [R1+0x24], R13 ;  /* 0x0000240d01007387 */ /* 0x0003e80000100800 */
[----:B------:R-:W2:Y:S04]  /*13510*/  LDL.LU R232, [R1+0x310] ;  /* 0x0003100001e87983 */ /* 0x000ea80000300800 */
[----:B------:R1:W-:Y:S01]  /*13520*/  STL [R1+0x20], R12 ;  /* 0x0000200c01007387 */ /* 0x0003e20000100800 */
[----:B----4-:R-:W-:-:S03]  /*13530*/  SHF.L.U64.HI R15, R14, 0x2, R22 ;  /* 0x000000020e0f7819 */ /* 0x010fc60000010216 */
[----:B------:R-:W4:Y:S01]  /*13540*/  LDL.LU R22, [R1+0x490] ;  /* 0x0004900001167983 */ /* 0x000f220000300800 */
[----:B-1----:R-:W-:-:S03]  /*13550*/  IMAD.SHL.U32 R13, R14, 0x4, RZ ;  /* 0x000000040e0d7824 */ /* 0x002fc600078e00ff */
[----:B------:R-:W-:Y:S01]  /*13560*/  STL [R1+0x1c], R15 ;  /* 0x00001c0f01007387 */ /* 0x000fe20000100800 */
[----:B------:R-:W-:-:S03]  /*13570*/  SHF.L.U64.HI R12, R16, 0x2, R251 ;  /* 0x00000002100c7819 */ /* 0x000fc600000102fb */
[----:B------:R-:W4:Y:S04]  /*13580*/  LDL.LU R251, [R1+0x48c] ;  /* 0x00048c0001fb7983 */ /* 0x000f280000300800 */
[----:B------:R1:W-:Y:S04]  /*13590*/  STL [R1+0x18], R13 ;  /* 0x0000180d01007387 */ /* 0x0003e80000100800 */
[----:B------:R-:W4:Y:S04]  /*135a0*/  LDL.LU R228, [R1+0x318] ;  /* 0x0003180001e47983 */ /* 0x000f280000300800 */
[----:B------:R2:W-:Y:S01]  /*135b0*/  STL [R1+0x14], R12 ;  /* 0x0000140c01007387 */ /* 0x0005e20000100800 */
[----:B-1----:R-:W-:Y:S01]  /*135c0*/  IMAD.SHL.U32 R13, R16, 0x4, RZ ;  /* 0x00000004100d7824 */ /* 0x002fe200078e00ff */
[----:B---3--:R-:W-:-:S02]  /*135d0*/  SHF.L.U64.HI R240, R239, 0x2, R222 ;  /* 0x00000002eff07819 */ /* 0x008fc400000102de */
[----:B------:R-:W-:Y:S02]  /*135e0*/  SHF.L.U64.HI R236, R235, 0x2, R226 ;  /* 0x00000002ebec7819 */ /* 0x000fe400000102e2 */
[----:B------:R-:W-:Y:S02]  /*135f0*/  SHF.L.U64.HI R226, R225, 0x2, R218 ;  /* 0x00000002e1e27819 */ /* 0x000fe400000102da */
[C---:B--2---:R-:W-:Y:S01]  /*13600*/  SHF.L.U64.HI R12, R18.reuse, 0x2, R247 ;  /* 0x00000002120c7819 */ /* 0x044fe200000102f7 */
[----:B------:R-:W-:Y:S01]  /*13610*/  IMAD.SHL.U32 R14, R18, 0x4, RZ ;  /* 0x00000004120e7824 */ /* 0x000fe200078e00ff */
[----:B------:R-:W2:Y:S04]  /*13620*/  LDL.LU R247, [R1+0x488] ;  /* 0x0004880001f77983 */ /* 0x000ea80000300800 */
[----:B------:R4:W-:Y:S04]  /*13630*/  STL [R1+0x10], R13 ;  /* 0x0000100d01007387 */ /* 0x0009e80000100800 */
[----:B------:R1:W-:Y:S01]  /*13640*/  STL [R1+0xc], R12 ;  /* 0x00000c0c01007387 */ /* 0x0003e20000100800 */
[----:B------:R-:W-:-:S03]  /*13650*/  SHF.L.U64.HI R234, R233, 0x2, R230 ;  /* 0x00000002e9ea7819 */ /* 0x000fc600000102e6 */
[----:B------:R-:W-:Y:S01]  /*13660*/  STL [R1+0x8], R14 ;  /* 0x0000080e01007387 */ /* 0x000fe20000100800 */
[C---:B----4-:R-:W-:Y:S01]  /*13670*/  SHF.L.U64.HI R13, R22.reuse, 0x2, R209 ;  /* 0x00000002160d7819 */ /* 0x050fe200000102d1 */
[----:B-1----:R-:W-:Y:S01]  /*13680*/  IMAD.SHL.U32 R12, R22, 0x4, RZ ;  /* 0x00000004160c7824 */ /* 0x002fe200078e00ff */
[----:B------:R-:W-:-:S03]  /*13690*/  SHF.L.U64.HI R230, R229, 0x2, R220 ;  /* 0x00000002e5e67819 */ /* 0x000fc600000102dc */
[----:B------:R1:W-:Y:S04]  /*136a0*/  STL [R1+0x4], R13 ;  /* 0x0000040d01007387 */ /* 0x0003e80000100800 */
[----:B------:R3:W-:Y:S04]  /*136b0*/  STL [R1], R12 ;  /* 0x0000000c01007387 */ /* 0x0007e80000100800 */
[----:B------:R-:W4:Y:S04]  /*136c0*/  LDL.LU R222, [R1+0x330] ;  /* 0x0003300001de7983 */ /* 0x000f280000300800 */
[----:B------:R-:W3:Y:S04]  /*136d0*/  LDL.LU R220, [R1+0x484] ;  /* 0x0004840001dc7983 */ /* 0x000ee80000300800 */
[----:B------:R-:W2:Y:S01]  /*136e0*/  LDL.LU R218, [R1+0x480] ;  /* 0x0004800001da7983 */ /* 0x000ea20000300800 */
[----:B------:R-:W-:-:S02]  /*136f0*/  SHF.L.U64.HI R238, R237, 0x2, R224 ;  /* 0x00000002edee7819 */ /* 0x000fc400000102e0 */
[----:B------:R-:W-:Y:S02]  /*13700*/  SHF.L.U64.HI R224, R223, 0x2, R216 ;  /* 0x00000002dfe07819 */ /* 0x000fe400000102d8 */
[----:B------:R-:W4:Y:S01]  /*13710*/  LDL.LU R216, [R1+0x47c] ;  /* 0x00047c0001d87983 */ /* 0x000f220000300800 */
[----:B------:R-:W-:-:S03]  /*13720*/  SHF.L.U64.HI R242, R241, 0x2, R221 ;  /* 0x00000002f1f27819 */ /* 0x000fc600000102dd */
[----:B------:R-:W4:Y:S01]  /*13730*/  LDL.LU R209, [R1+0x33c] ;  /* 0x00033c0001d17983 */ /* 0x000f220000300800 */
[----:B------:R-:W-:Y:S02]  /*13740*/  SHF.L.U64.HI R244, R243, 0x2, R219 ;  /* 0x00000002f3f47819 */ /* 0x000fe400000102db */
[----:B---3--:R-:W-:Y:S02]  /*13750*/  SHF.L.U64.HI R221, R220, 0x2, R214 ;  /* 0x00000002dcdd7819 */ /* 0x008fe400000102d6 */
[----:B------:R-:W3:Y:S01]  /*13760*/  LDL.LU R214, [R1+0x478] ;  /* 0x0004780001d67983 */ /* 0x000ee20000300800 */
[----:B--2---:R-:W-:-:S03]  /*13770*/  SHF.L.U64.HI R219, R218, 0x2, R212 ;  /* 0x00000002dadb7819 */ /* 0x004fc600000102d4 */
[----:B------:R-:W2:Y:S04]  /*13780*/  LDL.LU R207, [R1+0x340] ;  /* 0x0003400001cf7983 */ /* 0x000ea80000300800 */
[----:B------:R-:W2:Y:S04]  /*13790*/  LDL.LU R205, [R1+0x344] ;  /* 0x0003440001cd7983 */ /* 0x000ea80000300800 */
[----:B------:R-:W2:Y:S01]  /*137a0*/  LDL.LU R212, [R1+0x474] ;  /* 0x0004740001d47983 */ /* 0x000ea20000300800 */
[----:B------:R-:W-:Y:S02]  /*137b0*/  SHF.L.U64.HI R246, R245, 0x2, R217 ;  /* 0x00000002f5f67819 */ /* 0x000fe400000102d9 */
[----:B----4-:R-:W-:Y:S01]  /*137c0*/  SHF.L.U64.HI R217, R216, 0x2, R210 ;  /* 0x00000002d8d97819 */ /* 0x010fe200000102d2 */
[----:B------:R-:W4:Y:S04]  /*137d0*/  LDL.LU R203, [R1+0x348] ;  /* 0x0003480001cb7983 */ /* 0x000f280000300800 */
[----:B------:R-:W4:Y:S04]  /*137e0*/  LDL.LU R201, [R1+0x34c] ;  /* 0x00034c0001c97983 */ /* 0x000f280000300800 */
[----:B------:R-:W4:Y:S01]  /*137f0*/  LDL.LU R210, [R1+0x470] ;  /* 0x0004700001d27983 */ /* 0x000f220000300800 */
[----:B------:R-:W-:-:S03]  /*13800*/  SHF.L.U64.HI R250, R249, 0x2, R213 ;  /* 0x00000002f9fa7819 */ /* 0x000fc600000102d5 */
[----:B------:R-:W4:Y:S01]  /*13810*/  LDL.LU R199, [R1+0x350] ;  /* 0x0003500001c77983 */ /* 0x000f220000300800 */
[----:B------:R-:W-:-:S03]  /*13820*/  SHF.L.U64.HI R248, R247, 0x2, R215 ;  /* 0x00000002f7f87819 */ /* 0x000fc600000102d7 */
[----:B------:R-:W4:Y:S04]  /*13830*/  LDL.LU R197, [R1+0x354] ;  /* 0x0003540001c57983 */ /* 0x000f280000300800 */
[----:B------:R-:W4:Y:S04]  /*13840*/  LDL.LU R195, [R1+0x358] ;  /* 0x0003580001c37983 */ /* 0x000f280000300800 */
[----:B------:R-:W4:Y:S01]  /*13850*/  LDL.LU R193, [R1+0x35c] ;  /* 0x00035c0001c17983 */ /* 0x000f220000300800 */
[----:B---3--:R-:W-:Y:S02]  /*13860*/  SHF.L.U64.HI R215, R214, 0x2, R222 ;  /* 0x00000002d6d77819 */ /* 0x008fe400000102de */
[----:B--2---:R-:W-:-:S02]  /*13870*/  SHF.L.U64.HI R213, R212, 0x2, R208 ;  /* 0x00000002d4d57819 */ /* 0x004fc400000102d0 */
[----:B------:R-:W2:Y:S04]  /*13880*/  LDL.LU R208, [R1+0x46c] ;  /* 0x00046c0001d07983 */ /* 0x000ea80000300800 */
[----:B------:R-:W3:Y:S04]  /*13890*/  LDL.LU R191, [R1+0x360] ;  /* 0x0003600001bf7983 */ /* 0x000ee80000300800 */
[----:B------:R-:W1:Y:S01]  /*138a0*/  LDL.LU R222, [R1+0x364] ;  /* 0x0003640001de7983 */ /* 0x000e620000300800 */
[----:B------:R-:W-:Y:S02]  /*138b0*/  SHF.L.U64.HI R252, R251, 0x2, R211 ;  /* 0x00000002fbfc7819 */ /* 0x000fe400000102d3 */
[----:B----4-:R-:W-:-:S02]  /*138c0*/  SHF.L.U64.HI R211, R210, 0x2, R206 ;  /* 0x00000002d2d37819 */ /* 0x010fc400000102ce */
[----:B------:R-:W4:Y:S04]  /*138d0*/  LDL.LU R206, [R1+0x468] ;  /* 0x0004680001ce7983 */ /* 0x000f280000300800 */
[----:B------:R-:W2:Y:S04]  /*138e0*/  LDL.LU R181, [R1+0x368] ;  /* 0x0003680001b57983 */ /* 0x000ea80000300800 */
[----:B------:R-:W2:Y:S04]  /*138f0*/  LDL R182, [R1+0x248] ;  /* 0x0002480001b67983 */ /* 0x000ea80000100800 */
[----:B------:R-:W4:Y:S04]  /*13900*/  LDL.LU R183, [R1+0x36c] ;  /* 0x00036c0001b77983 */ /* 0x000f280000300800 */
[----:B------:R-:W4:Y:S04]  /*13910*/  LDL R184, [R1+0x24c] ;  /* 0x00024c0001b87983 */ /* 0x000f280000100800 */
[----:B------:R-:W4:Y:S04]  /*13920*/  LDL.LU R185, [R1+0x370] ;  /* 0x0003700001b97983 */ /* 0x000f280000300800 */
[----:B------:R-:W4:Y:S04]  /*13930*/  LDL R186, [R1+0x254] ;  /* 0x0002540001ba7983 */ /* 0x000f280000100800 */
[----:B------:R-:W4:Y:S04]  /*13940*/  LDL.LU R187, [R1+0x374] ;  /* 0x0003740001bb7983 */ /* 0x000f280000300800 */
[----:B------:R-:W4:Y:S01]  /*13950*/  LDL.LU R190, [R1+0x260] ;  /* 0x0002600001be7983 */ /* 0x000f220000300800 */
[----:B---3--:R-:W-:-:S03]  /*13960*/  SHF.L.U64.HI R189, R159, 0x2, R191 ;  /* 0x000000029fbd7819 */ /* 0x008fc600000102bf */
[----:B------:R-:W3:Y:S01]  /*13970*/  LDL.LU R191, [R1+0x378] ;  /* 0x0003780001bf7983 */ /* 0x000ee20000300800 */
[----:B-1----:R-:W-:-:S03]  /*13980*/  SHF.L.U64.HI R13, R161, 0x2, R222 ;  /* 0x00000002a10d7819 */ /* 0x002fc600000102de */
[----:B------:R-:W3:Y:S04]  /*13990*/  LDL.LU R222, [R1+0x264] ;  /* 0x0002640001de7983 */ /* 0x000ee80000300800 */
        /* <DEDUP_REMOVED lines=15> */
[----:B------:R-:W3:Y:S01]  /*13a90*/  LDL.LU R176, [R1+0x284] ;  /* 0x0002840001b07983 */ /* 0x000ee20000300800 */
[----:B--2---:R-:W-:-:S03]  /*13aa0*/  SHF.L.U64.HI R15, R182, 0x2, R181 ;  /* 0x00000002b60f7819 */ /* 0x004fc600000102b5 */
[----:B------:R-:W2:Y:S01]  /*13ab0*/  LDL.LU R177, [R1+0x39c] ;  /* 0x00039c0001b17983 */ /* 0x000ea20000300800 */
[----:B------:R-:W-:-:S03]  /*13ac0*/  IADD3 R2, P5, R0, R3, RZ ;  /* 0x0000000300027210 */ /* 0x000fc60007fbe0ff */
[----:B------:R-:W2:Y:S01]  /*13ad0*/  LDL.LU R178, [R1+0x288] ;  /* 0x0002880001b27983 */ /* 0x000ea20000300800 */
[----:B------:R-:W-:-:S03]  /*13ae0*/  IMAD.SHL.U32 R16, R182, 0x4, RZ ;  /* 0x00000004b6107824 */ /* 0x000fc600078e00ff */
[----:B------:R-:W2:Y:S01]  /*13af0*/  LDL.LU R179, [R1+0x3a0] ;  /* 0x0003a00001b37983 */ /* 0x000ea20000300800 */
[----:B----4-:R-:W-:-:S03]  /*13b00*/  SHF.L.U64.HI R17, R184, 0x2, R183 ;  /* 0x00000002b8117819 */ /* 0x010fc600000102b7 */
[----:B------:R-:W4:Y:S01]  /*13b10*/  LDL.LU R180, [R1+0x28c] ;  /* 0x00028c0001b47983 */ /* 0x000f220000300800 */
[----:B------:R-:W-:-:S03]  /*13b20*/  IMAD.SHL.U32 R18, R184, 0x4, RZ ;  /* 0x00000004b8127824 */ /* 0x000fc600078e00ff */
[----:B------:R-:W2:Y:S01]  /*13b30*/  LDL.LU R181, [R1+0x3a4] ;  /* 0x0003a40001b57983 */ /* 0x000ea20000300800 */
[----:B------:R-:W-:-:S03]  /*13b40*/  SHF.L.U64.HI R19, R186, 0x2, R185 ;  /* 0x00000002ba137819 */ /* 0x000fc600000102b9 */
[----:B------:R-:W2:Y:S01]  /*13b50*/  LDL.LU R182, [R1+0x290] ;  /* 0x0002900001b67983 */ /* 0x000ea20000300800 */
[----:B------:R-:W-:Y:S01]  /*13b60*/  LEA.HI.X.SX32 R3, R3, R6, 0x1, P5 ;  /* 0x0000000603037211 */ /* 0x000fe200028f0eff */
[----:B------:R-:W-:Y:S02]  /*13b70*/  IMAD.SHL.U32 R20, R186, 0x4, RZ ;  /* 0x00000004ba147824 */ /* 0x000fe400078e00ff */
[----:B------:R-:W2:Y:S01]  /*13b80*/  LDL.LU R183, [R1+0x3ac] ;  /* 0x0003ac0001b77983 */ /* 0x000ea20000300800 */
[----:B------:R-:W-:-:S03]  /*13b90*/  SHF.L.U64.HI R21, R190, 0x2, R187 ;  /* 0x00000002be157819 */ /* 0x000fc600000102bb */
[----:B------:R-:W2:Y:S01]  /*13ba0*/  LDL.LU R184, [R1+0x298] ;  /* 0x0002980001b87983 */ /* 0x000ea20000300800 */
[----:B------:R-:W-:-:S03]  /*13bb0*/  IMAD.SHL.U32 R12, R159, 0x4, RZ ;  /* 0x000000049f0c7824 */ /* 0x000fc600078e00ff */
[----:B------:R-:W2:Y:S01]  /*13bc0*/  LDL.LU R185, [R1+0x3b0] ;  /* 0x0003b00001b97983 */ /* 0x000ea20000300800 */
[----:B------:R-:W-:-:S03]  /*13bd0*/  IMAD.SHL.U32 R22, R190, 0x4, RZ ;  /* 0x00000004be167824 */ /* 0x000fc600078e00ff */
[----:B------:R-:W2:Y:S04]  /*13be0*/  LDL.LU R186, [R1+0x29c] ;  /* 0x00029c0001ba7983 */ /* 0x000ea80000300800 */
[----:B------:R-:W2:Y:S04]  /*13bf0*/  LDL.LU R187, [R1+0x3b4] ;  /* 0x0003b40001bb7983 */ /* 0x000ea80000300800 */
[----:B------:R-:W2:Y:S01]  /*13c00*/  LDL.LU R190, [R1+0x2a0] ;  /* 0x0002a00001be7983 */ /* 0x000ea20000300800 */
[C---:B---3--:R-:W-:Y:S01]  /*13c10*/  SHF.L.U64.HI R23, R222.reuse, 0x2, R191 ;  /* 0x00000002de177819 */ /* 0x048fe200000102bf */
[----:B------:R-:W-:-:S02]  /*13c20*/  IMAD.SHL.U32 R152, R222, 0x4, RZ ;  /* 0x00000004de987824 */ /* 0x000fc400078e00ff */
[----:B------:R-:W3:Y:S04]  /*13c30*/  LDL.LU R191, [R1+0x3b8] ;  /* 0x0003b80001bf7983 */ /* 0x000ee80000300800 */
[----:B------:R-:W3:Y:S01]  /*13c40*/  LDL.LU R222, [R1+0x2a4] ;  /* 0x0002a40001de7983 */ /* 0x000ee20000300800 */
[----:B------:R-:W-:Y:S02]  /*13c50*/  SHF.L.U64.HI R153, R162, 0x2, R160 ;  /* 0x00000002a2997819 */ /* 0x000fe400000102a0 */
[C---:B------:R-:W-:Y:S01]  /*13c60*/  SHF.L.U64.HI R159, R168.reuse, 0x2, R167 ;  /* 0x00000002a89f7819 */ /* 0x040fe200000102a7 */
[----:B------:R-:W-:Y:S01]  /*13c70*/  IMAD.SHL.U32 R160, R168, 0x4, RZ ;  /* 0x00000004a8a07824 */ /* 0x000fe200078e00ff */
[C---:B------:R-:W-:Y:S01]  /*13c80*/  SHF.L.U64.HI R167, R176.reuse, 0x2, R175 ;  /* 0x00000002b0a77819 */ /* 0x040fe200000102af */
[----:B------:R-:W-:Y:S01]  /*13c90*/  IMAD.SHL.U32 R168, R176, 0x4, RZ ;  /* 0x00000004b0a87824 */ /* 0x000fe200078e00ff */
[C---:B------:R-:W-:Y:S01]  /*13ca0*/  SHF.L.U64.HI R175, R2.reuse, 0x2, R3 ;  /* 0x0000000202af7819 */ /* 0x040fe20000010203 */
[----:B------:R-:W-:Y:S01]  /*13cb0*/  IMAD.SHL.U32 R176, R2, 0x4, RZ ;  /* 0x0000000402b07824 */ /* 0x000fe200078e00ff */
[----:B------:R-:W3:Y:S04]  /*13cc0*/  LDL.LU R3, [R1+0x464] ;  /* 0x0004640001037983 */ /* 0x000ee80000300800 */
[----:B------:R-:W3:Y:S01]  /*13cd0*/  LDL.LU R2, [R1+0x460] ;  /* 0x0004600001027983 */ /* 0x000ee20000300800 */
[----:B------:R-:W-:Y:S01]  /*13ce0*/  SHF.R.S32.HI R11, RZ, 0x1f, R188 ;  /* 0x0000001fff0b7819 */ /* 0x000fe200000114bc */
[----:B------:R-:W-:Y:S01]  /*13cf0*/  IMAD.SHL.U32 R156, R164, 0x4, RZ ;  /* 0x00000004a49c7824 */ /* 0x000fe200078e00ff */
[----:B------:R-:W-:-:S02]  /*13d00*/  SHF.L.U64.HI R6, R0, 0x2, R6 ;  /* 0x0000000200067819 */ /* 0x000fc40000010206 */
[----:B------:R-:W-:Y:S01]  /*13d10*/  SHF.L.U64.HI R155, R164, 0x2, R163 ;  /* 0x00000002a49b7819 */ /* 0x000fe200000102a3 */
[C---:B------:R-:W-:Y:S01]  /*13d20*/  IMAD.SHL.U32 R164, R172.reuse, 0x4, RZ ;  /* 0x00000004aca47824 */ /* 0x040fe200078e00ff */
[----:B------:R-:W-:Y:S02]  /*13d30*/  LEA.HI R0, R11, R188, RZ, 0x6 ;  /* 0x000000bc0b007211 */ /* 0x000fe400078f30ff */
[----:B------:R-:W-:Y:S01]  /*13d40*/  SHF.L.U64.HI R163, R172, 0x2, R171 ;  /* 0x00000002aca37819 */ /* 0x000fe200000102ab */
[----:B----4-:R-:W-:Y:S01]  /*13d50*/  IMAD.SHL.U32 R172, R180, 0x4, RZ ;  /* 0x00000004b4ac7824 */ /* 0x010fe200078e00ff */
[----:B------:R-:W-:Y:S01]  /*13d60*/  SHF.L.U64.HI R157, R166, 0x2, R165 ;  /* 0x00000002a69d7819 */ /* 0x000fe200000102a5 */
[----:B------:R-:W1:Y:S01]  /*13d70*/  LDC R188, c[0x0][0x230] ;  /* 0x00008c00ffbc7b82 */ /* 0x000e620000000800 */
[----:B--2---:R-:W-:Y:S02]  /*13d80*/  SHF.L.U64.HI R171, R180, 0x2, R179 ;  /* 0x00000002b4ab7819 */ /* 0x004fe400000102b3 */
[----:B------:R-:W-:-:S02]  /*13d90*/  SHF.L.U64.HI R165, R174, 0x2, R173 ;  /* 0x00000002aea57819 */ /* 0x000fc400000102ad */
[----:B------:R-:W-:Y:S02]  /*13da0*/  SHF.L.U64.HI R173, R182, 0x2, R181 ;  /* 0x00000002b6ad7819 */ /* 0x000fe400000102b5 */
[C---:B------:R-:W-:Y:S01]  /*13db0*/  SHF.L.U64.HI R179, R186.reuse, 0x2, R185 ;  /* 0x00000002bab37819 */ /* 0x040fe200000102b9 */
[----:B------:R-:W-:Y:S01]  /*13dc0*/  IMAD.SHL.U32 R180, R186, 0x4, RZ ;  /* 0x00000004bab47824 */ /* 0x000fe200078e00ff */
[----:B------:R-:W-:Y:S02]  /*13dd0*/  SHF.L.U64.HI R181, R190, 0x2, R187 ;  /* 0x00000002beb57819 */ /* 0x000fe400000102bb */
[----:B------:R-:W-:Y:S02]  /*13de0*/  SHF.R.S32.HI R187, RZ, 0x6, R0 ;  /* 0x00000006ffbb7819 */ /* 0x000fe40000011400 */
[C---:B---3--:R-:W-:Y:S01]  /*13df0*/  SHF.L.U64.HI R185, R2.reuse, 0x2, R3 ;  /* 0x0000000202b97819 */ /* 0x048fe20000010203 */
[----:B------:R-:W-:Y:S01]  /*13e00*/  IMAD.SHL.U32 R186, R2, 0x4, RZ ;  /* 0x0000000402ba7824 */ /* 0x000fe200078e00ff */
[----:B------:R2:W5:Y:S04]  /*13e10*/  LDL.LU R3, [R1+0x45c] ;  /* 0x00045c0001037983 */ /* 0x0005680000300800 */
[----:B------:R2:W5:Y:S04]  /*13e20*/  LDL.LU R2, [R1+0x458] ;  /* 0x0004580001027983 */ /* 0x0005680000300800 */
[----:B------:R2:W5:Y:S01]  /*13e30*/  LDL.LU R0, [R1+0x454] ;  /* 0x0004540001007983 */ /* 0x0005620000300800 */
[----:B------:R-:W-:Y:S01]  /*13e40*/  SHF.R.S32.HI R7, RZ, 0x1f, R4 ;  /* 0x0000001fff077819 */ /* 0x000fe20000011404 */
[----:B------:R-:W-:Y:S01]  /*13e50*/  IMAD.SHL.U32 R14, R161, 0x4, RZ ;  /* 0x00000004a10e7824 */ /* 0x000fe200078e00ff */
[----:B------:R-:W-:Y:S01]  /*13e60*/  SHF.R.S32.HI R10, RZ, 0x1f, R5 ;  /* 0x0000001fff0a7819 */ /* 0x000fe20000011405 */
[----:B------:R-:W-:Y:S01]  /*13e70*/  IMAD.SHL.U32 R154, R162, 0x4, RZ ;  /* 0x00000004a29a7824 */ /* 0x000fe200078e00ff */
[C---:B------:R-:W-:Y:S01]  /*13e80*/  SHF.L.U64.HI R161, R170.reuse, 0x2, R169 ;  /* 0x00000002aaa17819 */ /* 0x040fe200000102a9 */
[----:B------:R-:W-:Y:S01]  /*13e90*/  IMAD.SHL.U32 R162, R170, 0x4, RZ ;  /* 0x00000004aaa27824 */ /* 0x000fe200078e00ff */
[C---:B------:R-:W-:Y:S01]  /*13ea0*/  SHF.L.U64.HI R169, R178.reuse, 0x2, R177 ;  /* 0x00000002b2a97819 */ /* 0x040fe200000102b1 */
[----:B------:R-:W-:Y:S01]  /*13eb0*/  IMAD.SHL.U32 R170, R178, 0x4, RZ ;  /* 0x00000004b2aa7824 */ /* 0x000fe200078e00ff */
[C---:B------:R-:W-:Y:S01]  /*13ec0*/  SHF.L.U64.HI R177, R184.reuse, 0x2, R183 ;  /* 0x00000002b8b17819 */ /* 0x040fe200000102b7 */
[----:B------:R-:W-:Y:S01]  /*13ed0*/  IMAD.SHL.U32 R178, R184, 0x4, RZ ;  /* 0x00000004b8b27824 */ /* 0x000fe200078e00ff */
[----:B------:R-:W-:Y:S01]  /*13ee0*/  SHF.L.U64.HI R183, R222, 0x2, R191 ;  /* 0x00000002deb77819 */ /* 0x000fe200000102bf */
[----:B------:R-:W-:-:S02]  /*13ef0*/  IMAD R7, R7, 0x14, RZ ;  /* 0x0000001407077824 */ /* 0x000fc400078e02ff */
[----:B------:R-:W-:Y:S01]  /*13f00*/  IMAD.WIDE.U32 R8, R4, 0x14, R8 ;  /* 0x0000001404087825 */ /* 0x000fe200078e0008 */
[----:B------:R-:W-:-:S03]  /*13f10*/  SHF.R.S32.HI R191, RZ, 0x1f, R5 ;  /* 0x0000001fffbf7819 */ /* 0x000fc60000011405 */
[----:B------:R-:W-:Y:S01]  /*13f20*/  IMAD.SHL.U32 R184, R222, 0x4, RZ ;  /* 0x00000004deb87824 */ /* 0x000fe200078e00ff */
[----:B------:R-:W-:Y:S01]  /*13f30*/  SHF.R.S32.HI R222, RZ, 0x1f, R4 ;  /* 0x0000001fffde7819 */ /* 0x000fe20000011404 */
[----:B------:R-:W-:Y:S02]  /*13f40*/  IMAD R10, R10, 0x14, RZ ;  /* 0x000000140a0a7824 */ /* 0x000fe400078e02ff */
[----:B------:R-:W-:-:S04]  /*13f50*/  IMAD.WIDE.U32 R24, R5, 0x14, R24 ;  /* 0x0000001405187825 */ /* 0x000fc800078e0018 */
[----:B-1----:R-:W-:Y:S02]  /*13f60*/  VIADD R188, R188, 0xfffffec0 ;  /* 0xfffffec0bcbc7836 */ /* 0x002fe40000000000 */
[----:B------:R-:W-:Y:S02]  /*13f70*/  IMAD.SHL.U32 R158, R166, 0x4, RZ ;  /* 0x00000004a69e7824 */ /* 0x000fe400078e00ff */
[----:B------:R-:W-:Y:S02]  /*13f80*/  IMAD.SHL.U32 R166, R174, 0x4, RZ ;  /* 0x00000004aea67824 */ /* 0x000fe400078e00ff */
[----:B------:R-:W-:Y:S01]  /*13f90*/  IMAD.SHL.U32 R174, R182, 0x4, RZ ;  /* 0x00000004b6ae7824 */ /* 0x000fe200078e00ff */
[----:B------:R-:W-:Y:S01]  /*13fa0*/  SHF.L.U64.HI R232, R231, 0x2, R232 ;  /* 0x00000002e7e87819 */ /* 0x000fe200000102e8 */
[----:B------:R-:W-:Y:S01]  /*13fb0*/  IMAD.IADD R7, R9, 0x1, R7 ;  /* 0x0000000109077824 */ /* 0x000fe200078e0207 */
[----:B------:R-:W-:Y:S01]  /*13fc0*/  SHF.L.U64.HI R228, R227, 0x2, R228 ;  /* 0x00000002e3e47819 */ /* 0x000fe200000102e4 */
[----:B------:R-:W-:Y:S01]  /*13fd0*/  IMAD.SHL.U32 R182, R190, 0x4, RZ ;  /* 0x00000004beb67824 */ /* 0x000fe200078e00ff */
[----:B------:R-:W-:Y:S01]  /*13fe0*/  SHF.L.U64.HI R209, R208, 0x2, R209 ;  /* 0x00000002d0d17819 */ /* 0x000fe200000102d1 */
[----:B------:R-:W-:Y:S01]  /*13ff0*/  IMAD.IADD R10, R25, 0x1, R10 ;  /* 0x00000001190a7824 */ /* 0x000fe200078e020a */
[----:B------:R-:W-:Y:S01]  /*14000*/  SHF.L.U64.HI R207, R206, 0x2, R207 ;  /* 0x00000002cecf7819 */ /* 0x000fe200000102cf */
[----:B------:R-:W-:Y:S01]  /*14010*/  IMAD.MOV.U32 R11, RZ, RZ, R24 ;  /* 0x000000ffff0b7224 */ /* 0x000fe200078e0018 */
[----:B------:R-:W-:Y:S01]  /*14020*/  SHF.L.U64.HI R205, R204, 0x2, R205 ;  /* 0x00000002cccd7819 */ /* 0x000fe200000102cd */
[----:B------:R-:W-:Y:S01]  /*14030*/  IMAD.MOV.U32 R9, RZ, RZ, R188 ;  /* 0x000000ffff097224 */ /* 0x000fe200078e00bc */
[----:B------:R-:W-:Y:S01]  /*14040*/  SHF.L.U64.HI R203, R202, 0x2, R203 ;  /* 0x00000002cacb7819 */ /* 0x000fe200000102cb */
[----:B------:R-:W-:Y:S01]  /*14050*/  IMAD.MOV.U32 R188, RZ, RZ, RZ ;  /* 0x000000ffffbc7224 */ /* 0x000fe200078e00ff */
[----:B------:R-:W-:-:S02]  /*14060*/  SHF.L.U64.HI R201, R200, 0x2, R201 ;  /* 0x00000002c8c97819 */ /* 0x000fc400000102c9 */
[----:B------:R-:W-:Y:S02]  /*14070*/  CS2R R88, SRZ ;  /* 0x0000000000587805 */ /* 0x000fe4000001ff00 */
[----:B------:R-:W-:Y:S02]  /*14080*/  SHF.L.U64.HI R199, R198, 0x2, R199 ;  /* 0x00000002c6c77819 */ /* 0x000fe400000102c7 */
[----:B------:R-:W-:Y:S02]  /*14090*/  CS2R R90, SRZ ;  /* 0x00000000005a7805 */ /* 0x000fe4000001ff00 */
[----:B------:R-:W-:Y:S02]  /*140a0*/  SHF.L.U64.HI R197, R196, 0x2, R197 ;  /* 0x00000002c4c57819 */ /* 0x000fe400000102c5 */
[----:B------:R-:W-:Y:S02]  /*140b0*/  CS2R R92, SRZ ;  /* 0x00000000005c7805 */ /* 0x000fe4000001ff00 */
[----:B------:R-:W-:-:S02]  /*140c0*/  SHF.L.U64.HI R195, R194, 0x2, R195 ;  /* 0x00000002c2c37819 */ /* 0x000fc400000102c3 */
[----:B------:R-:W-:Y:S02]  /*140d0*/  CS2R R94, SRZ ;  /* 0x00000000005e7805 */ /* 0x000fe4000001ff00 */
[----:B------:R-:W-:Y:S02]  /*140e0*/  SHF.L.U64.HI R193, R192, 0x2, R193 ;  /* 0x00000002c0c17819 */ /* 0x000fe400000102c1 */
[----:B------:R-:W-:Y:S02]  /*140f0*/  CS2R R96, SRZ ;  /* 0x0000000000607805 */ /* 0x000fe4000001ff00 */
[----:B------:R-:W-:Y:S02]  /*14100*/  SHF.L.U64.HI R190, R4, 0x2, R222 ;  /* 0x0000000204be7819 */ /* 0x000fe400000102de */
        /* <DEDUP_REMOVED lines=45> */
[----:B------:R-:W-:Y:S01]  /*143e0*/  CS2R R60, SRZ ;  /* 0x00000000003c7805 */ /* 0x000fe2000001ff00 */
[----:B------:R-:W-:Y:S01]  /*143f0*/  IMAD.SHL.U32 R251, R251, 0x4, RZ ;  /* 0x00000004fbfb7824 */ /* 0x000fe200078e00ff */
[----:B------:R-:W-:Y:S01]  /*14400*/  SHF.L.U64.HI R191, R5, 0x2, R191 ;  /* 0x0000000205bf7819 */ /* 0x000fe200000102bf */
[----:B------:R-:W-:Y:S01]  /*14410*/  IMAD.SHL.U32 R249, R249, 0x4, RZ ;  /* 0x00000004f9f97824 */ /* 0x000fe200078e00ff */
[----:B------:R-:W-:Y:S01]  /*14420*/  CS2R R62, SRZ ;  /* 0x00000000003e7805 */ /* 0x000fe2000001ff00 */
        /* <DEDUP_REMOVED lines=24> */
[----:B------:R-:W-:-:S02]  /*145b0*/  IMAD.SHL.U32 R223, R223, 0x4, RZ ;  /* 0x00000004dfdf7824 */ /* 0x000fc400078e00ff */
[----:B------:R-:W-:Y:S02]  /*145c0*/  IMAD.SHL.U32 R220, R220, 0x4, RZ ;  /* 0x00000004dcdc7824 */ /* 0x000fe400078e00ff */
[----:B------:R-:W-:Y:S02]  /*145d0*/  IMAD.SHL.U32 R218, R218, 0x4, RZ ;  /* 0x00000004dada7824 */ /* 0x000fe400078e00ff */
[----:B------:R-:W-:Y:S02]  /*145e0*/  IMAD.SHL.U32 R216, R216, 0x4, RZ ;  /* 0x00000004d8d87824 */ /* 0x000fe400078e00ff */
[----:B------:R-:W-:Y:S02]  /*145f0*/  IMAD.SHL.U32 R214, R214, 0x4, RZ ;  /* 0x00000004d6d67824 */ /* 0x000fe400078e00ff */
[----:B------:R-:W-:Y:S02]  /*14600*/  IMAD.SHL.U32 R212, R212, 0x4, RZ ;  /* 0x00000004d4d47824 */ /* 0x000fe400078e00ff */
        /* <DEDUP_REMOVED lines=10> */
[----:B------:R-:W-:Y:S01]  /*146b0*/  VIADD R190, R187, 0xfffffffb ;  /* 0xfffffffbbbbe7836 */ /* 0x000fe20000000000 */
[----:B------:R-:W-:Y:S01]  /*146c0*/  UMOV UR10, 0x4 ;  /* 0x00000004000a7882 */ /* 0x000fe20000000000 */
[----:B--2---:R-:W-:-:S05]  /*146d0*/  UMOV UR9, 0xffffffff ;  /* 0xffffffff00097882 */ /* 0x004fca0000000000 */
.L_x_1:
[----:B------:R-:W-:Y:S01]  /*146e0*/  UIADD3 UR9, UR9, 0x1, URZ ;  /* 0x0000000109097890 */ /* 0x000fe2000fffe03f */
[----:B------:R-:W-:-:S04]  /*146f0*/  DEPBAR.LE SB0, 0x8 ;  /* 0x000082000000791a */ /* 0x000fc80000000000 */
[----:B------:R-:W-:Y:S01]  /*14700*/  BAR.SYNC.DEFER_BLOCKING 0x0 ;  /* 0x0000000000007b1d */ /* 0x000fe20000010000 */
[----:B------:R-:W-:-:S04]  /*14710*/  UISETP.GT.AND UP0, UPT, UR9, 0x5, UPT ;  /* 0x000000050900788c */ /* 0x000fc8000bf04270 */
[----:B------:R-:W-:Y:S01]  /*14720*/  USEL UR9, UR9, URZ, !UP0 ;  /* 0x0000003f09097287 */ /* 0x000fe2000c000000 */
[----:B------:R-:W2:Y:S03]  /*14730*/  LDL R191, [R1+0x250] ;  /* 0x0002500001bf7983 */ /* 0x000ea60000100800 */
[----:B------:R-:W-:Y:S01]  /*14740*/  ULEA UR4, UR9, UR8, 0xf ;  /* 0x0000000809047291 */ /* 0x000fe2000f8e783f */
[----:B------:R-:W-:Y:S01]  /*14750*/  VIADD R190, R187, 0xfffffffb ;  /* 0xfffffffbbbbe7836 */ /* 0x000fe20000000000 */
[----:B------:R-:W-:Y:S01]  /*14760*/  UMOV UR7, 0x40000040 ;  /* 0x4000004000077882 */ /* 0x000fe20000000000 */
[----:B------:R-:W-:Y:S01]  /*14770*/  ISETP.GT.AND P1, PT, R9, RZ, PT ;  /* 0x000000ff0900720c */ /* 0x000fe20003f24270 */
[----:B------:R-:W-:Y:S02]  /*14780*/  UIADD3 UR5, UR4, 0x30000, URZ ;  /* 0x0003000004057890 */ /* 0x000fe4000fffe03f */
[----:B------:R-:W-:Y:S01]  /*14790*/  USHF.R.U32.HI UR4, URZ, 0x4, UR4 ;  /* 0x000000043f047899 */ /* 0x000fe20008011604 */
[----:B------:R-:W-:Y:S01]  /*147a0*/  ISETP.GE.AND P0, PT, R188, R190, PT ;  /* 0x000000bebc00720c */ /* 0x000fe20003f06270 */
[----:B------:R-:W-:Y:S01]  /*147b0*/  USHF.R.U32.HI UR5, URZ, 0x4, UR5 ;  /* 0x000000043f057899 */ /* 0x000fe20008011605 */
[----:B------:R-:W-:Y:S01]  /*147c0*/  SEL R190, RZ, 0x4, !P1 ;  /* 0x00000004ffbe7807 */ /* 0x000fe20004800000 */
[----:B------:R-:W-:-:S02]  /*147d0*/  USGXT.U32 UR4, UR4, 0xe ;  /* 0x0000000e0404789a */ /* 0x000fc40008000000 */
[----:B------:R-:W-:Y:S01]  /*147e0*/  USGXT.U32 UR6, UR5, 0xe ;  /* 0x0000000e0506789a */ /* 0x000fe20008000000 */
[----:B------:R-:W-:Y:S01]  /*147f0*/  SEL R190, R190, RZ, !P0 ;  /* 0x000000ffbebe7207 */ /* 0x000fe20004000000 */
[----:B------:R-:W-:Y:S01]  /*14800*/  UIADD3 UR12, UP0, UR4, 0x2, URZ ;  /* 0x00000002040c7890 */ /* 0x000fe2000ff1e03f */
[----:B------:R-:W-:Y:S01]  /*14810*/  WARPGROUP.ARRIVE ;  /* 0x00000000000079c5 */ /* 0x000fe20000000000 */
[----:B------:R-:W-:Y:S01]  /*14820*/  UMOV UR5, 0x40000040 ;  /* 0x4000004000057882 */ /* 0x000fe20000000000 */
[----:B------:R-:W-:Y:S01]  /*14830*/  UIADD3 UR14, UP1, UR6, 0x2, URZ ;  /* 0x00000002060e7890 */ /* 0x000fe2000ff3e03f */
[----:B------:R-:W-:Y:S01]  /*14840*/  ISETP.NE.U32.AND P1, PT, R190, RZ, PT ;  /* 0x000000ffbe00720c */ /* 0x000fe20003f25070 */
[----:B------:R-:W-:Y:S02]  /*14850*/  UIADD3 UR10, UR10, 0x1, URZ ;  /* 0x000000010a0a7890 */ /* 0x000fe4000fffe03f */
[----:B------:R-:W-:Y:S01]  /*14860*/  HGMMA.64x128x8.F32.TF32 R88, gdesc[UR4], R88 ;  /* 0x05e00000045879f0 */ /* 0x000fe20008702858 */
[----:B------:R-:W-:Y:S01]  /*14870*/  UMOV UR4, URZ ;  /* 0x0000003f00047c82 */ /* 0x000fe20008000000 */
[----:B------:R-:W-:Y:S01]  /*14880*/  UMOV UR5, URZ ;  /* 0x0000003f00057c82 */ /* 0x000fe20008000000 */
[----:B------:R-:W-:-:S02]  /*14890*/  UIADD3.X UR13, UR4, 0x40000040, URZ, UP0, !UPT ;  /* 0x40000040040d7890 */ /* 0x000fc400087fe43f */
[----:B------:R-:W-:Y:S02]  /*148a0*/  UIADD3.X UR15, UR5, 0x40000040, URZ, UP1, !UPT ;  /* 0x40000040050f7890 */ /* 0x000fe40008ffe43f */
[----:B------:R-:W-:Y:S02]  /*148b0*/  UIADD3.64 UR40, UR12, 0x2, URZ ;  /* 0x000000020c287897 */ /* 0x000fe4000fffe03f */
[----:B------:R-:W-:Y:S02]  /*148c0*/  UIADD3.64 UR42, UR14, 0x2, URZ ;  /* 0x000000020e2a7897 */ /* 0x000fe4000fffe03f */
[----:B------:R-:W-:Y:S02]  /*148d0*/  UIADD3.64 UR36, UR12, 0x4, URZ ;  /* 0x000000040c247897 */ /* 0x000fe4000fffe03f */
[----:B------:R-:W-:Y:S02]  /*148e0*/  UIADD3.64 UR38, UR14, 0x4, URZ ;  /* 0x000000040e267897 */ /* 0x000fe4000fffe03f */
[----:B------:R-:W-:-:S02]  /*148f0*/  UIADD3.64 UR32, UR12, 0x3fe, URZ ;  /* 0x000003fe0c207897 */ /* 0x000fc4000fffe03f */
[----:B------:R-:W-:Y:S02]  /*14900*/  UIADD3.64 UR34, UR14, 0x3fe, URZ ;  /* 0x000003fe0e227897 */ /* 0x000fe4000fffe03f */
[----:B------:R-:W-:Y:S02]  /*14910*/  UIADD3.64 UR28, UR12, 0x400, URZ ;  /* 0x000004000c1c7897 */ /* 0x000fe4000fffe03f */
[----:B------:R-:W-:Y:S02]  /*14920*/  UIADD3.64 UR30, UR14, 0x400, URZ ;  /* 0x000004000e1e7897 */ /* 0x000fe4000fffe03f */
[----:B------:R-:W-:Y:S02]  /*14930*/  UIADD3.64 UR24, UR12, 0x402, URZ ;  /* 0x000004020c187897 */ /* 0x000fe4000fffe03f */
[----:B------:R-:W-:Y:S02]  /*14940*/  UIADD3.64 UR26, UR14, 0x402, URZ ;  /* 0x000004020e1a7897 */ /* 0x000fe4000fffe03f */
[----:B------:R-:W-:-:S02]  /*14950*/  UIADD3.64 UR20, UR12, 0x404, URZ ;  /* 0x000004040c147897 */ /* 0x000fc4000fffe03f */
[----:B------:R-:W-:Y:S02]  /*14960*/  UIADD3.64 UR22, UR14, 0x404, URZ ;  /* 0x000004040e167897 */ /* 0x000fe4000fffe03f */
[----:B------:R-:W-:Y:S02]  /*14970*/  UIADD3.64 UR4, UR12, 0x1fe, URZ ;  /* 0x000001fe0c047897 */ /* 0x000fe4000fffe03f */
[----:B------:R-:W-:-:S04]  /*14980*/  UISETP.GT.AND UP0, UPT, UR10, 0x5, UPT ;  /* 0x000000050a00788c */ /* 0x000fc8000bf04270 */
[----:B------:R-:W-:Y:S01]  /*14990*/  USEL UR10, UR10, URZ, !UP0 ;  /* 0x0000003f0a0a7287 */ /* 0x000fe2000c000000 */
[----:B------:R-:W-:-:S12]  /*149a0*/  HGMMA.64x128x8.F32.TF32 R88, gdesc[UR12], R88 ;  /* 0x05e000000c5879f0 */ /* 0x000fd80008702858 */
[----:B------:R-:W-:Y:S01]  /*149b0*/  HGMMA.64x128x8.F32.TF32 R88, gdesc[UR40], R88 ;  /* 0x05e00000285879f0 */ /* 0x000fe20008702858 */
[----:B------:R-:W-:Y:S01]  /*149c0*/  UIADD3.64 UR40, UR12, 0x202, URZ ;  /* 0x000002020c287897 */ /* 0x000fe2000fffe03f */
[----:B--2---:R-:W-:-:S05]  /*149d0*/  IADD3 R190, P2, R8, R191, RZ ;  /* 0x000000bf08be7210 */ /* 0x004fca0007f5e0ff */
[----:B------:R-:W-:-:S05]  /*149e0*/  IMAD.X R191, R7, 0x1, R6, P2 ;  /* 0x0000000107bf7824 */ /* 0x000fca00010e0606 */
[----:B------:R-:W-:Y:S01]  /*149f0*/  HGMMA.64x128x8.F32.TF32 R88, gdesc[UR36], R88 ;  /* 0x05e00000245879f0 */ /* 0x000fe20008702858 */
[----:B------:R-:W-:-:S11]  /*14a00*/  UIADD3.64 UR36, UR12, 0x204, URZ ;  /* 0x000002040c247897 */ /* 0x000fd6000fffe03f */
[----:B------:R-:W-:Y:S01]  /*14a10*/  HGMMA.64x128x8.F32.TF32 R88, gdesc[UR32], R88 ;  /* 0x05e00000205879f0 */ /* 0x000fe20008702858 */
[----:B------:R-:W-:-:S11]  /*14a20*/  UIADD3.64 UR32, UR12, 0x5fe, URZ ;  /* 0x000005fe0c207897 */ /* 0x000fd6000fffe03f */
[----:B------:R-:W-:Y:S01]  /*14a30*/  HGMMA.64x128x8.F32.TF32 R88, gdesc[UR28], R88 ;  /* 0x05e000001c5879f0 */ /* 0x000fe20008702858 */
[----:B------:R-:W-:-:S11]  /*14a40*/  UIADD3.64 UR28, UR12, 0x600, URZ ;  /* 0x000006000c1c7897 */ /* 0x000fd6000fffe03f */
[----:B------:R-:W-:Y:S01]  /*14a50*/  HGMMA.64x128x8.F32.TF32 R88, gdesc[UR24], R88 ;  /* 0x05e00000185879f0 */ /* 0x000fe20008702858 */
[----:B------:R-:W-:-:S11]  /*14a60*/  UIADD3.64 UR24, UR12, 0x602, URZ ;  /* 0x000006020c187897 */ /* 0x000fd6000fffe03f */
[----:B------:R-:W-:-:S12]  /*14a70*/  HGMMA.64x128x8.F32.TF32 R88, gdesc[UR20], R88 ;  /* 0x05e00000145879f0 */ /* 0x000fd80008702858 */
[----:B------:R-:W-:Y:S01]  /*14a80*/  HGMMA.64x128x8.F32.TF32 R24, gdesc[UR4], R24 ;  /* 0x05e00000041879f0 */ /* 0x000fe20008702818 */
[----:B------:R-:W-:Y:S01]  /*14a90*/  UIADD3.64 UR4, UR12, 0x200, URZ ;  /* 0x000002000c047897 */ /* 0x000fe2000fffe03f */
[----:B------:R-:W-:Y:S01]  /*14aa0*/  UMOV UR6, UR14 ;  /* 0x0000000e00067c82 */ /* 0x000fe20008000000 */
[----:B------:R-:W-:Y:S01]  /*14ab0*/  UMOV UR7, UR15 ;  /* 0x0000000f00077c82 */ /* 0x000fe20008000000 */
[----:B------:R-:W-:Y:S01]  /*14ac0*/  UIADD3.64 UR12, UR12, 0x604, URZ ;  /* 0x000006040c0c7897 */ /* 0x000fe2000fffe03f */
[----:B------:R-:W-:Y:S01]  /*14ad0*/  UMOV UR14, UR22 ;  /* 0x00000016000e7c82 */ /* 0x000fe20008000000 */
[----:B------:R-:W-:-:S06]  /*14ae0*/  UMOV UR15, UR23 ;  /* 0x00000017000f7c82 */ /* 0x000fcc0008000000 */
[----:B------:R-:W-:Y:S01]  /*14af0*/  HGMMA.64x128x8.F32.TF32 R24, gdesc[UR4], R24 ;  /* 0x05e00000041879f0 */ /* 0x000fe20008702818 */
[----:B------:R-:W-:-:S06]  /*14b00*/  ULEA UR4, UR10, UR8, 0xf ;  /* 0x000000080a047291 */ /* 0x000fcc000f8e783f */
[----:B-----5:R-:W-:-:S05]  /*14b10*/  VIADD R222, R2, UR4 ;  /* 0x0000000402de7c36 */ /* 0x020fca0008000000 */
[----:B------:R-:W-:-:S12]  /*14b20*/  HGMMA.64x128x8.F32.TF32 R24, gdesc[UR40], R24 ;  /* 0x05e00000281879f0 */ /* 0x000fd80008702818 */
[----:B------:R-:W-:-:S12]  /*14b30*/  HGMMA.64x128x8.F32.TF32 R24, gdesc[UR36], R24 ;  /* 0x05e00000241879f0 */ /* 0x000fd80008702818 */
[----:B------:R-:W-:-:S12]  /*14b40*/  HGMMA.64x128x8.F32.TF32 R24, gdesc[UR32], R24 ;  /* 0x05e00000201879f0 */ /* 0x000fd80008702818 */
[----:B------:R-:W-:-:S12]  /*14b50*/  HGMMA.64x128x8.F32.TF32 R24, gdesc[UR28], R24 ;  /* 0x05e000001c1879f0 */ /* 0x000fd80008702818 */
[----:B------:R-:W-:-:S12]  /*14b60*/  HGMMA.64x128x8.F32.TF32 R24, gdesc[UR24], R24 ;  /* 0x05e00000181879f0 */ /* 0x000fd80008702818 */
[----:B------:R-:W-:Y:S03]  /*14b70*/  HGMMA.64x128x8.F32.TF32 R24, gdesc[UR12], R24, gsb0 ;  /* 0x05e000000c1879f0 */ /* 0x000fe60008002818 */
[----:B------:R-:W-:Y:S02]  /*14b80*/  WARPGROUP.DEPBAR.LE gsb0, 0x1 ;  /* 0x00008000000079c5 */ /* 0x000fe40000010100 */
[----:B------:R-:W-:Y:S06]  /*14b90*/  BAR.SYNC.DEFER_BLOCKING 0x0 ;  /* 0x0000000000007b1d */ /* 0x000fec0000010000 */
[----:B------:R-:W-:Y:S01]  /*14ba0*/  @!PT LDS RZ, [RZ] ;  /* 0x00000000fffff984 */ /* 0x000fe20000000800 */
[----:B------:R-:W-:Y:S01]  /*14bb0*/  @!PT LDS RZ, [RZ] ;  /* 0x00000000fffff984 */ /* 0x000fe20000000800 */
[----:B------:R-:W-:Y:S01]  /*14bc0*/  @!PT LDS RZ, [RZ] ;  /* 0x00000000fffff984 */ /* 0x000fe20000000800 */
[----:B------:R1:W-:Y:S01]  /*14bd0*/  LDGSTS.E [R222], desc[UR16][R190.64], P1 ;  /* 0x00000000bede7fae */ /* 0x0003e20008921850 */
[----:B------:R-:W-:-:S04]  /*14be0*/  ISETP.GT.AND P1, PT, R9, 0x1, PT ;  /* 0x000000010900780c */ /* 0x000fc80003f24270 */
[----:B-1----:R-:W-:-:S04]  /*14bf0*/  SEL R190, RZ, 0x4, !P1 ;  /* 0x00000004ffbe7807 */ /* 0x002fc80004800000 */
[----:B------:R-:W-:-:S04]  /*14c00*/  SEL R190, R190, RZ, !P0 ;  /* 0x000000ffbebe7207 */ /* 0x000fc80004000000 */
[----:B------:R-:W-:Y:S02]  /*14c10*/  ISETP.NE.U32.AND P1, PT, R190, RZ, PT ;  /* 0x000000ffbe00720c */ /* 0x000fe40003f25070 */
[----:B------:R-:W-:-:S05]  /*14c20*/  IADD3 R190, P2, R8, R186, RZ ;  /* 0x000000ba08be7210 */ /* 0x000fca0007f5e0ff */
[----:B------:R-:W-:-:S06]  /*14c30*/  IMAD.X R191, R7, 0x1, R185, P2 ;  /* 0x0000000107bf7824 */ /* 0x000fcc00010e06b9 */
[----:B------:R1:W-:Y:S01]  /*14c40*/  LDGSTS.E [R222+0x4], desc[UR16][R190.64], P1 ;  /* 0x00004000bede7fae */ /* 0x0003e20008921850 */
        /* <DEDUP_REMOVED lines=43> */
[----:B-1----:R-:W-:Y:S02]  /*14f00*/  SEL R190, RZ, 0x4, !P1 ;  /* 0x00000004ffbe7807 */ /* 0x002fe40004800000 */
[----:B------:R-:W-:Y:S02]  /*14f10*/  LOP3.LUT R222, R2, 0x10, RZ, 0x3c, !PT ;  /* 0x0000001002de7812 */ /* 0x000fe400078e3cff */
[----:B------:R-:W-:-:S03]  /*14f20*/  SEL R190, R190, RZ, !P0 ;  /* 0x000000ffbebe7207 */ /* 0x000fc60004000000 */
[----:B------:R-:W-:Y:S01]  /*14f30*/  VIADD R222, R222, UR4 ;  /* 0x00000004dede7c36 */ /* 0x000fe20008000000 */
[----:B------:R-:W-:Y:S02]  /*14f40*/  ISETP.NE.U32.AND P1, PT, R190, RZ, PT ;  /* 0x000000ffbe00720c */ /* 0x000fe40003f25070 */
[----:B------:R-:W-:-:S05]  /*14f50*/  IADD3 R190, P2, R8, R180, RZ ;  /* 0x000000b408be7210 */ /* 0x000fca0007f5e0ff */
[----:B------:R-:W-:-:S06]  /*14f60*/  IMAD.X R191, R7, 0x1, R179, P2 ;  /* 0x0000000107bf7824 */ /* 0x000fcc00010e06b3 */
        /* <DEDUP_REMOVED lines=274> */
[----:B------:R1:W-:Y:S04]  /*16090*/  LDGSTS.E [R222+0x4008], desc[UR16][R190.64], P1 ;  /* 0x04008000bede7fae */ /* 0x0003e80008921850 */
[----:B------:R-:W2:Y:S01]  /*160a0*/  LDL R191, [R1] ;  /* 0x0000000001bf7983 */ /* 0x000ea20000100800 */
[----:B------:R-:W-:-:S04]  /*160b0*/  ISETP.GT.AND P1, PT, R9, 0x37, PT ;  /* 0x000000370900780c */ /* 0x000fc80003f24270 */
[----:B-1----:R-:W-:-:S04]  /*160c0*/  SEL R190, RZ, 0x4, !P1 ;  /* 0x00000004ffbe7807 */ /* 0x002fc80004800000 */
[----:B------:R-:W-:-:S04]  /*160d0*/  SEL R190, R190, RZ, !P0 ;  /* 0x000000ffbebe7207 */ /* 0x000fc80004000000 */
[----:B------:R-:W-:Y:S02]  /*160e0*/  ISETP.NE.U32.AND P1, PT, R190, RZ, PT ;  /* 0x000000ffbe00720c */ /* 0x000fe40003f25070 */
[----:B--2---:R-:W-:Y:S02]  /*160f0*/  IADD3 R190, P2, R8, R191, RZ ;  /* 0x000000bf08be7210 */ /* 0x004fe40007f5e0ff */
[----:B------:R-:W2:Y:S03]  /*16100*/  LDL R191, [R1+0x4] ;  /* 0x0000040001bf7983 */ /* 0x000ea60000100800 */
[----:B--2---:R-:W-:-:S06]  /*16110*/  IMAD.X R191, R7, 0x1, R191, P2 ;  /* 0x0000000107bf7824 */ /* 0x004fcc00010e06bf */
        /* <DEDUP_REMOVED lines=31> */
[----:B------:R-:W2:Y:S01]  /*16310*/  LDL R191, [R1+0x8] ;  /* 0x0000080001bf7983 */ /* 0x000ea20000100800 */
[----:B------:R-:W-:-:S04]  /*16320*/  ISETP.GT.AND P1, PT, R9, 0x38, PT ;  /* 0x000000380900780c */ /* 0x000fc80003f24270 */
[----:B-1----:R-:W-:-:S04]  /*16330*/  SEL R190, RZ, 0x4, !P1 ;  /* 0x00000004ffbe7807 */ /* 0x002fc80004800000 */
[----:B------:R-:W-:-:S04]  /*16340*/  SEL R190, R190, RZ, !P0 ;  /* 0x000000ffbebe7207 */ /* 0x000fc80004000000 */
[----:B------:R-:W-:Y:S02]  /*16350*/  ISETP.NE.U32.AND P1, PT, R190, RZ, PT ;  /* 0x000000ffbe00720c */ /* 0x000fe40003f25070 */
[----:B--2---:R-:W-:Y:S02]  /*16360*/  IADD3 R190, P2, R8, R191, RZ ;  /* 0x000000bf08be7210 */ /* 0x004fe40007f5e0ff */
[----:B------:R-:W2:Y:S03]  /*16370*/  LDL R191, [R1+0xc] ;  /* 0x00000c0001bf7983 */ /* 0x000ea60000100800 */
[----:B--2---:R-:W-:-:S06]  /*16380*/  IMAD.X R191, R7, 0x1, R191, P2 ;  /* 0x0000000107bf7824 */ /* 0x004fcc00010e06bf */
        /* <DEDUP_REMOVED lines=94> */
[----:B------:R-:W0:Y:S04]  /*16970*/  LDGDEPBAR ;  /* 0x00000000000079af */ /* 0x000e280000000000 */
[----:B------:R-:W2:Y:S04]  /*16980*/  LDL R191, [R1+0x48] ;  /* 0x0000480001bf7983 */ /* 0x000ea80000100800 */
[----:B------:R-:W3:Y:S01]  /*16990*/  LDL R222, [R1+0x4c] ;  /* 0x00004c0001de7983 */ /* 0x000ee20000100800 */
[----:B-1----:R-:W1:Y:S02]  /*169a0*/  S2R R190, SR_TID.X ;  /* 0x0000000000be7919 */ /* 0x002e640000002100 */
[----:B-1----:R-:W-:-:S04]  /*169b0*/  LOP3.LUT R190, R190, 0x3f, RZ, 0xc0, !PT ;  /* 0x0000003fbebe7812 */ /* 0x002fc800078ec0ff */
[----:B------:R-:W-:-:S04]  /*169c0*/  ISETP.GE.AND P1, PT, R190, R9, PT ;  /* 0x00000009be00720c */ /* 0x000fc80003f26270 */
[----:B------:R-:W-:-:S04]  /*169d0*/  SEL R190, RZ, 0x4, P1 ;  /* 0x00000004ffbe7807 */ /* 0x000fc80000800000 */
[----:B------:R-:W-:-:S04]  /*169e0*/  SEL R190, R190, RZ, !P0 ;  /* 0x000000ffbebe7207 */ /* 0x000fc80004000000 */
[----:B------:R-:W-:Y:S02]  /*169f0*/  ISETP.NE.U32.AND P0, PT, R190, RZ, PT ;  /* 0x000000ffbe00720c */ /* 0x000fe40003f05070 */
[----:B--2---:R-:W-:-:S05]  /*16a00*/  IADD3 R190, P1, R11, R191, RZ ;  /* 0x000000bf0bbe7210 */ /* 0x004fca0007f3e0ff */
[----:B---3--:R-:W-:Y:S02]  /*16a10*/  IMAD.X R191, R10, 0x1, R222, P1 ;  /* 0x000000010abf7824 */ /* 0x008fe400008e06de */
[----:B------:R-:W-:-:S05]  /*16a20*/  VIADD R222, R3, UR4 ;  /* 0x0000000403de7c36 */ /* 0x000fca0008000000 */
[----:B------:R1:W-:Y:S04]  /*16a30*/  LDGSTS.E [R222+0x30000], desc[UR16][R190.64], P0 ;  /* 0x30000000bede7fae */ /* 0x0003e80008121850 */
[----:B------:R-:W1:Y:S02]  /*16a40*/  LDL R191, [R1+0x68] ;  /* 0x0000680001bf7983 */ /* 0x000e640000100800 */
[----:B-1----:R-:W-:Y:S02]  /*16a50*/  IADD3 R190, P1, R11, R191, RZ ;  /* 0x000000bf0bbe7210 */ /* 0x002fe40007f3e0ff */
[----:B------:R-:W2:Y:S03]  /*16a60*/  LDL R191, [R1+0x6c] ;  /* 0x00006c0001bf7983 */ /* 0x000ea60000100800 */
[----:B--2---:R-:W-:-:S05]  /*16a70*/  IMAD.X R191, R10, 0x1, R191, P1 ;  /* 0x000000010abf7824 */ /* 0x004fca00008e06bf */
        /* <DEDUP_REMOVED lines=71> */
[----:B------:R-:W2:Y:S01]  /*16ef0*/  LDL R191, [R1+0x50] ;  /* 0x0000500001bf7983 */ /* 0x000ea20000100800 */
[----:B-1----:R-:W-:Y:S02]  /*16f00*/  LOP3.LUT R222, R3, 0x20, RZ, 0x3c, !PT ;  /* 0x0000002003de7812 */ /* 0x002fe400078e3cff */
[----:B--2---:R-:W-:Y:S02]  /*16f10*/  IADD3 R190, P1, R11, R191, RZ ;  /* 0x000000bf0bbe7210 */ /* 0x004fe40007f3e0ff */
[----:B------:R-:W2:Y:S01]  /*16f20*/  LDL R191, [R1+0x54] ;  /* 0x0000540001bf7983 */ /* 0x000ea20000100800 */
[----:B------:R-:W-:-:S02]  /*16f30*/  VIADD R222, R222, UR4 ;  /* 0x00000004dede7c36 */ /* 0x000fc40008000000 */
        /* <DEDUP_REMOVED lines=238> */
[----:B------:R-:W2:Y:S01]  /*17e20*/  LDL R191, [R1+0x244] ;  /* 0x0002440001bf7983 */ /* 0x000ea20000100800 */
[----:B------:R-:W-:Y:S01]  /*17e30*/  VIADD R188, R188, 0x1 ;  /* 0x00000001bcbc7836 */ /* 0x000fe20000000000 */
[----:B------:R-:W-:Y:S01]  /*17e40*/  LEA R8, P2, R4, R8, 0x2 ;  /* 0x0000000804087211 */ /* 0x000fe200078410ff */
[----:B------:R-:W-:-:S02]  /*17e50*/  VIADD R9, R9, 0xffffffc0 ;  /* 0xffffffc009097836 */ /* 0x000fc40000000000 */
[----:B--2---:R-:W-:-:S05]  /*17e60*/  IMAD.X R191, R10, 0x1, R191, P1 ;  /* 0x000000010abf7824 */ /* 0x004fca00008e06bf */
[----:B------:R1:W-:Y:S01]  /*17e70*/  LDGSTS.E [R222+0x33f00], desc[UR16][R190.64], P0 ;  /* 0x33f00000bede7fae */ /* 0x0003e20008121850 */
[----:B------:R-:W-:Y:S02]  /*17e80*/  ISETP.NE.U32.AND P0, PT, R187, R188, PT ;  /* 0x000000bcbb00720c */ /* 0x000fe40003f05070 */
[C---:B------:R-:W-:Y:S01]  /*17e90*/  LEA R11, P1, R5.reuse, R11, 0x2 ;  /* 0x0000000b050b7211 */ /* 0x040fe200078210ff */
[----:B------:R-:W0:Y:S01]  /*17ea0*/  LDGDEPBAR ;  /* 0x00000000000079af */ /* 0x000e220000000000 */
[----:B-1----:R-:W-:Y:S02]  /*17eb0*/  SHF.R.S32.HI R191, RZ, 0x1f, R4 ;  /* 0x0000001fffbf7819 */ /* 0x002fe40000011404 */
[----:B------:R-:W-:Y:S02]  /*17ec0*/  SHF.R.S32.HI R190, RZ, 0x1f, R5 ;  /* 0x0000001fffbe7819 */ /* 0x000fe40000011405 */
[----:B------:R-:W-:Y:S02]  /*17ed0*/  SHF.L.U64.HI R191, R4, 0x2, R191 ;  /* 0x0000000204bf7819 */ /* 0x000fe400000102bf */
[----:B------:R-:W-:-:S03]  /*17ee0*/  SHF.L.U64.HI R190, R5, 0x2, R190 ;  /* 0x0000000205be7819 */ /* 0x000fc600000102be */
[----:B------:R-:W-:Y:S02]  /*17ef0*/  IMAD.X R7, R7, 0x1, R191, P2 ;  /* 0x0000000107077824 */ /* 0x000fe400010e06bf */
[----:B------:R-:W-:Y:S01]  /*17f00*/  IMAD.X R10, R10, 0x1, R190, P1 ;  /* 0x000000010a0a7824 */ /* 0x000fe200008e06be */
[----:B------:R-:W-:Y:S06]  /*17f10*/  @P0 BRA `(.L_x_1) ;  /* 0xffffffc400f00947 */ /* 0x000fec000383ffff */
.L_x_0:
[----:B------:R-:W2:Y:S01]  /*17f20*/  LDL.LU R222, [R1+0x258] ;  /* 0x0002580001de7983 */ /* 0x000ea20000300800 */
[----:B------:R-:W1:Y:S01]  /*17f30*/  S2R R187, SR_TID.X ;  /* 0x0000000000bb7919 */ /* 0x000e620000002100 */
[----:B------:R-:W-:Y:S02]  /*17f40*/  WARPGROUP.DEPBAR.LE gsb0, 0x0 ;  /* 0x00008000000079c5 */ /* 0x000fe40000010000 */
[----:B------:R-:W-:-:S04]  /*17f50*/  DEPBAR.LE SB0, 0x0 ;  /* 0x000080000000791a */ /* 0x000fc80000000000 */
[----:B------:R-:W3:Y:S01]  /*17f60*/  LDL.LU R191, [R1+0x25c] ;  /* 0x00025c0001bf7983 */ /* 0x000ee20000300800 */
[----:B------:R-:W-:Y:S01]  /*17f70*/  ULDC UR5, c[0x0][0x22c] ;  /* 0x00008b0000057ab9 */ /* 0x000fe20000000800 */
[----:B------:R-:W-:Y:S01]  /*17f80*/  ULDC UR4, c[0x0][0x22c] ;  /* 0x00008b0000047ab9 */ /* 0x000fe20000000800 */
[----:B------:R-:W-:Y:S01]  /*17f90*/  ULDC.64 UR6, c[0x0][0x220] ;  /* 0x0000880000067ab9 */ /* 0x000fe20000000a00 */
[----:B------:R-:W2:Y:S01]  /*17fa0*/  LDL.LU R190, [R1+0x3bc] ;  /* 0x0003bc0001be7983 */ /* 0x000ea20000300800 */
[----:B------:R-:W-:Y:S02]  /*17fb0*/  IMAD.MOV.U32 R8, RZ, RZ, R88 ;  /* 0x000000ffff087224 */ /* 0x000fe400078e0058 */
[----:B------:R-:W-:Y:S01]  /*17fc0*/  IMAD.MOV.U32 R9, RZ, RZ, R90 ;  /* 0x000000ffff097224 */ /* 0x000fe200078e005a */
[----:B------:R-:W4:Y:S01]  /*17fd0*/  S2R R4, SR_TID.X ;  /* 0x0000000000047919 */ /* 0x000f220000002100 */
[----:B------:R-:W-:Y:S02]  /*17fe0*/  IMAD.MOV.U32 R10, RZ, RZ, R24 ;  /* 0x000000ffff0a7224 */ /* 0x000fe400078e0018 */
[----:B------:R-:W-:-:S02]  /*17ff0*/  IMAD.MOV.U32 R11, RZ, RZ, R26 ;  /* 0x000000ffff0b7224 */ /* 0x000fc400078e001a */
[----:B------:R-:W-:Y:S02]  /*18000*/  IMAD.MOV.U32 R16, RZ, RZ, R89 ;  /* 0x000000ffff107224 */ /* 0x000fe400078e0059 */
[----:B------:R-:W-:Y:S02]  /*18010*/  IMAD.MOV.U32 R17, RZ, RZ, R91 ;  /* 0x000000ffff117224 */ /* 0x000fe400078e005b */
[----:B------:R-:W-:Y:S02]  /*18020*/  IMAD.MOV.U32 R18, RZ, RZ, R25 ;  /* 0x000000ffff127224 */ /* 0x000fe400078e0019 */
[----:B------:R-:W-:Y:S02]  /*18030*/  IMAD.MOV.U32 R19, RZ, RZ, R27 ;  /* 0x000000ffff137224 */ /* 0x000fe400078e001b */
[----:B------:R-:W-:Y:S02]  /*18040*/  IMAD.MOV.U32 R20, RZ, RZ, R92 ;  /* 0x000000ffff147224 */ /* 0x000fe400078e005c */
[----:B------:R-:W-:-:S02]  /*18050*/  IMAD.MOV.U32 R21, RZ, RZ, R94 ;  /* 0x000000ffff157224 */ /* 0x000fc400078e005e */
[C---:B-1---5:R-:W-:Y:S02]  /*18060*/  IMAD.SHL.U32 R3, R187.reuse, 0x40, RZ ;  /* 0x00000040bb037824 */ /* 0x062fe400078e00ff */
[----:B------:R-:W-:Y:S02]  /*18070*/  IMAD.SHL.U32 R2, R187, 0x10, RZ ;  /* 0x00000010bb027824 */ /* 0x000fe400078e00ff */
[----:B------:R-:W-:Y:S01]  /*18080*/  IMAD.MOV.U32 R22, RZ, RZ, R28 ;  /* 0x000000ffff167224 */ /* 0x000fe200078e001c */
[----:B------:R-:W-:Y:S01]  /*18090*/  LOP3.LUT R5, R3, 0x400, RZ, 0xc0, !PT ;  /* 0x0000040003057812 */ /* 0x000fe200078ec0ff */
[----:B------:R-:W-:Y:S01]  /*180a0*/  IMAD.SHL.U32 R3, R187, 0x8, RZ ;  /* 0x00000008bb037824 */ /* 0x000fe200078e00ff */
[----:B------:R-:W-:Y:S01]  /*180b0*/  LOP3.LUT R2, R2, 0xf0, RZ, 0xc0, !PT ;  /* 0x000000f002027812 */ /* 0x000fe200078ec0ff */
[----:B------:R-:W-:Y:S02]  /*180c0*/  IMAD.MOV.U32 R23, RZ, RZ, R30 ;  /* 0x000000ffff177224 */ /* 0x000fe400078e001e */
[----:B------:R-:W-:Y:S01]  /*180d0*/  IMAD.MOV.U32 R24, RZ, RZ, R93 ;  /* 0x000000ffff187224 */ /* 0x000fe200078e005d */
[----:B------:R-:W-:Y:S01]  /*180e0*/  IADD3 R5, R5, UR8, R2 ;  /* 0x0000000805057c10 */ /* 0x000fe2000fffe002 */
[----:B------:R-:W-:Y:S01]  /*180f0*/  IMAD.MOV.U32 R25, RZ, RZ, R95 ;  /* 0x000000ffff197224 */ /* 0x000fe200078e005f */
[----:B------:R-:W-:Y:S01]  /*18100*/  LOP3.LUT R2, R3, 0x300, RZ, 0xc0, !PT ;  /* 0x0000030003027812 */ /* 0x000fe200078ec0ff */
[----:B------:R-:W-:-:S02]  /*18110*/  VIADD R3, R0, 0x2 ;  /* 0x0000000200037836 */ /* 0x000fc40000000000 */
[----:B------:R-:W-:Y:S02]  /*18120*/  IMAD.MOV.U32 R26, RZ, RZ, R29 ;  /* 0x000000ffff1a7224 */ /* 0x000fe400078e001d */
[----:B------:R-:W-:Y:S01]  /*18130*/  IMAD.IADD R2, R2, 0x1, R5 ;  /* 0x0000000102027824 */ /* 0x000fe200078e0205 */
[----:B------:R-:W-:Y:S01]  /*18140*/  BAR.SYNC.DEFER_BLOCKING 0x0 ;  /* 0x0000000000007b1d */ /* 0x000fe20000010000 */
[----:B------:R-:W-:Y:S02]  /*18150*/  VIADD R5, R0, 0x1 ;  /* 0x0000000100057836 */ /* 0x000fe40000000000 */
[----:B------:R-:W-:Y:S02]  /*18160*/  IMAD.MOV.U32 R27, RZ, RZ, R31 ;  /* 0x000000ffff1b7224 */ /* 0x000fe400078e001f */
        /* <DEDUP_REMOVED lines=8> */
[----:B------:R-:W-:Y:S02]  /*181f0*/  IMAD.MOV.U32 R32, RZ, RZ, R100 ;  /* 0x000000ffff207224 */ /* 0x000fe400078e0064 */
[----:B------:R-:W-:Y:S01]  /*18200*/  IMAD.MOV.U32 R33, RZ, RZ, R102 ;  /* 0x000000ffff217224 */ /* 0x000fe200078e0066 */
[----:B------:R-:W-:Y:S01]  /*18210*/  STSM.16.M88.4 [R2], R8 ;  /* 0x0000000802007844 */ /* 0x000fe20000000200 */
[----:B------:R-:W-:Y:S02]  /*18220*/  IMAD.MOV.U32 R34, RZ, RZ, R36 ;  /* 0x000000ffff227224 */ /* 0x000fe400078e0024 */
[----:B------:R-:W-:Y:S01]  /*18230*/  IMAD.MOV.U32 R35, RZ, RZ, R38 ;  /* 0x000000ffff237224 */ /* 0x000fe200078e0026 */
[----:B------:R-:W-:Y:S01]  /*18240*/  BAR.SYNC.DEFER_BLOCKING 0x0 ;  /* 0x0000000000007b1d */ /* 0x000fe20000010000 */
        /* <DEDUP_REMOVED lines=17> */
[----:B------:R-:W-:Y:S01]  /*18360*/  IMAD.MOV.U32 R119, RZ, RZ, R63 ;  /* 0x000000ffff777224 */ /* 0x000fe200078e003f */
[----:B--2---:R-:W-:-:S04]  /*18370*/  ISETP.GE.AND P0, PT, R190, R222, PT ;  /* 0x000000debe00720c */ /* 0x004fc80003f06270 */
[----:B------:R-:W-:Y:S01]  /*18380*/  ISETP.LT.AND P5, PT, R3, UR5, !P0 ;  /* 0x0000000503007c0c */ /* 0x000fe2000c7a1270 */
[----:B------:R-:W-:Y:S01]  /*18390*/  ULDC UR5, c[0x0][0x22c] ;  /* 0x00008b0000057ab9 */ /* 0x000fe20000000800 */
[----:B----4-:R-:W-:Y:S01]  /*183a0*/  LOP3.LUT R3, R4, 0x7f, RZ, 0xc0, !PT ;  /* 0x0000007f04037812 */ /* 0x010fe200078ec0ff */
[C---:B------:R-:W-:Y:S01]  /*183b0*/  VIADD R4, R0.reuse, 0x4 ;  /* 0x0000000400047836 */ /* 0x040fe20000000000 */
[----:B------:R-:W-:Y:S01]  /*183c0*/  ISETP.LT.AND P1, PT, R5, UR4, !P0 ;  /* 0x0000000405007c0c */ /* 0x000fe2000c721270 */
[----:B------:R-:W-:Y:S01]  /*183d0*/  VIADD R5, R0, 0x3 ;  /* 0x0000000300057836 */ /* 0x000fe20000000000 */
[----:B------:R-:W-:Y:S01]  /*183e0*/  LEA R3, R3, UR8, 0x4 ;  /* 0x0000000803037c11 */ /* 0x000fe2000f8e20ff */
[----:B------:R-:W-:Y:S01]  /*183f0*/  ULDC UR4, c[0x0][0x22c] ;  /* 0x00008b0000047ab9 */ /* 0x000fe20000000800 */
[----:B------:R-:W-:Y:S01]  /*18400*/  ISETP.LT.AND P3, PT, R4, UR5, !P0 ;  /* 0x0000000504007c0c */ /* 0x000fe2000c761270 */
[----:B------:R-:W-:Y:S01]  /*18410*/  ULDC UR5, c[0x0][0x244] ;  /* 0x0000910000057ab9 */ /* 0x000fe20000000800 */
[----:B------:R-:W-:Y:S01]  /*18420*/  ISETP.LT.AND P4, PT, R5, UR4, !P0 ;  /* 0x0000000405007c0c */ /* 0x000fe2000c781270 */
[----:B------:R-:W-:Y:S01]  /*18430*/  ULDC UR4, c[0x0][0x248] ;  /* 0x0000920000047ab9 */ /* 0x000fe20000000800 */
[----:B------:R-:W1:Y:S01]  /*18440*/  LDS.128 R4, [R3] ;  /* 0x0000000003047984 */ /* 0x000e620000000c00 */
[----:B------:R-:W-:Y:S01]  /*18450*/  BAR.SYNC.DEFER_BLOCKING 0x0 ;  /* 0x0000000000007b1d */ /* 0x000fe20000010000 */
[----:B---3--:R-:W-:-:S05]  /*18460*/  ISETP.LT.AND P2, PT, R0, R191, !P0 ;  /* 0x000000bf0000720c */ /* 0x008fca0004741270 */
[----:B------:R-:W-:Y:S02]  /*18470*/  STSM.16.M88.4 [R2], R16 ;  /* 0x0000001002007844 */ /* 0x000fe40000000200 */
[----:B------:R-:W-:Y:S06]  /*18480*/  BAR.SYNC.DEFER_BLOCKING 0x0 ;  /* 0x0000000000007b1d */ /* 0x000fec0000010000 */
[----:B------:R-:W2:Y:S02]  /*18490*/  LDS.128 R12, [R3] ;  /* 0x00000000030c7984 */ /* 0x000ea40000000c00 */
[----:B------:R-:W-:Y:S06]  /*184a0*/  BAR.SYNC.DEFER_BLOCKING 0x0 ;  /* 0x0000000000007b1d */ /* 0x000fec0000010000 */
[----:B------:R-:W-:Y:S02]  /*184b0*/  STSM.16.M88.4 [R2], R20 ;  /* 0x0000001402007844 */ /* 0x000fe40000000200 */
[----:B------:R-:W-:Y:S06]  /*184c0*/  BAR.SYNC.DEFER_BLOCKING 0x0 ;  /* 0x0000000000007b1d */ /* 0x000fec0000010000 */
[----:B------:R-:W3:Y:S02]  /*184d0*/  LDS.128 R8, [R3] ;  /* 0x0000000003087984 */ /* 0x000ee40000000c00 */
[----:B------:R-:W-:Y:S06]  /*184e0*/  BAR.SYNC.DEFER_BLOCKING 0x0 ;  /* 0x0000000000007b1d */ /* 0x000fec0000010000 */
[----:B------:R-:W-:Y:S02]  /*184f0*/  STSM.16.M88.4 [R2], R24 ;  /* 0x0000001802007844 */ /* 0x000fe40000000200 */
[----:B------:R-:W-:Y:S06]  /*18500*/  BAR.SYNC.DEFER_BLOCKING 0x0 ;  /* 0x0000000000007b1d */ /* 0x000fec0000010000 */
[----:B------:R-:W4:Y:S02]  /*18510*/  LDS.128 R20, [R3] ;  /* 0x0000000003147984 */ /* 0x000f240000000c00 */
[----:B------:R-:W-:Y:S06]  /*18520*/  BAR.SYNC.DEFER_BLOCKING 0x0 ;  /* 0x0000000000007b1d */ /* 0x000fec0000010000 */
[----:B------:R-:W-:Y:S02]  /*18530*/  STSM.16.M88.4 [R2], R28 ;  /* 0x0000001c02007844 */ /* 0x000fe40000000200 */
[----:B------:R-:W-:Y:S06]  /*18540*/  BAR.SYNC.DEFER_BLOCKING 0x0 ;  /* 0x0000000000007b1d */ /* 0x000fec0000010000 */
[----:B------:R-:W4:Y:S02]  /*18550*/  LDS.128 R16, [R3] ;  /* 0x0000000003107984 */ /* 0x000f240000000c00 */
[----:B------:R-:W-:Y:S06]  /*18560*/  BAR.SYNC.DEFER_BLOCKING 0x0 ;  /* 0x0000000000007b1d */ /* 0x000fec0000010000 */
[----:B------:R1:W-:Y:S02]  /*18570*/  STSM.16.M88.4 [R2], R88 ;  /* 0x0000005802007844 */ /* 0x0003e40000000200 */
[----:B------:R-:W-:Y:S01]  /*18580*/  BAR.SYNC.DEFER_BLOCKING 0x0 ;  /* 0x0000000000007b1d */ /* 0x000fe20000010000 */
[----:B-1----:R-:W-:-:S02]  /*18590*/  IMAD.MOV.U32 R88, RZ, RZ, R104 ;  /* 0x000000ffff587224 */ /* 0x002fc400078e0068 */
[----:B------:R-:W-:Y:S02]  /*185a0*/  IMAD.MOV.U32 R89, RZ, RZ, R106 ;  /* 0x000000ffff597224 */ /* 0x000fe400078e006a */
[----:B------:R-:W-:Y:S02]  /*185b0*/  IMAD.MOV.U32 R90, RZ, RZ, R40 ;  /* 0x000000ffff5a7224 */ /* 0x000fe400078e0028 */
[----:B------:R-:W-:Y:S02]  /*185c0*/  IMAD.MOV.U32 R91, RZ, RZ, R42 ;  /* 0x000000ffff5b7224 */ /* 0x000fe400078e002a */
[----:B------:R-:W-:Y:S02]  /*185d0*/  IMAD.MOV.U32 R106, RZ, RZ, R49 ;  /* 0x000000ffff6a7224 */ /* 0x000fe400078e0031 */
[----:B------:R-:W-:Y:S01]  /*185e0*/  IMAD.MOV.U32 R104, RZ, RZ, R113 ;  /* 0x000000ffff687224 */ /* 0x000fe200078e0071 */
[----:B------:R-:W1:Y:S01]  /*185f0*/  LDS.128 R28, [R3] ;  /* 0x00000000031c7984 */ /* 0x000e620000000c00 */
[----:B------:R-:W-:-:S02]  /*18600*/  IMAD.MOV.U32 R113, RZ, RZ, R123 ;  /* 0x000000ffff717224 */ /* 0x000fc400078e007b */
[----:B------:R-:W-:Y:S01]  /*18610*/  IMAD.MOV.U32 R123, RZ, RZ, R67 ;  /* 0x000000ffff7b7224 */ /* 0x000fe200078e0043 */
[----:B------:R-:W-:Y:S06]  /*18620*/  BAR.SYNC.DEFER_BLOCKING 0x0 ;  /* 0x0000000000007b1d */ /* 0x000fec0000010000 */
[----:B------:R-:W-:Y:S02]  /*18630*/  STSM.16.M88.4 [R2], R32 ;  /* 0x0000002002007844 */ /* 0x000fe40000000200 */
[----:B------:R-:W-:Y:S06]  /*18640*/  BAR.SYNC.DEFER_BLOCKING 0x0 ;  /* 0x0000000000007b1d */ /* 0x000fec0000010000 */
[----:B------:R-:W1:Y:S02]  /*18650*/  LDS.128 R24, [R3] ;  /* 0x0000000003187984 */ /* 0x000e640000000c00 */
[----:B------:R-:W-:Y:S06]  /*18660*/  BAR.SYNC.DEFER_BLOCKING 0x0 ;  /* 0x0000000000007b1d */ /* 0x000fec0000010000 */
[----:B------:R2:W-:Y:S02]  /*18670*/  STSM.16.M88.4 [R2], R92 ;  /* 0x0000005c02007844 */ /* 0x0005e40000000200 */
[----:B------:R-:W-:Y:S01]  /*18680*/  BAR.SYNC.DEFER_BLOCKING 0x0 ;  /* 0x0000000000007b1d */ /* 0x000fe20000010000 */
[----:B--2---:R-:W-:-:S02]  /*18690*/  IMAD.MOV.U32 R94, RZ, RZ, R44 ;  /* 0x000000ffff5e7224 */ /* 0x004fc400078e002c */
[----:B------:R-:W-:Y:S02]  /*186a0*/  IMAD.MOV.U32 R95, RZ, RZ, R46 ;  /* 0x000000ffff5f7224 */ /* 0x000fe400078e002e */
[----:B------:R-:W-:Y:S02]  /*186b0*/  IMAD.MOV.U32 R92, RZ, RZ, R108 ;  /* 0x000000ffff5c7224 */ /* 0x000fe400078e006c */
[----:B------:R-:W-:Y:S02]  /*186c0*/  IMAD.MOV.U32 R93, RZ, RZ, R110 ;  /* 0x000000ffff5d7224 */ /* 0x000fe400078e006e */
[----:B------:R-:W-:Y:S02]  /*186d0*/  IMAD.MOV.U32 R110, RZ, RZ, R53 ;  /* 0x000000ffff6e7224 */ /* 0x000fe400078e0035 */
[----:B------:R-:W-:Y:S01]  /*186e0*/  IMAD.MOV.U32 R108, RZ, RZ, R117 ;  /* 0x000000ffff6c7224 */ /* 0x000fe200078e0075 */
[----:B------:R-:W2:Y:S01]  /*186f0*/  LDS.128 R36, [R3] ;  /* 0x0000000003247984 */ /* 0x000ea20000000c00 */
[----:B------:R-:W-:-:S02]  /*18700*/  IMAD.MOV.U32 R117, RZ, RZ, R127 ;  /* 0x000000ffff757224 */ /* 0x000fc400078e007f */
[----:B------:R-:W-:Y:S01]  /*18710*/  IMAD.MOV.U32 R127, RZ, RZ, R71 ;  /* 0x000000ffff7f7224 */ /* 0x000fe200078e0047 */
[----:B------:R-:W-:Y:S06]  /*18720*/  BAR.SYNC.DEFER_BLOCKING 0x0 ;  /* 0x0000000000007b1d */ /* 0x000fec0000010000 */
[----:B------:R-:W-:Y:S02]  /*18730*/  STSM.16.M88.4 [R2], R88 ;  /* 0x0000005802007844 */ /* 0x000fe40000000200 */
[----:B------:R-:W-:Y:S06]  /*18740*/  BAR.SYNC.DEFER_BLOCKING 0x0 ;  /* 0x0000000000007b1d */ /* 0x000fec0000010000 */
[----:B------:R-:W2:Y:S02]  /*18750*/  LDS.128 R32, [R3] ;  /* 0x0000000003207984 */ /* 0x000ea40000000c00 */
[----:B------:R-:W-:Y:S06]  /*18760*/  BAR.SYNC.DEFER_BLOCKING 0x0 ;  /* 0x0000000000007b1d */ /* 0x000fec0000010000 */
[----:B------:R3:W-:Y:S02]  /*18770*/  STSM.16.M88.4 [R2], R96 ;  /* 0x0000006002007844 */ /* 0x0007e40000000200 */
[----:B------:R-:W-:Y:S01]  /*18780*/  BAR.SYNC.DEFER_BLOCKING 0x0 ;  /* 0x0000000000007b1d */ /* 0x000fe20000010000 */
[----:B---3--:R-:W-:-:S02]  /*18790*/  IMAD.MOV.U32 R96, RZ, RZ, R112 ;  /* 0x000000ffff607224 */ /* 0x008fc400078e0070 */
[----:B------:R-:W-:Y:S02]  /*187a0*/  IMAD.MOV.U32 R97, RZ, RZ, R114 ;  /* 0x000000ffff617224 */ /* 0x000fe400078e0072 */
[----:B------:R-:W-:Y:S02]  /*187b0*/  IMAD.MOV.U32 R98, RZ, RZ, R48 ;  /* 0x000000ffff627224 */ /* 0x000fe400078e0030 */
[----:B------:R-:W-:Y:S02]  /*187c0*/  IMAD.MOV.U32 R99, RZ, RZ, R50 ;  /* 0x000000ffff637224 */ /* 0x000fe400078e0032 */
[----:B------:R-:W-:Y:S02]  /*187d0*/  IMAD.MOV.U32 R114, RZ, RZ, R57 ;  /* 0x000000ffff727224 */ /* 0x000fe400078e0039 */
[----:B------:R-:W-:Y:S01]  /*187e0*/  IMAD.MOV.U32 R112, RZ, RZ, R121 ;  /* 0x000000ffff707224 */ /* 0x000fe200078e0079 */
[----:B------:R-:W3:Y:S01]  /*187f0*/  LDS.128 R44, [R3] ;  /* 0x00000000032c7984 */ /* 0x000ee20000000c00 */
[----:B------:R-:W-:-:S02]  /*18800*/  IMAD.MOV.U32 R121, RZ, RZ, R131 ;  /* 0x000000ffff797224 */ /* 0x000fc400078e0083 */
[----:B------:R-:W-:Y:S01]  /*18810*/  IMAD.MOV.U32 R131, RZ, RZ, R75 ;  /* 0x000000ffff837224 */ /* 0x000fe200078e004b */
[----:B------:R-:W-:Y:S06]  /*18820*/  BAR.SYNC.DEFER_BLOCKING 0x0 ;  /* 0x0000000000007b1d */ /* 0x000fec0000010000 */
[----:B------:R-:W-:Y:S02]  /*18830*/  STSM.16.M88.4 [R2], R92 ;  /* 0x0000005c02007844 */ /* 0x000fe40000000200 */
[----:B------:R-:W-:Y:S06]  /*18840*/  BAR.SYNC.DEFER_BLOCKING 0x0 ;  /* 0x0000000000007b1d */ /* 0x000fec0000010000 */
[----:B------:R-:W3:Y:S02]  /*18850*/  LDS.128 R40, [R3] ;  /* 0x0000000003287984 */ /* 0x000ee40000000c00 */
[----:B------:R-:W-:Y:S06]  /*18860*/  BAR.SYNC.DEFER_BLOCKING 0x0 ;  /* 0x0000000000007b1d */ /* 0x000fec0000010000 */
[----:B------:R4:W-:Y:S02]  /*18870*/  STSM.16.M88.4 [R2], R100 ;  /* 0x0000006402007844 */ /* 0x0009e40000000200 */
[----:B------:R-:W-:Y:S01]  /*18880*/  BAR.SYNC.DEFER_BLOCKING 0x0 ;  /* 0x0000000000007b1d */ /* 0x000fe20000010000 */
[----:B----4-:R-:W-:-:S02]  /*18890*/  IMAD.MOV.U32 R100, RZ, RZ, R116 ;  /* 0x000000ffff647224 */ /* 0x010fc400078e0074 */
[----:B------:R-:W-:Y:S02]  /*188a0*/  IMAD.MOV.U32 R101, RZ, RZ, R118 ;  /* 0x000000ffff657224 */ /* 0x000fe400078e0076 */
[----:B------:R-:W-:Y:S02]  /*188b0*/  IMAD.MOV.U32 R102, RZ, RZ, R52 ;  /* 0x000000ffff667224 */ /* 0x000fe400078e0034 */
[----:B------:R-:W-:Y:S02]  /*188c0*/  IMAD.MOV.U32 R103, RZ, RZ, R54 ;  /* 0x000000ffff677224 */ /* 0x000fe400078e0036 */
[----:B------:R-:W-:Y:S02]  /*188d0*/  IMAD.MOV.U32 R118, RZ, RZ, R61 ;  /* 0x000000ffff767224 */ /* 0x000fe400078e003d */
[----:B------:R-:W-:Y:S01]  /*188e0*/  IMAD.MOV.U32 R116, RZ, RZ, R125 ;  /* 0x000000ffff747224 */ /* 0x000fe200078e007d */
[----:B------:R-:W4:Y:S01]  /*188f0*/  LDS.128 R88, [R3] ;  /* 0x0000000003587984 */ /* 0x000f220000000c00 */
[----:B------:R-:W-:-:S02]  /*18900*/  IMAD.MOV.U32 R125, RZ, RZ, R135 ;  /* 0x000000ffff7d7224 */ /* 0x000fc400078e0087 */
[----:B------:R-:W-:Y:S01]  /*18910*/  IMAD.MOV.U32 R135, RZ, RZ, R79 ;  /* 0x000000ffff877224 */ /* 0x000fe200078e004f */
        /* <DEDUP_REMOVED lines=101> */
[----:B---3--:R-:W-:-:S05]  /*18f70*/  IMAD R129, R190, UR5, RZ ;  /* 0x00000005be817c24 */ /* 0x008fca000f8e02ff */
[----:B------:R-:W-:Y:S01]  /*18f80*/  ULDC UR5, c[0x0][0x22c] ;  /* 0x00008b0000057ab9 */ /* 0x000fe20000000800 */
[----:B------:R-:W-:Y:S01]  /*18f90*/  IMAD R131, R0, UR4, RZ ;  /* 0x0000000400837c24 */ /* 0x000fe2000f8e02ff */
[----:B------:R-:W-:-:S04]  /*18fa0*/  LEA R128, P6, R129, UR6, 0x2 ;  /* 0x0000000681807c11 */ /* 0x000fc8000f8c10ff */
[----:B------:R-:W-:Y:S02]  /*18fb0*/  LEA.HI.X.SX32 R129, R129, UR7, 0x2, P6 ;  /* 0x0000000781817c11 */ /* 0x000fe4000b0f16ff */
[C---:B------:R-:W-:Y:S01]  /*18fc0*/  LEA R130, P6, R131.reuse, R128, 0x2 ;  /* 0x0000008083827211 */ /* 0x040fe200078c10ff */
[----:B------:R-:W3:Y:S01]  /*18fd0*/  LDS.128 R116, [R3] ;  /* 0x0000000003747984 */ /* 0x000ee20000000c00 */
[----:B------:R-:W-:Y:S06]  /*18fe0*/  BAR.SYNC.DEFER_BLOCKING 0x0 ;  /* 0x0000000000007b1d */ /* 0x000fec0000010000 */
[----:B------:R-:W-:Y:S02]  /*18ff0*/  STSM.16.M88.4 [R2], R124 ;  /* 0x0000007c02007844 */ /* 0x000fe40000000200 */
[----:B------:R-:W-:Y:S06]  /*19000*/  BAR.SYNC.DEFER_BLOCKING 0x0 ;  /* 0x0000000000007b1d */ /* 0x000fec0000010000 */
[----:B------:R-:W3:Y:S02]  /*19010*/  LDS.128 R76, [R3] ;  /* 0x00000000034c7984 */ /* 0x000ee40000000c00 */
[----:B------:R-:W-:Y:S06]  /*19020*/  BAR.SYNC.DEFER_BLOCKING 0x0 ;  /* 0x0000000000007b1d */ /* 0x000fec0000010000 */
[----:B------:R4:W-:Y:S02]  /*19030*/  STSM.16.M88.4 [R2], R132 ;  /* 0x0000008402007844 */ /* 0x0009e40000000200 */
[----:B------:R-:W-:Y:S01]  /*19040*/  BAR.SYNC.DEFER_BLOCKING 0x0 ;  /* 0x0000000000007b1d */ /* 0x000fe20000010000 */
[C---:B----4-:R-:W-:Y:S01]  /*19050*/  VIADD R134, R131.reuse, UR4 ;  /* 0x0000000483867c36 */ /* 0x050fe20008000000 */
[----:B------:R-:W-:Y:S01]  /*19060*/  LEA.HI.X.SX32 R131, R131, R129, 0x2, P6 ;  /* 0x0000008183837211 */ /* 0x000fe200030f16ff */
[----:B------:R-:W-:-:S02]  /*19070*/  VIADD R133, R0, 0x5 ;  /* 0x0000000500857836 */ /* 0x000fc40000000000 */
[----:B------:R-:W-:Y:S01]  /*19080*/  VIADD R135, R0, 0x6 ;  /* 0x0000000600877836 */ /* 0x000fe20000000000 */
[C---:B------:R-:W-:Y:S01]  /*19090*/  LEA R132, P6, R134.reuse, R128, 0x2 ;  /* 0x0000008086847211 */ /* 0x040fe200078c10ff */
[----:B------:R-:W4:Y:S01]  /*190a0*/  LDS.128 R120, [R3] ;  /* 0x0000000003787984 */ /* 0x000f220000000c00 */
[----:B------:R-:W-:Y:S06]  /*190b0*/  BAR.SYNC.DEFER_BLOCKING 0x0 ;  /* 0x0000000000007b1d */ /* 0x000fec0000010000 */
[----:B------:R1:W-:Y:S02]  /*190c0*/  STSM.16.M88.4 [R2], R136 ;  /* 0x0000008802007844 */ /* 0x0003e40000000200 */
[----:B------:R-:W-:Y:S01]  /*190d0*/  BAR.SYNC.DEFER_BLOCKING 0x0 ;  /* 0x0000000000007b1d */ /* 0x000fe20000010000 */
[----:B-1----:R-:W-:-:S04]  /*190e0*/  VIADD R136, R134, UR4 ;  /* 0x0000000486887c36 */ /* 0x002fc80008000000 */
[----:B------:R-:W-:Y:S01]  /*190f0*/  VIADD R137, R136, UR4 ;  /* 0x0000000488897c36 */ /* 0x000fe20008000000 */
[----:B------:R-:W1:Y:S02]  /*19100*/  LDS.128 R80, [R3] ;  /* 0x0000000003507984 */ /* 0x000e640000000c00 */
[----:B------:R-:W-:Y:S06]  /*19110*/  BAR.SYNC.DEFER_BLOCKING 0x0 ;  /* 0x0000000000007b1d */ /* 0x000fec0000010000 */
[----:B------:R2:W-:Y:S02]  /*19120*/  STSM.16.M88.4 [R2], R140 ;  /* 0x0000008c02007844 */ /* 0x0005e40000000200 */
[----:B------:R-:W-:Y:S01]  /*19130*/  BAR.SYNC.DEFER_BLOCKING 0x0 ;  /* 0x0000000000007b1d */ /* 0x000fe20000010000 */
[----:B--2---:R-:W-:-:S02]  /*19140*/  IMAD.MOV.U32 R142, RZ, RZ, R85 ;  /* 0x000000ffff8e7224 */ /* 0x004fc400078e0055 */
[----:B------:R-:W-:Y:S02]  /*19150*/  IMAD.MOV.U32 R143, RZ, RZ, R87 ;  /* 0x000000ffff8f7224 */ /* 0x000fe400078e0057 */
[----:B------:R-:W-:Y:S02]  /*19160*/  IMAD.MOV.U32 R140, RZ, RZ, R149 ;  /* 0x000000ffff8c7224 */ /* 0x000fe400078e0095 */
[----:B------:R-:W-:Y:S01]  /*19170*/  IMAD.MOV.U32 R141, RZ, RZ, R151 ;  /* 0x000000ffff8d7224 */ /* 0x000fe200078e0097 */
[----:B------:R-:W2:Y:S01]  /*19180*/  LDS.128 R124, [R3] ;  /* 0x00000000037c7984 */ /* 0x000ea20000000c00 */
[----:B------:R-:W-:Y:S06]  /*19190*/  BAR.SYNC.DEFER_BLOCKING 0x0 ;  /* 0x0000000000007b1d */ /* 0x000fec0000010000 */
[----:B------:R-:W-:Y:S02]  /*191a0*/  STSM.16.M88.4 [R2], R144 ;  /* 0x0000009002007844 */ /* 0x000fe40000000200 */
[----:B------:R-:W-:Y:S06]  /*191b0*/  BAR.SYNC.DEFER_BLOCKING 0x0 ;  /* 0x0000000000007b1d */ /* 0x000fec0000010000 */
[----:B------:R-:W2:Y:S02]  /*191c0*/  LDS.128 R84, [R3] ;  /* 0x0000000003547984 */ /* 0x000ea40000000c00 */
[----:B------:R-:W-:Y:S06]  /*191d0*/  BAR.SYNC.DEFER_BLOCKING 0x0 ;  /* 0x0000000000007b1d */ /* 0x000fec0000010000 */
[----:B------:R3:W-:Y:S02]  /*191e0*/  STSM.16.M88.4 [R2], R140 ;  /* 0x0000008c02007844 */ /* 0x0007e40000000200 */
[----:B------:R-:W-:Y:S01]  /*191f0*/  BAR.SYNC.DEFER_BLOCKING 0x0 ;  /* 0x0000000000007b1d */ /* 0x000fe20000010000 */
[----:B---3--:R-:W-:-:S05]  /*19200*/  VIADD R2, R0, 0x7 ;  /* 0x0000000700027836 */ /* 0x008fca0000000000 */
[----:B------:R3:W-:Y:S01]  /*19210*/  @P2 STG.E desc[UR16][R130.64], R4 ;  /* 0x0000000482002986 */ /* 0x0007e2000c101910 */
[----:B------:R-:W-:Y:S01]  /*19220*/  ISETP.LT.AND P2, PT, R133, UR5, !P0 ;  /* 0x0000000585007c0c */ /* 0x000fe2000c741270 */
[----:B------:R-:W-:Y:S01]  /*19230*/  ULDC UR5, c[0x0][0x22c] ;  /* 0x00008b0000057ab9 */ /* 0x000fe20000000800 */
[----:B------:R-:W-:Y:S02]  /*19240*/  LEA.HI.X.SX32 R133, R134, R129, 0x2, P6 ;  /* 0x0000008186857211 */ /* 0x000fe400030f16ff */
[----:B------:R-:W-:-:S03]  /*19250*/  LEA R134, P6, R136, R128, 0x2 ;  /* 0x0000008088867211 */ /* 0x000fc600078c10ff */
[----:B------:R4:W-:Y:S01]  /*19260*/  @P1 STG.E desc[UR16][R132.64], R12 ;  /* 0x0000000c84001986 */ /* 0x0009e2000c101910 */
[----:B------:R-:W-:Y:S01]  /*19270*/  ISETP.LT.AND P1, PT, R135, UR5, !P0 ;  /* 0x0000000587007c0c */ /* 0x000fe2000c721270 */
[----:B------:R-:W-:Y:S01]  /*19280*/  ULDC UR5, c[0x0][0x22c] ;  /* 0x00008b0000057ab9 */ /* 0x000fe20000000800 */
[----:B------:R-:W-:Y:S01]  /*19290*/  LEA.HI.X.SX32 R135, R136, R129, 0x2, P6 ;  /* 0x0000008188877211 */ /* 0x000fe200030f16ff */
[C---:B---3--:R-:W-:Y:S01]  /*192a0*/  VIADD R4, R137.reuse, UR4 ;  /* 0x0000000489047c36 */ /* 0x048fe20008000000 */
[----:B------:R-:W-:-:S03]  /*192b0*/  LEA R130, P6, R137, R128, 0x2 ;  /* 0x0000008089827211 */ /* 0x000fc600078c10ff */
[----:B------:R-:W-:Y:S01]  /*192c0*/  @P5 STG.E desc[UR16][R134.64], R5 ;  /* 0x0000000586005986 */ /* 0x000fe2000c101910 */
[-C--:B------:R-:W-:Y:S02]  /*192d0*/  LEA.HI.X.SX32 R131, R137, R129.reuse, 0x2, P6 ;  /* 0x0000008189837211 */ /* 0x080fe400030f16ff */
[CC--:B------:R-:W-:Y:S01]  /*192e0*/  LEA R136, P6, R4.reuse, R128.reuse, 0x2 ;  /* 0x0000008004887211 */ /* 0x0c0fe200078c10ff */
[----:B----4-:R-:W-:Y:S01]  /*192f0*/  VIADD R12, R4, UR4 ;  /* 0x00000004040c7c36 */ /* 0x010fe20008000000 */
[----:B------:R-:W-:Y:S01]  /*19300*/  ISETP.LT.AND P5, PT, R2, UR5, !P0 ;  /* 0x0000000502007c0c */ /* 0x000fe2000c7a1270 */
[----:B------:R-:W-:Y:S01]  /*19310*/  VIADD R2, R0, 0x8 ;  /* 0x0000000800027836 */ /* 0x000fe20000000000 */
[-C--:B------:R-:W-:Y:S01]  /*19320*/  LEA.HI.X.SX32 R137, R4, R129.reuse, 0x2, P6 ;  /* 0x0000008104897211 */ /* 0x080fe200030f16ff */
[----:B------:R-:W-:Y:S01]  /*19330*/  ULDC UR5, c[0x0][0x22c] ;  /* 0x00008b0000057ab9 */ /* 0x000fe20000000800 */
[-C--:B------:R-:W-:Y:S01]  /*19340*/  LEA R132, P6, R12, R128.reuse, 0x2 ;  /* 0x000000800c847211 */ /* 0x080fe200078c10ff */
[----:B------:R3:W-:Y:S01]  /*19350*/  @P4 STG.E desc[UR16][R130.64], R13 ;  /* 0x0000000d82004986 */ /* 0x0007e2000c101910 */
[----:B------:R-:W-:Y:S01]  /*19360*/  ISETP.LT.AND P4, PT, R2, UR5, !P0 ;  /* 0x0000000502007c0c */ /* 0x000fe2000c781270 */
[----:B------:R-:W-:Y:S01]  /*19370*/  VIADD R2, R0, 0x9 ;  /* 0x0000000900027836 */ /* 0x000fe20000000000 */
[C---:B------:R-:W-:Y:S01]  /*19380*/  LEA.HI.X.SX32 R133, R12.reuse, R129, 0x2, P6 ;  /* 0x000000810c857211 */ /* 0x040fe200030f16ff */
[----:B------:R-:W-:Y:S01]  /*19390*/  VIADD R12, R12, UR4 ;  /* 0x000000040c0c7c36 */ /* 0x000fe20008000000 */
[----:B------:R-:W-:Y:S01]  /*193a0*/  ULDC UR5, c[0x0][0x22c] ;  /* 0x00008b0000057ab9 */ /* 0x000fe20000000800 */
[----:B------:R4:W-:Y:S01]  /*193b0*/  @P3 STG.E desc[UR16][R136.64], R6 ;  /* 0x0000000688003986 */ /* 0x0009e2000c101910 */
[----:B------:R-:W-:Y:S01]  /*193c0*/  ISETP.LT.AND P3, PT, R2, UR5, !P0 ;  /* 0x0000000502007c0c */ /* 0x000fe2000c761270 */
[----:B------:R-:W-:Y:S01]  /*193d0*/  VIADD R2, R0, 0xa ;  /* 0x0000000a00027836 */ /* 0x000fe20000000000 */
[----:B------:R-:W-:Y:S01]  /*193e0*/  ULDC UR5, c[0x0][0x22c] ;  /* 0x00008b0000057ab9 */ /* 0x000fe20000000800 */
[----:B------:R1:W-:Y:S01]  /*193f0*/  @P2 STG.E desc[UR16][R132.64], R14 ;  /* 0x0000000e84002986 */ /* 0x0003e2000c101910 */
[C---:B------:R-:W-:Y:S01]  /*19400*/  LEA R4, P2, R12.reuse, R128, 0x2 ;  /* 0x000000800c047211 */ /* 0x040fe200078410ff */
[----:B---3--:R-:W-:-:S03]  /*19410*/  VIADD R13, R12, UR4 ;  /* 0x000000040c0d7c36 */ /* 0x008fc60008000000 */
[-C--:B------:R-:W-:Y:S02]  /*19420*/  LEA.HI.X.SX32 R5, R12, R129.reuse, 0x2, P2 ;  /* 0x000000810c057211 */ /* 0x080fe400010f16ff */
[----:B------:R-:W-:Y:S01]  /*19430*/  ISETP.LT.AND P2, PT, R2, UR5, !P0 ;  /* 0x0000000502007c0c */ /* 0x000fe2000c741270 */
[----:B------:R-:W-:Y:S01]  /*19440*/  VIADD R2, R0, 0xb ;  /* 0x0000000b00027836 */ /* 0x000fe20000000000 */
[CC--:B------:R-:W-:Y:S01]  /*19450*/  LEA R12, P6, R13.reuse, R128.reuse, 0x2 ;  /* 0x000000800d0c7211 */ /* 0x0c0fe200078c10ff */
[C---:B----4-:R-:W-:Y:S01]  /*19460*/  VIADD R6, R13.reuse, UR4 ;  /* 0x000000040d067c36 */ /* 0x050fe20008000000 */
[----:B------:R-:W-:Y:S01]  /*19470*/  ULDC UR5, c[0x0][0x22c] ;  /* 0x00008b0000057ab9 */ /* 0x000fe20000000800 */
[----:B------:R3:W-:Y:S01]  /*19480*/  @P1 STG.E desc[UR16][R4.64], R7 ;  /* 0x0000000704001986 */ /* 0x0007e2000c101910 */
[-C--:B------:R-:W-:Y:S01]  /*19490*/  LEA.HI.X.SX32 R13, R13, R129.reuse, 0x2, P6 ;  /* 0x000000810d0d7211 */ /* 0x080fe200030f16ff */
[----:B-1----:R-:W-:Y:S01]  /*194a0*/  VIADD R14, R6, UR4 ;  /* 0x00000004060e7c36 */ /* 0x002fe20008000000 */
[----:B------:R-:W-:Y:S01]  /*194b0*/  ISETP.LT.AND P1, PT, R2, UR5, !P0 ;  /* 0x0000000502007c0c */ /* 0x000fe2000c721270 */
[----:B------:R-:W-:Y:S01]  /*194c0*/  VIADD R2, R0, 0xc ;  /* 0x0000000c00027836 */ /* 0x000fe20000000000 */
[C---:B------:R-:W-:Y:S01]  /*194d0*/  LEA R130, P6, R6.reuse, R128, 0x2 ;  /* 0x0000008006827211 */ /* 0x040fe200078c10ff */
[----:B------:R-:W-:Y:S01]  /*194e0*/  ULDC UR5, c[0x0][0x22c] ;  /* 0x00008b0000057ab9 */ /* 0x000fe20000000800 */
[----:B------:R1:W-:Y:S02]  /*194f0*/  @P5 STG.E desc[UR16][R12.64], R15 ;  /* 0x0000000f0c005986 */ /* 0x0003e4000c101910 */
[----:B------:R-:W-:-:S02]  /*19500*/  LEA.HI.X.SX32 R131, R6, R129, 0x2, P6 ;  /* 0x0000008106837211 */ /* 0x000fc400030f16ff */
[----:B------:R-:W-:Y:S01]  /*19510*/  ISETP.LT.AND P5, PT, R2, UR5, !P0 ;  /* 0x0000000502007c0c */ /* 0x000fe2000c7a1270 */
[C---:B---3--:R-:W-:Y:S01]  /*19520*/  VIADD R7, R14.reuse, UR4 ;  /* 0x000000040e077c36 */ /* 0x048fe20008000000 */
[-C--:B------:R-:W-:Y:S01]  /*19530*/  LEA R4, P6, R14, R128.reuse, 0x2 ;  /* 0x000000800e047211 */ /* 0x080fe200078c10ff */
[----:B------:R-:W-:Y:S01]  /*19540*/  VIADD R2, R0, 0xd ;  /* 0x0000000d00027836 */ /* 0x000fe20000000000 */
[----:B------:R-:W-:Y:S01]  /*19550*/  ULDC UR5, c[0x0][0x22c] ;  /* 0x00008b0000057ab9 */ /* 0x000fe20000000800 */
[----:B------:R3:W-:Y:S01]  /*19560*/  @P4 STG.E desc[UR16][R130.64], R8 ;  /* 0x0000000882004986 */ /* 0x0007e2000c101910 */
[-C--:B------:R-:W-:Y:S01]  /*19570*/  LEA.HI.X.SX32 R5, R14, R129.reuse, 0x2, P6 ;  /* 0x000000810e057211 */ /* 0x080fe200030f16ff */
[C---:B------:R-:W-:Y:S01]  /*19580*/  VIADD R14, R7.reuse, UR4 ;  /* 0x00000004070e7c36 */ /* 0x040fe20008000000 */
[CC--:B------:R-:W-:Y:S02]  /*19590*/  LEA R6, P6, R7.reuse, R128.reuse, 0x2 ;  /* 0x0000008007067211 */ /* 0x0c0fe400078c10ff */
[----:B------:R-:W-:Y:S01]  /*195a0*/  ISETP.LT.AND P4, PT, R2, UR5, !P0 ;  /* 0x0000000502007c0c */ /* 0x000fe2000c781270 */
[----:B------:R-:W-:Y:S01]  /*195b0*/  VIADD R2, R0, 0xe ;  /* 0x0000000e00027836 */ /* 0x000fe20000000000 */
[-C--:B------:R-:W-:Y:S01]  /*195c0*/  LEA.HI.X.SX32 R7, R7, R129.reuse, 0x2, P6 ;  /* 0x0000008107077211 */ /* 0x080fe200030f16ff */
[----:B------:R-:W-:Y:S01]  /*195d0*/  ULDC UR5, c[0x0][0x22c] ;  /* 0x00008b0000057ab9 */ /* 0x000fe20000000800 */
[-C--:B-1----:R-:W-:Y:S01]  /*195e0*/  LEA R12, P6, R14, R128.reuse, 0x2 ;  /* 0x000000800e0c7211 */ /* 0x082fe200078c10ff */
        /* <DEDUP_REMOVED lines=11> */
[C---:B---3--:R-:W-:Y:S01]  /*196a0*/  VIADD R8, R14.reuse, UR4 ;  /* 0x000000040e087c36 */ /* 0x048fe20008000000 */
[----:B-1----:R-:W-:-:S04]  /*196b0*/  LEA R4, P1, R14, R128, 0x2 ;  /* 0x000000800e047211 */ /* 0x002fc800078210ff */
[-C--:B------:R-:W-:Y:S02]  /*196c0*/  LEA.HI.X.SX32 R5, R14, R129.reuse, 0x2, P1 ;  /* 0x000000810e057211 */ /* 0x080fe400008f16ff */
[----:B------:R-:W-:Y:S01]  /*196d0*/  ISETP.LT.AND P1, PT, R2, UR5, !P0 ;  /* 0x0000000502007c0c */ /* 0x000fe2000c721270 */
[----:B------:R-:W-:Y:S01]  /*196e0*/  VIADD R2, R0, 0x11 ;  /* 0x0000001100027836 */ /* 0x000fe20000000000 */
[CC--:B----4-:R-:W-:Y:S01]  /*196f0*/  LEA R6, P6, R8.reuse, R128.reuse, 0x2 ;  /* 0x0000008008067211 */ /* 0x0d0fe200078c10ff */
[C---:B------:R-:W-:Y:S01]  /*19700*/  VIADD R9, R8.reuse, UR4 ;  /* 0x0000000408097c36 */ /* 0x040fe20008000000 */
[----:B------:R-:W-:Y:S01]  /*19710*/  ULDC UR5, c[0x0][0x22c] ;  /* 0x00008b0000057ab9 */ /* 0x000fe20000000800 */
[----:B------:R1:W-:Y:S01]  /*19720*/  @P5 STG.E desc[UR16][R4.64], R10 ;  /* 0x0000000a04005986 */ /* 0x0003e2000c101910 */
[-C--:B------:R-:W-:Y:S01]  /*19730*/  LEA.HI.X.SX32 R7, R8, R129.reuse, 0x2, P6 ;  /* 0x0000008108077211 */ /* 0x080fe200030f16ff */
[C---:B--2---:R-:W-:Y:S01]  /*19740*/  VIADD R12, R9.reuse, UR4 ;  /* 0x00000004090c7c36 */ /* 0x044fe20008000000 */
[----:B------:R-:W-:Y:S01]  /*19750*/  ISETP.LT.AND P5, PT, R2, UR5, !P0 ;  /* 0x0000000502007c0c */ /* 0x000fe2000c7a1270 */
[----:B------:R-:W-:Y:S01]  /*19760*/  VIADD R2, R0, 0x12 ;  /* 0x0000001200027836 */ /* 0x000fe20000000000 */
[C---:B------:R-:W-:Y:S01]  /*19770*/  LEA R8, P6, R9.reuse, R128, 0x2 ;  /* 0x0000008009087211 */ /* 0x040fe200078c10ff */
[----:B------:R-:W-:Y:S01]  /*19780*/  ULDC UR5, c[0x0][0x22c] ;  /* 0x00008b0000057ab9 */ /* 0x000fe20000000800 */
[----:B------:R2:W-:Y:S02]  /*19790*/  @P4 STG.E desc[UR16][R6.64], R22 ;  /* 0x0000001606004986 */ /* 0x0005e4000c101910 */
[----:B------:R-:W-:-:S02]  /*197a0*/  LEA.HI.X.SX32 R9, R9, R129, 0x2, P6 ;  /* 0x0000008109097211 */ /* 0x000fc400030f16ff */
[----:B------:R-:W-:Y:S01]  /*197b0*/  ISETP.LT.AND P4, PT, R2, UR5, !P0 ;  /* 0x0000000502007c0c */ /* 0x000fe2000c781270 */
[C---:B-1----:R-:W-:Y:S01]  /*197c0*/  VIADD R10, R12.reuse, UR4 ;  /* 0x000000040c0a7c36 */ /* 0x042fe20008000000 */
[-C--:B------:R-:W-:Y:S01]  /*197d0*/  LEA R4, P6, R12, R128.reuse, 0x2 ;  /* 0x000000800c047211 */ /* 0x080fe200078c10ff */
[----:B------:R-:W-:Y:S01]  /*197e0*/  VIADD R2, R0, 0x13 ;  /* 0x0000001300027836 */ /* 0x000fe20000000000 */
[----:B------:R-:W-:Y:S01]  /*197f0*/  ULDC UR5, c[0x0][0x22c] ;  /* 0x00008b0000057ab9 */ /* 0x000fe20000000800 */
[----:B------:R-:W-:Y:S01]  /*19800*/  VIADD R14, R10, UR4 ;  /* 0x000000040a0e7c36 */ /* 0x000fe20008000000 */
[-C--:B------:R-:W-:Y:S01]  /*19810*/  LEA.HI.X.SX32 R5, R12, R129.reuse, 0x2, P6 ;  /* 0x000000810c057211 */ /* 0x080fe200030f16ff */
[----:B------:R1:W-:Y:S01]  /*19820*/  @P3 STG.E desc[UR16][R8.64], R11 ;  /* 0x0000000b08003986 */ /* 0x0003e2000c101910 */
[-C--:B------:R-:W-:Y:S02]  /*19830*/  LEA R12, P6, R10, R128.reuse, 0x2 ;  /* 0x000000800a0c7211 */ /* 0x080fe400078c10ff */
[----:B------:R-:W-:Y:S01]  /*19840*/  ISETP.LT.AND P3, PT, R2, UR5, !P0 ;  /* 0x0000000502007c0c */ /* 0x000fe2000c761270 */
[----:B------:R-:W-:Y:S01]  /*19850*/  VIADD R2, R0, 0x14 ;  /* 0x0000001400027836 */ /* 0x000fe20000000000 */
[-C--:B------:R-:W-:Y:S01]  /*19860*/  LEA.HI.X.SX32 R13, R10, R129.reuse, 0x2, P6 ;  /* 0x000000810a0d7211 */ /* 0x080fe200030f16ff */
[----:B------:R-:W-:Y:S01]  /*19870*/  ULDC UR5, c[0x0][0x22c] ;  /* 0x00008b0000057ab9 */ /* 0x000fe20000000800 */
[-C--:B--2---:R-:W-:Y:S01]  /*19880*/  LEA R6, P6, R14, R128.reuse, 0x2 ;  /* 0x000000800e067211 */ /* 0x084fe200078c10ff */
[----:B------:R2:W-:Y:S01]  /*19890*/  @P2 STG.E desc[UR16][R4.64], R23 ;  /* 0x0000001704002986 */ /* 0x0005e2000c101910 */
[----:B------:R-:W-:Y:S01]  /*198a0*/  ISETP.LT.AND P2, PT, R2, UR5, !P0 ;  /* 0x0000000502007c0c */ /* 0x000fe2000c741270 */
[----:B------:R-:W-:Y:S01]  /*198b0*/  VIADD R2, R0, 0x15 ;  /* 0x0000001500027836 */ /* 0x000fe20000000000 */
[C---:B------:R-:W-:Y:S01]  /*198c0*/  LEA.HI.X.SX32 R7, R14.reuse, R129, 0x2, P6 ;  /* 0x000000810e077211 */ /* 0x040fe200030f16ff */
[----:B------:R-:W-:Y:S01]  /*198d0*/  VIADD R14, R14, UR4 ;  /* 0x000000040e0e7c36 */ /* 0x000fe20008000000 */
[----:B------:R-:W-:Y:S01]  /*198e0*/  ULDC UR5, c[0x0][0x22c] ;  /* 0x00008b0000057ab9 */ /* 0x000fe20000000800 */
[----:B------:R-:W-:Y:S01]  /*198f0*/  @P1 STG.E desc[UR16][R12.64], R16 ;  /* 0x000000100c001986 */ /* 0x000fe2000c101910 */
[----:B------:R-:W-:Y:S01]  /*19900*/  ISETP.LT.AND P1, PT, R2, UR5, !P0 ;  /* 0x0000000502007c0c */ /* 0x000fe2000c721270 */
[----:B------:R-:W-:Y:S01]  /*19910*/  VIADD R2, R0, 0x16 ;  /* 0x0000001600027836 */ /* 0x000fe20000000000 */
[----:B------:R-:W-:Y:S01]  /*19920*/  ULDC UR5, c[0x0][0x22c] ;  /* 0x00008b0000057ab9 */ /* 0x000fe20000000800 */
[----:B------:R3:W-:Y:S01]  /*19930*/  @P5 STG.E desc[UR16][R6.64], R28 ;  /* 0x0000001c06005986 */ /* 0x0007e2000c101910 */
[C---:B-1----:R-:W-:Y:S01]  /*19940*/  VIADD R9, R14.reuse, UR4 ;  /* 0x000000040e097c36 */ /* 0x042fe20008000000 */
[----:B--2---:R-:W-:-:S04]  /*19950*/  LEA R4, P5, R14, R128, 0x2 ;  /* 0x000000800e047211 */ /* 0x004fc800078a10ff */
[-C--:B------:R-:W-:Y:S02]  /*19960*/  LEA.HI.X.SX32 R5, R14, R129.reuse, 0x2, P5 ;  /* 0x000000810e057211 */ /* 0x080fe400028f16ff */
[----:B------:R-:W-:Y:S01]  /*19970*/  ISETP.LT.AND P5, PT, R2, UR5, !P0 ;  /* 0x0000000502007c0c */ /* 0x000fe2000c7a1270 */
[----:B------:R-:W-:Y:S01]  /*19980*/  VIADD R2, R0, 0x17 ;  /* 0x0000001700027836 */ /* 0x000fe20000000000 */
[CC--:B------:R-:W-:Y:S01]  /*19990*/  LEA R8, P6, R9.reuse, R128.reuse, 0x2 ;  /* 0x0000008009087211 */ /* 0x0c0fe200078c10ff */
[----:B------:R-:W-:Y:S01]  /*199a0*/  ULDC UR5, c[0x0][0x22c] ;  /* 0x00008b0000057ab9 */ /* 0x000fe20000000800 */
[C---:B---3--:R-:W-:Y:S01]  /*199b0*/  VIADD R7, R9.reuse, UR4 ;  /* 0x0000000409077c36 */ /* 0x048fe20008000000 */
[----:B------:R1:W-:Y:S01]  /*199c0*/  @P4 STG.E desc[UR16][R4.64], R17 ;  /* 0x0000001104004986 */ /* 0x0003e2000c101910 */
[-C--:B------:R-:W-:Y:S02]  /*199d0*/  LEA.HI.X.SX32 R9, R9, R129.reuse, 0x2, P6 ;  /* 0x0000008109097211 */ /* 0x080fe400030f16ff */
[----:B------:R-:W-:Y:S01]  /*199e0*/  ISETP.LT.AND P4, PT, R2, UR5, !P0 ;  /* 0x0000000502007c0c */ /* 0x000fe2000c781270 */
[C---:B------:R-:W-:Y:S01]  /*199f0*/  VIADD R10, R7.reuse, UR4 ;  /* 0x00000004070a7c36 */ /* 0x040fe20008000000 */
[CC--:B------:R-:W-:Y:S01]  /*19a00*/  LEA R6, P6, R7.reuse, R128.reuse, 0x2 ;  /* 0x0000008007067211 */ /* 0x0c0fe200078c10ff */
[----:B------:R-:W-:Y:S01]  /*19a10*/  VIADD R2, R0, 0x18 ;  /* 0x0000001800027836 */ /* 0x000fe20000000000 */
[----:B------:R-:W-:Y:S01]  /*19a20*/  ULDC UR5, c[0x0][0x22c] ;  /* 0x00008b0000057ab9 */ /* 0x000fe20000000800 */
[----:B------:R2:W-:Y:S01]  /*19a30*/  @P3 STG.E desc[UR16][R8.64], R29 ;  /* 0x0000001d08003986 */ /* 0x0005e2000c101910 */
[-C--:B------:R-:W-:Y:S01]  /*19a40*/  LEA.HI.X.SX32 R7, R7, R129.reuse, 0x2, P6 ;  /* 0x0000008107077211 */ /* 0x080fe200030f16ff */
[----:B------:R-:W-:Y:S01]  /*19a50*/  VIADD R11, R10, UR4 ;  /* 0x000000040a0b7c36 */ /* 0x000fe20008000000 */
[----:B------:R-:W-:Y:S01]  /*19a60*/  ISETP.LT.AND P3, PT, R2, UR5, !P0 ;  /* 0x0000000502007c0c */ /* 0x000fe2000c761270 */
[----:B------:R-:W-:Y:S01]  /*19a70*/  VIADD R2, R0, 0x19 ;  /* 0x0000001900027836 */ /* 0x000fe20000000000 */
[C---:B-1----:R-:W-:Y:S01]  /*19a80*/  LEA R4, P6, R10.reuse, R128, 0x2 ;  /* 0x000000800a047211 */ /* 0x042fe200078c10ff */
[----:B------:R-:W-:Y:S01]  /*19a90*/  ULDC UR5, c[0x0][0x22c] ;  /* 0x00008b0000057ab9 */ /* 0x000fe20000000800 */
[----:B------:R-:W-:Y:S01]  /*19aa0*/  VIADD R12, R11, UR4 ;  /* 0x000000040b0c7c36 */ /* 0x000fe20008000000 */
[----:B------:R1:W-:Y:S01]  /*19ab0*/  @P2 STG.E desc[UR16][R6.64], R18 ;  /* 0x0000001206002986 */ /* 0x0003e2000c101910 */
[----:B------:R-:W-:-:S02]  /*19ac0*/  LEA.HI.X.SX32 R5, R10, R129, 0x2, P6 ;  /* 0x000000810a057211 */ /* 0x000fc400030f16ff */
[CC--:B------:R-:W-:Y:S02]  /*19ad0*/  LEA R10, P6, R11.reuse, R128.reuse, 0x2 ;  /* 0x000000800b0a7211 */ /* 0x0c0fe400078c10ff */
        /* <DEDUP_REMOVED lines=17> */
[----:B--2---:R-:W-:-:S02]  /*19bf0*/  LEA R4, P4, R12, R128, 0x2 ;  /* 0x000000800c047211 */ /* 0x004fc400078810ff */
[----:B------:R-:W1:Y:S02]  /*19c00*/  LDS.128 R16, [R3] ;  /* 0x0000000003107984 */ /* 0x000e640000000c00 */
[-C--:B------:R-:W-:Y:S02]  /*19c10*/  LEA.HI.X.SX32 R5, R12, R129.reuse, 0x2, P4 ;  /* 0x000000810c057211 */ /* 0x080fe400020f16ff */
[----:B------:R-:W-:Y:S01]  /*19c20*/  ISETP.LT.AND P4, PT, R2, UR5, !P0 ;  /* 0x0000000502007c0c */ /* 0x000fe2000c781270 */
[----:B------:R-:W-:Y:S01]  /*19c30*/  VIADD R2, R0, 0x1d ;  /* 0x0000001d00027836 */ /* 0x000fe20000000000 */
[C---:B------:R-:W-:Y:S01]  /*19c40*/  LEA R6, P6, R7.reuse, R128, 0x2 ;  /* 0x0000008007067211 */ /* 0x040fe200078c10ff */
[----:B------:R-:W-:Y:S01]  /*19c50*/  ULDC UR5, c[0x0][0x22c] ;  /* 0x00008b0000057ab9 */ /* 0x000fe20000000800 */
[C---:B---3--:R-:W-:Y:S01]  /*19c60*/  VIADD R9, R7.reuse, UR4 ;  /* 0x0000000407097c36 */ /* 0x048fe20008000000 */
[----:B------:R2:W-:Y:S01]  /*19c70*/  @P3 STG.E desc[UR16][R4.64], R24 ;  /* 0x0000001804003986 */ /* 0x0005e2000c101910 */
[----:B------:R-:W-:-:S02]  /*19c80*/  LEA.HI.X.SX32 R7, R7, R129, 0x2, P6 ;  /* 0x0000008107077211 */ /* 0x000fc400030f16ff */
        /* <DEDUP_REMOVED lines=10> */
[C---:B--2---:R-:W-:Y:S01]  /*19d30*/  LEA R4, P6, R10.reuse, R128, 0x2 ;  /* 0x000000800a047211 */ /* 0x044fe200078c10ff */
        /* <DEDUP_REMOVED lines=9> */
[-C--:B---3--:R-:W-:Y:S01]  /*19dd0*/  LEA R6, P6, R12, R128.reuse, 0x2 ;  /* 0x000000800c067211 */ /* 0x088fe200078c10ff */
        /* <DEDUP_REMOVED lines=11> */
[C---:B--2---:R-:W-:Y:S01]  /*19e90*/  VIADD R9, R12.reuse, UR4 ;  /* 0x000000040c097c36 */ /* 0x044fe20008000000 */
[----:B---3--:R-:W-:-:S04]  /*19ea0*/  LEA R4, P3, R12, R128, 0x2 ;  /* 0x000000800c047211 */ /* 0x008fc800078610ff */
[-C--:B------:R-:W-:Y:S02]  /*19eb0*/  LEA.HI.X.SX32 R5, R12, R129.reuse, 0x2, P3 ;  /* 0x000000810c057211 */ /* 0x080fe400018f16ff */
[----:B------:R-:W-:Y:S01]  /*19ec0*/  ISETP.LT.AND P3, PT, R2, UR5, !P0 ;  /* 0x0000000502007c0c */ /* 0x000fe2000c761270 */
[----:B------:R-:W-:Y:S01]  /*19ed0*/  VIADD R2, R0, 0x23 ;  /* 0x0000002300027836 */ /* 0x000fe20000000000 */
[CC--:B------:R-:W-:Y:S01]  /*19ee0*/  LEA R8, P6, R9.reuse, R128.reuse, 0x2 ;  /* 0x0000008009087211 */ /* 0x0c0fe200078c10ff */
[----:B------:R-:W-:Y:S01]  /*19ef0*/  ULDC UR5, c[0x0][0x22c] ;  /* 0x00008b0000057ab9 */ /* 0x000fe20000000800 */
[C---:B----4-:R-:W-:Y:S01]  /*19f00*/  VIADD R7, R9.reuse, UR4 ;  /* 0x0000000409077c36 */ /* 0x050fe20008000000 */
        /* <DEDUP_REMOVED lines=493> */
[----:B--2---:R-:W-:Y:S01]  /*1bde0*/  VIADD R9, R12, UR4 ;  /* 0x000000040c097c36 */ /* 0x004fe20008000000 */
[----:B------:R-:W-:Y:S01]  /*1bdf0*/  ULDC UR5, c[0x0][0x22c] ;  /* 0x00008b0000057ab9 */ /* 0x000fe20000000800 */
[----:B------:R2:W-:Y:S01]  /*1be00*/  @P1 STG.E desc[UR16][R6.64], R118 ;  /* 0x0000007606001986 */ /* 0x0005e2000c101910 */
[----:B------:R-:W-:Y:S01]  /*1be10*/  VIADD R2, R0, 0x6a ;  /* 0x0000006a00027836 */ /* 0x000fe20000000000 */
[----:B---3--:R-:W-:-:S02]  /*1be20*/  LEA R4, P1, R12, R128, 0x2 ;  /* 0x000000800c047211 */ /* 0x008fc400078210ff */
[CC--:B------:R-:W-:Y:S02]  /*1be30*/  LEA R8, P6, R9.reuse, R128.reuse, 0x2 ;  /* 0x0000008009087211 */ /* 0x0c0fe400078c10ff */
[-C--:B------:R-:W-:Y:S02]  /*1be40*/  LEA.HI.X.SX32 R5, R12, R129.reuse, 0x2, P1 ;  /* 0x000000810c057211 */ /* 0x080fe400008f16ff */
[----:B------:R-:W-:Y:S01]  /*1be50*/  ISETP.LT.AND P1, PT, R2, UR5, !P0 ;  /* 0x0000000502007c0c */ /* 0x000fe2000c721270 */
[----:B------:R-:W-:Y:S01]  /*1be60*/  VIADD R2, R0, 0x6b ;  /* 0x0000006b00027836 */ /* 0x000fe20000000000 */
[----:B------:R-:W-:Y:S01]  /*1be70*/  ULDC UR5, c[0x0][0x22c] ;  /* 0x00008b0000057ab9 */ /* 0x000fe20000000800 */
[----:B------:R3:W-:Y:S01]  /*1be80*/  @P5 STG.E desc[UR16][R4.64], R75 ;  /* 0x0000004b04005986 */ /* 0x0007e2000c101910 */
[C---:B--2---:R-:W-:Y:S01]  /*1be90*/  VIADD R7, R9.reuse, UR4 ;  /* 0x0000000409077c36 */ /* 0x044fe20008000000 */
[-C--:B------:R-:W-:Y:S02]  /*1bea0*/  LEA.HI.X.SX32 R9, R9, R129.reuse, 0x2, P6 ;  /* 0x0000008109097211 */ /* 0x080fe400030f16ff */
[----:B------:R-:W-:Y:S01]  /*1beb0*/  ISETP.LT.AND P5, PT, R2, UR5, !P0 ;  /* 0x0000000502007c0c */ /* 0x000fe2000c7a1270 */
[C---:B------:R-:W-:Y:S01]  /*1bec0*/  VIADD R10, R7.reuse, UR4 ;  /* 0x00000004070a7c36 */ /* 0x040fe20008000000 */
[CC--:B------:R-:W-:Y:S01]  /*1bed0*/  LEA R6, P6, R7.reuse, R128.reuse, 0x2 ;  /* 0x0000008007067211 */ /* 0x0c0fe200078c10ff */
[----:B------:R-:W-:Y:S01]  /*1bee0*/  VIADD R2, R0, 0x6c ;  /* 0x0000006c00027836 */ /* 0x000fe20000000000 */
[----:B------:R-:W-:Y:S01]  /*1bef0*/  ULDC UR5, c[0x0][0x22c] ;  /* 0x00008b0000057ab9 */ /* 0x000fe20000000800 */
[C---:B------:R-:W-:Y:S01]  /*1bf00*/  VIADD R11, R10.reuse, UR4 ;  /* 0x000000040a0b7c36 */ /* 0x040fe20008000000 */
[-C--:B------:R-:W-:Y:S01]  /*1bf10*/  LEA.HI.X.SX32 R7, R7, R129.reuse, 0x2, P6 ;  /* 0x0000008107077211 */ /* 0x080fe200030f16ff */
[----:B------:R2:W-:Y:S01]  /*1bf20*/  @P4 STG.E desc[UR16][R8.64], R119 ;  /* 0x0000007708004986 */ /* 0x0005e2000c101910 */
[-C--:B---3--:R-:W-:Y:S01]  /*1bf30*/  LEA R4, P6, R10, R128.reuse, 0x2 ;  /* 0x000000800a047211 */ /* 0x088fe200078c10ff */
[C---:B------:R-:W-:Y:S01]  /*1bf40*/  VIADD R12, R11.reuse, UR4 ;  /* 0x000000040b0c7c36 */ /* 0x040fe20008000000 */
[----:B------:R-:W-:Y:S01]  /*1bf50*/  ISETP.LT.AND P4, PT, R2, UR5, !P0 ;  /* 0x0000000502007c0c */ /* 0x000fe2000c781270 */
[----:B------:R-:W-:Y:S01]  /*1bf60*/  VIADD R2, R0, 0x6d ;  /* 0x0000006d00027836 */ /* 0x000fe20000000000 */
[-C--:B------:R-:W-:Y:S01]  /*1bf70*/  LEA.HI.X.SX32 R5, R10, R129.reuse, 0x2, P6 ;  /* 0x000000810a057211 */ /* 0x080fe200030f16ff */
[----:B------:R-:W-:Y:S01]  /*1bf80*/  ULDC UR5, c[0x0][0x22c] ;  /* 0x00008b0000057ab9 */ /* 0x000fe20000000800 */
[CC--:B------:R-:W-:Y:S01]  /*1bf90*/  LEA R10, P6, R11.reuse, R128.reuse, 0x2 ;  /* 0x000000800b0a7211 */ /* 0x0c0fe200078c10ff */
[----:B------:R3:W-:Y:S01]  /*1bfa0*/  @P3 STG.E desc[UR16][R6.64], R76 ;  /* 0x0000004c06003986 */ /* 0x0007e2000c101910 */
        /* <DEDUP_REMOVED lines=13> */
[----:B---3--:R-:W-:Y:S01]  /*1c080*/  VIADD R7, R12, UR4 ;  /* 0x000000040c077c36 */ /* 0x008fe20008000000 */
[----:B------:R-:W-:Y:S01]  /*1c090*/  ULDC UR5, c[0x0][0x22c] ;  /* 0x00008b0000057ab9 */ /* 0x000fe20000000800 */
[----:B------:R3:W-:Y:S01]  /*1c0a0*/  @P5 STG.E desc[UR16][R8.64], R121 ;  /* 0x0000007908005986 */ /* 0x0007e2000c101910 */
[----:B------:R-:W-:Y:S01]  /*1c0b0*/  VIADD R2, R0, 0x70 ;  /* 0x0000007000027836 */ /* 0x000fe20000000000 */
[----:B--2---:R-:W-:-:S02]  /*1c0c0*/  LEA R4, P5, R12, R128, 0x2 ;  /* 0x000000800c047211 */ /* 0x004fc400078a10ff */
[CC--:B------:R-:W-:Y:S02]  /*1c0d0*/  LEA R6, P6, R7.reuse, R128.reuse, 0x2 ;  /* 0x0000008007067211 */ /* 0x0c0fe400078c10ff */
[-C--:B------:R-:W-:Y:S02]  /*1c0e0*/  LEA.HI.X.SX32 R5, R12, R129.reuse, 0x2, P5 ;  /* 0x000000810c057211 */ /* 0x080fe400028f16ff */
[----:B------:R-:W-:Y:S01]  /*1c0f0*/  ISETP.LT.AND P5, PT, R2, UR5, !P0 ;  /* 0x0000000502007c0c */ /* 0x000fe2000c7a1270 */
[----:B------:R-:W-:Y:S01]  /*1c100*/  VIADD R2, R0, 0x71 ;  /* 0x0000007100027836 */ /* 0x000fe20000000000 */
[----:B------:R-:W-:Y:S01]  /*1c110*/  ULDC UR5, c[0x0][0x22c] ;  /* 0x00008b0000057ab9 */ /* 0x000fe20000000800 */
[----:B------:R2:W-:Y:S01]  /*1c120*/  @P4 STG.E desc[UR16][R4.64], R78 ;  /* 0x0000004e04004986 */ /* 0x0005e2000c101910 */
[C---:B---3--:R-:W-:Y:S01]  /*1c130*/  VIADD R9, R7.reuse, UR4 ;  /* 0x0000000407097c36 */ /* 0x048fe20008000000 */
        /* <DEDUP_REMOVED lines=9> */
[-C--:B--2---:R-:W-:Y:S01]  /*1c1d0*/  LEA R4, P6, R10, R128.reuse, 0x2 ;  /* 0x000000800a047211 */ /* 0x084fe200078c10ff */
[C---:B------:R-:W-:Y:S01]  /*1c1e0*/  VIADD R12, R11.reuse, UR4 ;  /* 0x000000040b0c7c36 */ /* 0x040fe20008000000 */
[----:B------:R-:W-:Y:S01]  /*1c1f0*/  ISETP.LT.AND P3, PT, R2, UR5, !P0 ;  /* 0x0000000502007c0c */ /* 0x000fe2000c761270 */
[----:B------:R-:W-:Y:S01]  /*1c200*/  VIADD R2, R0, 0x73 ;  /* 0x0000007300027836 */ /* 0x000fe20000000000 */
[-C--:B------:R-:W-:Y:S01]  /*1c210*/  LEA.HI.X.SX32 R5, R10, R129.reuse, 0x2, P6 ;  /* 0x000000810a057211 */ /* 0x080fe200030f16ff */
[----:B------:R-:W-:Y:S01]  /*1c220*/  ULDC UR5, c[0x0][0x22c] ;  /* 0x00008b0000057ab9 */ /* 0x000fe20000000800 */
[CC--:B------:R-:W-:Y:S01]  /*1c230*/  LEA R10, P6, R11.reuse, R128.reuse, 0x2 ;  /* 0x000000800b0a7211 */ /* 0x0c0fe200078c10ff */
[----:B------:R-:W-:Y:S01]  /*1c240*/  @P2 STG.E desc[UR16][R8.64], R79 ;  /* 0x0000004f08002986 */ /* 0x000fe2000c101910 */
        /* <DEDUP_REMOVED lines=13> */
[----:B------:R-:W-:Y:S01]  /*1c320*/  VIADD R13, R12, UR4 ;  /* 0x000000040c0d7c36 */ /* 0x000fe20008000000 */
[----:B------:R-:W-:Y:S01]  /*1c330*/  ULDC UR5, c[0x0][0x22c] ;  /* 0x00008b0000057ab9 */ /* 0x000fe20000000800 */
[----:B------:R3:W-:Y:S01]  /*1c340*/  @P4 STG.E desc[UR16][R6.64], R124 ;  /* 0x0000007c06004986 */ /* 0x0007e2000c101910 */
[----:B------:R-:W-:Y:S01]  /*1c350*/  VIADD R2, R0, 0x76 ;  /* 0x0000007600027836 */ /* 0x000fe20000000000 */
[----:B--2---:R-:W-:-:S02]  /*1c360*/  LEA R4, P4, R12, R128, 0x2 ;  /* 0x000000800c047211 */ /* 0x004fc400078810ff */
[CC--:B------:R-:W-:Y:S02]  /*1c370*/  LEA R8, P6, R13.reuse, R128.reuse, 0x2 ;  /* 0x000000800d087211 */ /* 0x0c0fe400078c10ff */
[-C--:B------:R-:W-:Y:S02]  /*1c380*/  LEA.HI.X.SX32 R5, R12, R129.reuse, 0x2, P4 ;  /* 0x000000810c057211 */ /* 0x080fe400020f16ff */
[CC--:B------:R-:W-:Y:S01]  /*1c390*/  LEA.HI.X.SX32 R9, R13.reuse, R129.reuse, 0x2, P6 ;  /* 0x000000810d097211 */ /* 0x0c0fe200030f16ff */
[----:B------:R-:W-:Y:S01]  /*1c3a0*/  VIADD R13, R13, UR4 ;  /* 0x000000040d0d7c36 */ /* 0x000fe20008000000 */
[----:B------:R-:W-:Y:S01]  /*1c3b0*/  ISETP.LT.AND P4, PT, R2, UR5, !P0 ;  /* 0x0000000502007c0c */ /* 0x000fe2000c781270 */
[----:B------:R-:W-:Y:S01]  /*1c3c0*/  VIADD R2, R0, 0x77 ;  /* 0x0000007700027836 */ /* 0x000fe20000000000 */
[----:B------:R-:W-:Y:S01]  /*1c3d0*/  ULDC UR5, c[0x0][0x22c] ;  /* 0x00008b0000057ab9 */ /* 0x000fe20000000800 */
[----:B------:R2:W-:Y:S01]  /*1c3e0*/  @P3 STG.E desc[UR16][R4.64], R81 ;  /* 0x0000005104003986 */ /* 0x0005e2000c101910 */
[CC--:B---3--:R-:W-:Y:S01]  /*1c3f0*/  LEA R6, P6, R13.reuse, R128.reuse, 0x2 ;  /* 0x000000800d067211 */ /* 0x0c8fe200078c10ff */
[C---:B------:R-:W-:Y:S01]  /*1c400*/  VIADD R10, R13.reuse, UR4 ;  /* 0x000000040d0a7c36 */ /* 0x040fe20008000000 */
[----:B------:R-:W-:Y:S01]  /*1c410*/  ISETP.LT.AND P3, PT, R2, UR5, !P0 ;  /* 0x0000000502007c0c */ /* 0x000fe2000c761270 */
[----:B------:R-:W-:Y:S01]  /*1c420*/  VIADD R2, R0, 0x78 ;  /* 0x0000007800027836 */ /* 0x000fe20000000000 */
[-C--:B------:R-:W-:Y:S01]  /*1c430*/  LEA.HI.X.SX32 R7, R13, R129.reuse, 0x2, P6 ;  /* 0x000000810d077211 */ /* 0x080fe200030f16ff */
[----:B------:R-:W-:Y:S01]  /*1c440*/  ULDC UR5, c[0x0][0x22c] ;  /* 0x00008b0000057ab9 */ /* 0x000fe20000000800 */
[----:B------:R-:W-:Y:S01]  /*1c450*/  VIADD R11, R10, UR4 ;  /* 0x000000040a0b7c36 */ /* 0x000fe20008000000 */
[----:B------:R3:W-:Y:S01]  /*1c460*/  @P2 STG.E desc[UR16][R8.64], R125 ;  /* 0x0000007d08002986 */ /* 0x0007e2000c101910 */
[----:B------:R-:W-:Y:S01]  /*1c470*/  ISETP.LT.AND P2, PT, R2, UR5, !P0 ;  /* 0x0000000502007c0c */ /* 0x000fe2000c741270 */
[----:B------:R-:W-:Y:S01]  /*1c480*/  VIADD R2, R0, 0x79 ;  /* 0x0000007900027836 */ /* 0x000fe20000000000 */
[----:B------:R-:W-:Y:S01]  /*1c490*/  ULDC UR5, c[0x0][0x22c] ;  /* 0x00008b0000057ab9 */ /* 0x000fe20000000800 */
[-C--:B--2---:R-:W-:Y:S01]  /*1c4a0*/  LEA R4, P6, R10, R128.reuse, 0x2 ;  /* 0x000000800a047211 */ /* 0x084fe200078c10ff */
[C---:B------:R-:W-:Y:S01]  /*1c4b0*/  VIADD R12, R11.reuse, UR4 ;  /* 0x000000040b0c7c36 */ /* 0x040fe20008000000 */
[----:B------:R2:W-:Y:S01]  /*1c4c0*/  @P1 STG.E desc[UR16][R6.64], R82 ;  /* 0x0000005206001986 */ /* 0x0005e2000c101910 */
[----:B------:R-:W-:Y:S01]  /*1c4d0*/  ISETP.LT.AND P1, PT, R2, UR5, !P0 ;  /* 0x0000000502007c0c */ /* 0x000fe2000c721270 */
[----:B------:R-:W-:Y:S01]  /*1c4e0*/  VIADD R2, R0, 0x7a ;  /* 0x0000007a00027836 */ /* 0x000fe20000000000 */
[----:B------:R-:W-:Y:S01]  /*1c4f0*/  LEA.HI.X.SX32 R5, R10, R129, 0x2, P6 ;  /* 0x000000810a057211 */ /* 0x000fe200030f16ff */
[----:B------:R-:W-:Y:S01]  /*1c500*/  ULDC UR5, c[0x0][0x22c] ;  /* 0x00008b0000057ab9 */ /* 0x000fe20000000800 */
[----:B---3--:R-:W-:-:S03]  /*1c510*/  LEA R8, P6, R11, R128, 0x2 ;  /* 0x000000800b087211 */ /* 0x008fc600078c10ff */
[----:B------:R3:W-:Y:S01]  /*1c520*/  @P5 STG.E desc[UR16][R4.64], R126 ;  /* 0x0000007e04005986 */ /* 0x0007e2000c101910 */
[----:B------:R-:W-:Y:S01]  /*1c530*/  ISETP.LT.AND P5, PT, R2, UR5, !P0 ;  /* 0x0000000502007c0c */ /* 0x000fe2000c7a1270 */
[----:B------:R-:W-:Y:S01]  /*1c540*/  VIADD R2, R0, 0x7b ;  /* 0x0000007b00027836 */ /* 0x000fe20000000000 */
[-C--:B------:R-:W-:Y:S01]  /*1c550*/  LEA.HI.X.SX32 R9, R11, R129.reuse, 0x2, P6 ;  /* 0x000000810b097211 */ /* 0x080fe200030f16ff */
[----:B------:R-:W-:Y:S01]  /*1c560*/  ULDC UR5, c[0x0][0x22c] ;  /* 0x00008b0000057ab9 */ /* 0x000fe20000000800 */
[-C--:B------:R-:W-:Y:S01]  /*1c570*/  LEA R10, P6, R12, R128.reuse, 0x2 ;  /* 0x000000800c0a7211 */ /* 0x080fe200078c10ff */
[----:B--2---:R-:W-:Y:S02]  /*1c580*/  VIADD R6, R0, 0x7d ;  /* 0x0000007d00067836 */ /* 0x004fe40000000000 */
[----:B------:R2:W-:Y:S01]  /*1c590*/  @P4 STG.E desc[UR16][R8.64], R83 ;  /* 0x0000005308004986 */ /* 0x0005e2000c101910 */
[C---:B------:R-:W-:Y:S01]  /*1c5a0*/  LEA.HI.X.SX32 R11, R12.reuse, R129, 0x2, P6 ;  /* 0x000000810c0b7211 */ /* 0x040fe200030f16ff */
[----:B------:R-:W-:Y:S01]  /*1c5b0*/  VIADD R12, R12, UR4 ;  /* 0x000000040c0c7c36 */ /* 0x000fe20008000000 */
[----:B------:R-:W-:Y:S01]  /*1c5c0*/  ISETP.LT.AND P4, PT, R2, UR5, !P0 ;  /* 0x0000000502007c0c */ /* 0x000fe2000c781270 */
[----:B---3--:R-:W-:Y:S01]  /*1c5d0*/  VIADD R4, R0, 0x7c ;  /* 0x0000007c00047836 */ /* 0x008fe20000000000 */
[----:B------:R-:W-:Y:S01]  /*1c5e0*/  ULDC UR5, c[0x0][0x22c] ;  /* 0x00008b0000057ab9 */ /* 0x000fe20000000800 */
[C---:B------:R-:W-:Y:S01]  /*1c5f0*/  VIADD R5, R12.reuse, UR4 ;  /* 0x000000040c057c36 */ /* 0x040fe20008000000 */
[----:B------:R3:W-:Y:S01]  /*1c600*/  @P3 STG.E desc[UR16][R10.64], R127 ;  /* 0x0000007f0a003986 */ /* 0x0007e2000c101910 */
[----:B------:R-:W-:-:S02]  /*1c610*/  LEA R2, P3, R12, R128, 0x2 ;  /* 0x000000800c027211 */ /* 0x000fc400078610ff */
[----:B------:R-:W-:Y:S02]  /*1c620*/  VIADD R7, R5, UR4 ;  /* 0x0000000405077c36 */ /* 0x000fe40008000000 */
[-C--:B------:R-:W-:Y:S01]  /*1c630*/  LEA.HI.X.SX32 R3, R12, R129.reuse, 0x2, P3 ;  /* 0x000000810c037211 */ /* 0x080fe200018f16ff */
[----:B------:R-:W-:Y:S01]  /*1c640*/  VIADD R12, R0, 0x7e ;  /* 0x0000007e000c7836 */ /* 0x000fe20000000000 */
[----:B------:R-:W-:Y:S01]  /*1c650*/  ISETP.LT.AND P3, PT, R4, UR5, !P0 ;  /* 0x0000000504007c0c */ /* 0x000fe2000c761270 */
[----:B--2---:R-:W-:Y:S01]  /*1c660*/  VIADD R9, R7, UR4 ;  /* 0x0000000407097c36 */ /* 0x004fe20008000000 */
[-C--:B------:R-:W-:Y:S01]  /*1c670*/  LEA R4, P6, R5, R128.reuse, 0x2 ;  /* 0x0000008005047211 */ /* 0x080fe200078c10ff */
[----:B------:R-:W-:Y:S01]  /*1c680*/  ULDC UR5, c[0x0][0x22c] ;  /* 0x00008b0000057ab9 */ /* 0x000fe20000000800 */
[----:B------:R2:W-:Y:S01]  /*1c690*/  @P2 STG.E desc[UR16][R2.64], R84 ;  /* 0x0000005402002986 */ /* 0x0005e2000c101910 */
[----:B---3--:R-:W-:Y:S01]  /*1c6a0*/  VIADD R11, R9, UR4 ;  /* 0x00000004090b7c36 */ /* 0x008fe20008000000 */
[-C--:B------:R-:W-:Y:S01]  /*1c6b0*/  LEA.HI.X.SX32 R5, R5, R129.reuse, 0x2, P6 ;  /* 0x0000008105057211 */ /* 0x080fe200030f16ff */
[----:B------:R-:W-:Y:S01]  /*1c6c0*/  VIADD R0, R0, 0x7f ;  /* 0x0000007f00007836 */ /* 0x000fe20000000000 */
[----:B------:R-:W-:Y:S01]  /*1c6d0*/  ISETP.LT.AND P2, PT, R6, UR5, !P0 ;  /* 0x0000000506007c0c */ /* 0x000fe2000c741270 */
[----:B------:R-:W-:Y:S01]  /*1c6e0*/  VIADD R13, R11, UR4 ;  /* 0x000000040b0d7c36 */ /* 0x000fe20008000000 */
[-C--:B------:R-:W-:Y:S01]  /*1c6f0*/  LEA R8, P6, R9, R128.reuse, 0x2 ;  /* 0x0000008009087211 */ /* 0x080fe200078c10ff */
[----:B-1----:R1:W-:Y:S01]  /*1c700*/  @P1 STG.E desc[UR16][R4.64], R16 ;  /* 0x0000001004001986 */ /* 0x0023e2000c101910 */
[----:B------:R-:W-:Y:S01]  /*1c710*/  LEA R6, P1, R7, R128, 0x2 ;  /* 0x0000008007067211 */ /* 0x000fe200078210ff */
[----:B------:R-:W-:Y:S01]  /*1c720*/  VIADD R14, R13, UR4 ;  /* 0x000000040d0e7c36 */ /* 0x000fe20008000000 */
[----:B------:R-:W-:-:S02]  /*1c730*/  LEA.HI.X.SX32 R9, R9, R129, 0x2, P6 ;  /* 0x0000008109097211 */ /* 0x000fc400030f16ff */
[-C--:B------:R-:W-:Y:S01]  /*1c740*/  LEA.HI.X.SX32 R7, R7, R129.reuse, 0x2, P1 ;  /* 0x0000008107077211 */ /* 0x080fe200008f16ff */
[----:B------:R-:W-:Y:S01]  /*1c750*/  VIADD R15, R14, UR4 ;  /* 0x000000040e0f7c36 */ /* 0x000fe20008000000 */
[-C--:B--2---:R-:W-:Y:S01]  /*1c760*/  LEA R2, P6, R11, R128.reuse, 0x2 ;  /* 0x000000800b027211 */ /* 0x084fe200078c10ff */
[----:B------:R-:W-:Y:S01]  /*1c770*/  ULDC UR4, c[0x0][0x22c] ;  /* 0x00008b0000047ab9 */ /* 0x000fe20000000800 */
[-C--:B------:R-:W-:Y:S01]  /*1c780*/  LEA R10, P1, R13, R128.reuse, 0x2 ;  /* 0x000000800d0a7211 */ /* 0x080fe200078210ff */
[----:B------:R2:W-:Y:S01]  /*1c790*/  @P5 STG.E desc[UR16][R6.64], R85 ;  /* 0x0000005506005986 */ /* 0x0005e2000c101910 */
[-C--:B------:R-:W-:Y:S02]  /*1c7a0*/  LEA.HI.X.SX32 R3, R11, R129.reuse, 0x2, P6 ;  /* 0x000000810b037211 */ /* 0x080fe400030f16ff */
[----:B------:R-:W-:Y:S01]  /*1c7b0*/  LEA.HI.X.SX32 R11, R13, R129, 0x2, P1 ;  /* 0x000000810d0b7211 */ /* 0x000fe200008f16ff */
[----:B------:R2:W-:Y:S01]  /*1c7c0*/  @P4 STG.E desc[UR16][R8.64], R17 ;  /* 0x0000001108004986 */ /* 0x0005e2000c101910 */
[----:B------:R-:W-:Y:S01]  /*1c7d0*/  ISETP.LT.AND P1, PT, R12, UR4, !P0 ;  /* 0x000000040c007c0c */ /* 0x000fe2000c721270 */
[----:B------:R-:W-:Y:S01]  /*1c7e0*/  ULDC UR4, c[0x0][0x22c] ;  /* 0x00008b0000047ab9 */ /* 0x000fe20000000800 */
[----:B-1----:R-:W-:Y:S01]  /*1c7f0*/  LEA R4, P6, R15, R128, 0x2 ;  /* 0x000000800f047211 */ /* 0x002fe200078c10ff */
[----:B------:R2:W-:Y:S01]  /*1c800*/  @P3 STG.E desc[UR16][R2.64], R86 ;  /* 0x0000005602003986 */ /* 0x0005e2000c101910 */
[----:B------:R-:W-:-:S02]  /*1c810*/  ISETP.LT.AND P0, PT, R0, UR4, !P0 ;  /* 0x0000000400007c0c */ /* 0x000fc4000c701270 */
[----:B------:R-:W-:Y:S01]  /*1c820*/  LEA.HI.X.SX32 R5, R15, R129, 0x2, P6 ;  /* 0x000000810f057211 */ /* 0x000fe200030f16ff */
[----:B------:R2:W-:Y:S01]  /*1c830*/  @P2 STG.E desc[UR16][R10.64], R18 ;  /* 0x000000120a002986 */ /* 0x0005e2000c101910 */
[----:B------:R-:W-:-:S04]  /*1c840*/  LEA R128, P6, R14, R128, 0x2 ;  /* 0x000000800e807211 */ /* 0x000fc800078c10ff */
[----:B------:R-:W-:-:S05]  /*1c850*/  LEA.HI.X.SX32 R129, R14, R129, 0x2, P6 ;  /* 0x000000810e817211 */ /* 0x000fca00030f16ff */
[----:B------:R2:W-:Y:S01]  /*1c860*/  @P1 STG.E desc[UR16][R128.64], R87 ;  /* 0x0000005780001986 */ /* 0x0005e2000c101910 */
[----:B------:R-:W-:Y:S05]  /*1c870*/  @!P0 EXIT ;  /* 0x000000000000894d */ /* 0x000fea0003800000 */
[----:B------:R-:W-:Y:S01]  /*1c880*/  STG.E desc[UR16][R4.64], R19 ;  /* 0x0000001304007986 */ /* 0x000fe2000c101910 */
[----:B------:R-:W-:Y:S05]  /*1c890*/  EXIT ;  /* 0x000000000000794d */ /* 0x000fea0003800000 */
.L_x_2:
[----:B------:R-:W-:-:S00]  /*1c8a0*/  BRA `(.L_x_2) ;  /* 0xfffffffc00fc7947 */ /* 0x000fc0000383ffff */
[----:B------:R-:W-:-:S00]  /*1c8b0*/  NOP ;  /* 0x0000000000007918 */ /* 0x000fc00000000000 */
        /* <DEDUP_REMOVED lines=12> */
.L_x_3:


//--------------------- .nv.shared.matmul_kernel  --------------------------
	.section	.nv.shared.matmul_kernel,"aw",@nobits
	.sectionflags	@""
	.align	16
	.zero		1024


//--------------------- .nv.shared.reserved.0     --------------------------
	.section	.nv.shared.reserved.0,"aw",@nobits
	.weak		__nv_reservedSMEM_offset_0_alias
	.size		__nv_reservedSMEM_offset_0_alias, 0, 0
	.other		__nv_reservedSMEM_offset_0_alias,@"STO_CUDA_RESERVED_SHARED STV_DEFAULT"
__nv_reservedSMEM_offset_0_alias:
	.zero		0


//--------------------- .nv.constant0.matmul_kernel --------------------------
	.section	.nv.constant0.matmul_kernel,"a",@progbits
	.sectionflags	@""
	.align	4
.nv.constant0.matmul_kernel:
	.zero		608


//--------------------- SYMBOLS --------------------------

	.type		.nv.reservedSmem.offset0,@object
	.size		.nv.reservedSmem.offset0,0x4
